	.target	sm_100a

	.elftype	@"ET_EXEC"


//--------------------- .note.nv.tkinfo           --------------------------
	.section	.note.nv.tkinfo,"",@"SHT_NOTE"
	.sectionflags	@"SHF_NOTE_NV_TKINFO"
	.tkinfo
        /*0018*/ 	.word	0x00000002
        /*0030*/ 	.string	""
        /*0030*/ 	.string	"ptxas"
        /*0030*/ 	.string	"Cuda compilation tools, release 13.0, V13.0.88"
        /*0030*/ 	.string	"Build cuda_13.0.r13.0/compiler.36424714_0"
        /*0030*/ 	.string	"-arch sm_100a -m 64 "



//--------------------- .note.nv.cuinfo           --------------------------
	.section	.note.nv.cuinfo,"",@"SHT_NOTE"
	.sectionflags	@"SHF_NOTE_NV_CUINFO"
        /*0018*/ 	.short	0x0002
        /*001a*/ 	.short	0x0064
        /*001c*/ 	.short	0x0082
	.zero		2


//--------------------- .nv.info                  --------------------------
	.section	.nv.info,"",@"SHT_CUDA_INFO"
	.align	4


	//----- nvinfo : EIATTR_REGCOUNT
	.align		4
        /*0000*/ 	.byte	0x04, 0x2f
        /*0002*/ 	.short	(.L_19 - .L_18)
	.align		4
.L_18:
        /*0004*/ 	.word	index@(_ZN7cutlass13device_kernelINS_4conv6kernel13ConvUniversalINS1_16ConvProblemShapeILNS1_8OperatorE1ELi3EEENS1_10collective14CollectiveConvINS1_47MainloopSm100TmaUmmaWarpSpecializedImplicitGemmILS5_1ELi4ELi3ELi1ELi2EN4cute5tupleIJNSA_1CILi2EEENSC_ILi1EEESE_EEEEENSB_IJNSC_ILi256EEENSC_ILi64EEENSB_IJSI_EEEEEENS_10tfloat32_tESL_NSA_8TiledMMAINSA_8MMA_AtomIJNSA_23SM100_MMA_TF32_2x1SM_SSISL_SL_fLi256ELi64ELNSA_4UMMA5MajorE0ELSQ_1ELNSP_7ScaleInE0ELSR_0EEEEEENSA_6LayoutINSB_IJSE_SE_SE_EEENSB_IJNSC_ILi0EEESW_SW_EEEEENSB_IJNSA_10UnderscoreESZ_SZ_EEEEENS7_6detail27Sm100ImplicitGemmTileTraitsINSA_25SM100_TMA_2SM_LOAD_IM2COLENSA_14ComposedLayoutINSA_7SwizzleILi3ELi4ELi3EEENSA_18smem_ptr_flag_bitsILi32EEENSU_INSB_IJNSC_ILi8EEENSC_ILi32EEEEEENSB_IJS1B_SE_EEEEEEEvEENS13_INSA_18SM100_TMA_2SM_LOADENS15_INS16_ILi2ELi5ELi2EEES19_NSU_INSB_IJS1B_NSC_ILi4EEEEEENSB_IJSE_S1B_EEEEEEEvEEEENS_8epilogue10collective18CollectiveEpilogueINS1Q_23Sm100TmaWarpSpecializedILi4ELi2ELi16ELb1ELb0EEEJNSB_IJNSC_ILi128EEESI_SJ_EEENSB_IJNSU_IS1V_SE_EENSU_INSC_ILi16EEESE_EEEEESL_NSB_IJNSB_IJllllEEESE_SW_EEESL_S22_NS1Q_6fusion15FusionCallbacksIS1U_NS23_17LinearCombinationISL_fSL_fLNS_15FloatRoundStyleE2EEES1W_S20_JEEENSA_5SM1004TMEM4LOAD26SM100_TMEM_LOAD_32dp32b16xENSA_20SM90_TMA_LOAD_IM2COLENS15_INS16_ILi2ELi4ELi3EEES19_NSU_INSB_IJS1A_S1Y_EEENSB_IJS1Y_SE_EEEEEEENSA_39AutoVectorizingCopyWithAssumedAlignmentILi128EEENSA_21SM90_TMA_STORE_IM2COLES2I_S2K_S2K_EEEvvEEEEvNT_6ParamsE)
        /*0008*/ 	.word	0x00000077


	//----- nvinfo : EIATTR_FRAME_SIZE
	.align		4
.L_19:
        /*000c*/ 	.byte	0x04, 0x11
        /*000e*/ 	.short	(.L_21 - .L_20)
	.align		4
.L_20:
        /*0010*/ 	.word	index@($__internal_2_$__cuda_sm10x_tcgen05_guardrail_trap_unallocated_columns_being_dealloced)
        /*0014*/ 	.word	0x00000008


	//----- nvinfo : EIATTR_FRAME_SIZE
	.align		4
.L_21:
        /*0018*/ 	.byte	0x04, 0x11
        /*001a*/ 	.short	(.L_23 - .L_22)
	.align		4
.L_22:
        /*001c*/ 	.word	index@($__internal_1_$__cuda_sm10x_tcgen05_guardrail_trap_phase_invalid_during_alloc)
        /*0020*/ 	.word	0x00000008


	//----- nvinfo : EIATTR_FRAME_SIZE
	.align		4
.L_23:
        /*0024*/ 	.byte	0x04, 0x11
        /*0026*/ 	.short	(.L_25 - .L_24)
	.align		4
.L_24:
        /*0028*/ 	.word	index@($__internal_0_$__cuda_sm10x_tcgen05_guardrail_trap_col_being_dealloced_not_returned_by_alloc)
        /*002c*/ 	.word	0x00000008


	//----- nvinfo : EIATTR_FRAME_SIZE
	.align		4
.L_25:
        /*0030*/ 	.byte	0x04, 0x11
        /*0032*/ 	.short	(.L_27 - .L_26)
	.align		4
.L_26:
        /*0034*/ 	.word	index@(_ZN7cutlass13device_kernelINS_4conv6kernel13ConvUniversalINS1_16ConvProblemShapeILNS1_8OperatorE1ELi3EEENS1_10collective14CollectiveConvINS1_47MainloopSm100TmaUmmaWarpSpecializedImplicitGemmILS5_1ELi4ELi3ELi1ELi2EN4cute5tupleIJNSA_1CILi2EEENSC_ILi1EEESE_EEEEENSB_IJNSC_ILi256EEENSC_ILi64EEENSB_IJSI_EEEEEENS_10tfloat32_tESL_NSA_8TiledMMAINSA_8MMA_AtomIJNSA_23SM100_MMA_TF32_2x1SM_SSISL_SL_fLi256ELi64ELNSA_4UMMA5MajorE0ELSQ_1ELNSP_7ScaleInE0ELSR_0EEEEEENSA_6LayoutINSB_IJSE_SE_SE_EEENSB_IJNSC_ILi0EEESW_SW_EEEEENSB_IJNSA_10UnderscoreESZ_SZ_EEEEENS7_6detail27Sm100ImplicitGemmTileTraitsINSA_25SM100_TMA_2SM_LOAD_IM2COLENSA_14ComposedLayoutINSA_7SwizzleILi3ELi4ELi3EEENSA_18smem_ptr_flag_bitsILi32EEENSU_INSB_IJNSC_ILi8EEENSC_ILi32EEEEEENSB_IJS1B_SE_EEEEEEEvEENS13_INSA_18SM100_TMA_2SM_LOADENS15_INS16_ILi2ELi5ELi2EEES19_NSU_INSB_IJS1B_NSC_ILi4EEEEEENSB_IJSE_S1B_EEEEEEEvEEEENS_8epilogue10collective18CollectiveEpilogueINS1Q_23Sm100TmaWarpSpecializedILi4ELi2ELi16ELb1ELb0EEEJNSB_IJNSC_ILi128EEESI_SJ_EEENSB_IJNSU_IS1V_SE_EENSU_INSC_ILi16EEESE_EEEEESL_NSB_IJNSB_IJllllEEESE_SW_EEESL_S22_NS1Q_6fusion15FusionCallbacksIS1U_NS23_17LinearCombinationISL_fSL_fLNS_15FloatRoundStyleE2EEES1W_S20_JEEENSA_5SM1004TMEM4LOAD26SM100_TMEM_LOAD_32dp32b16xENSA_20SM90_TMA_LOAD_IM2COLENS15_INS16_ILi2ELi4ELi3EEES19_NSU_INSB_IJS1A_S1Y_EEENSB_IJS1Y_SE_EEEEEEENSA_39AutoVectorizingCopyWithAssumedAlignmentILi128EEENSA_21SM90_TMA_STORE_IM2COLES2I_S2K_S2K_EEEvvEEEEvNT_6ParamsE)
        /*0038*/ 	.word	0x00000008


	//----- nvinfo : EIATTR_MIN_STACK_SIZE
	.align		4
.L_27:
        /*003c*/ 	.byte	0x04, 0x12
        /*003e*/ 	.short	(.L_29 - .L_28)
	.align		4
.L_28:
        /*0040*/ 	.word	index@(_ZN7cutlass13device_kernelINS_4conv6kernel13ConvUniversalINS1_16ConvProblemShapeILNS1_8OperatorE1ELi3EEENS1_10collective14CollectiveConvINS1_47MainloopSm100TmaUmmaWarpSpecializedImplicitGemmILS5_1ELi4ELi3ELi1ELi2EN4cute5tupleIJNSA_1CILi2EEENSC_ILi1EEESE_EEEEENSB_IJNSC_ILi256EEENSC_ILi64EEENSB_IJSI_EEEEEENS_10tfloat32_tESL_NSA_8TiledMMAINSA_8MMA_AtomIJNSA_23SM100_MMA_TF32_2x1SM_SSISL_SL_fLi256ELi64ELNSA_4UMMA5MajorE0ELSQ_1ELNSP_7ScaleInE0ELSR_0EEEEEENSA_6LayoutINSB_IJSE_SE_SE_EEENSB_IJNSC_ILi0EEESW_SW_EEEEENSB_IJNSA_10UnderscoreESZ_SZ_EEEEENS7_6detail27Sm100ImplicitGemmTileTraitsINSA_25SM100_TMA_2SM_LOAD_IM2COLENSA_14ComposedLayoutINSA_7SwizzleILi3ELi4ELi3EEENSA_18smem_ptr_flag_bitsILi32EEENSU_INSB_IJNSC_ILi8EEENSC_ILi32EEEEEENSB_IJS1B_SE_EEEEEEEvEENS13_INSA_18SM100_TMA_2SM_LOADENS15_INS16_ILi2ELi5ELi2EEES19_NSU_INSB_IJS1B_NSC_ILi4EEEEEENSB_IJSE_S1B_EEEEEEEvEEEENS_8epilogue10collective18CollectiveEpilogueINS1Q_23Sm100TmaWarpSpecializedILi4ELi2ELi16ELb1ELb0EEEJNSB_IJNSC_ILi128EEESI_SJ_EEENSB_IJNSU_IS1V_SE_EENSU_INSC_ILi16EEESE_EEEEESL_NSB_IJNSB_IJllllEEESE_SW_EEESL_S22_NS1Q_6fusion15FusionCallbacksIS1U_NS23_17LinearCombinationISL_fSL_fLNS_15FloatRoundStyleE2EEES1W_S20_JEEENSA_5SM1004TMEM4LOAD26SM100_TMEM_LOAD_32dp32b16xENSA_20SM90_TMA_LOAD_IM2COLENS15_INS16_ILi2ELi4ELi3EEES19_NSU_INSB_IJS1A_S1Y_EEENSB_IJS1Y_SE_EEEEEEENSA_39AutoVectorizingCopyWithAssumedAlignmentILi128EEENSA_21SM90_TMA_STORE_IM2COLES2I_S2K_S2K_EEEvvEEEEvNT_6ParamsE)
        /*0044*/ 	.word	0x00000008
.L_29:


//--------------------- .nv.compat                --------------------------
	.section	.nv.compat,"",@"SHT_CUDA_COMPAT_INFO"
	.align	4
        /*0000*/ 	.byte	0x02, 0x09, 0x01, 0x00, 0x02, 0x02, 0x02, 0x00, 0x02, 0x05, 0x05, 0x00, 0x03, 0x07, 0x01, 0x01
        /*0010*/ 	.byte	0x02, 0x03, 0x01, 0x00, 0x02, 0x06, 0x01, 0x00, 0x04, 0x0b, 0x08, 0x00, 0x09, 0x00, 0x00, 0x00
        /*0020*/ 	.byte	0x00, 0x00, 0x00, 0x00


//--------------------- .nv.info._ZN7cutlass13device_kernelINS_4conv6kernel13ConvUniversalINS1_16ConvProblemShapeILNS1_8OperatorE1ELi3EEENS1_10collective14CollectiveConvINS1_47MainloopSm100TmaUmmaWarpSpecializedImplicitGemmILS5_1ELi4ELi3ELi1ELi2EN4cute5tupleIJNSA_1CILi2EEENSC_ILi1EEESE_EEEEENSB_IJNSC_ILi256EEENSC_ILi64EEENSB_IJSI_EEEEEENS_10tfloat32_tESL_NSA_8TiledMMAINSA_8MMA_AtomIJNSA_23SM100_MMA_TF32_2x1SM_SSISL_SL_fLi256ELi64ELNSA_4UMMA5MajorE0ELSQ_1ELNSP_7ScaleInE0ELSR_0EEEEEENSA_6LayoutINSB_IJSE_SE_SE_EEENSB_IJNSC_ILi0EEESW_SW_EEEEENSB_IJNSA_10UnderscoreESZ_SZ_EEEEENS7_6detail27Sm100ImplicitGemmTileTraitsINSA_25SM100_TMA_2SM_LOAD_IM2COLENSA_14ComposedLayoutINSA_7SwizzleILi3ELi4ELi3EEENSA_18smem_ptr_flag_bitsILi32EEENSU_INSB_IJNSC_ILi8EEENSC_ILi32EEEEEENSB_IJS1B_SE_EEEEEEEvEENS13_INSA_18SM100_TMA_2SM_LOADENS15_INS16_ILi2ELi5ELi2EEES19_NSU_INSB_IJS1B_NSC_ILi4EEEEEENSB_IJSE_S1B_EEEEEEEvEEEENS_8epilogue10collective18CollectiveEpilogueINS1Q_23Sm100TmaWarpSpecializedILi4ELi2ELi16ELb1ELb0EEEJNSB_IJNSC_ILi128EEESI_SJ_EEENSB_IJNSU_IS1V_SE_EENSU_INSC_ILi16EEESE_EEEEESL_NSB_IJNSB_IJllllEEESE_SW_EEESL_S22_NS1Q_6fusion15FusionCallbacksIS1U_NS23_17LinearCombinationISL_fSL_fLNS_15FloatRoundStyleE2EEES1W_S20_JEEENSA_5SM1004TMEM4LOAD26SM100_TMEM_LOAD_32dp32b16xENSA_20SM90_TMA_LOAD_IM2COLENS15_INS16_ILi2ELi4ELi3EEES19_NSU_INSB_IJS1A_S1Y_EEENSB_IJS1Y_SE_EEEEEEENSA_39AutoVectorizingCopyWithAssumedAlignmentILi128EEENSA_21SM90_TMA_STORE_IM2COLES2I_S2K_S2K_EEEvvEEEEvNT_6ParamsE --------------------------
	.section	.nv.info._ZN7cutlass13device_kernelINS_4conv6kernel13ConvUniversalINS1_16ConvProblemShapeILNS1_8OperatorE1ELi3EEENS1_10collective14CollectiveConvINS1_47MainloopSm100TmaUmmaWarpSpecializedImplicitGemmILS5_1ELi4ELi3ELi1ELi2EN4cute5tupleIJNSA_1CILi2EEENSC_ILi1EEESE_EEEEENSB_IJNSC_ILi256EEENSC_ILi64EEENSB_IJSI_EEEEEENS_10tfloat32_tESL_NSA_8TiledMMAINSA_8MMA_AtomIJNSA_23SM100_MMA_TF32_2x1SM_SSISL_SL_fLi256ELi64ELNSA_4UMMA5MajorE0ELSQ_1ELNSP_7ScaleInE0ELSR_0EEEEEENSA_6LayoutINSB_IJSE_SE_SE_EEENSB_IJNSC_ILi0EEESW_SW_EEEEENSB_IJNSA_10UnderscoreESZ_SZ_EEEEENS7_6detail27Sm100ImplicitGemmTileTraitsINSA_25SM100_TMA_2SM_LOAD_IM2COLENSA_14ComposedLayoutINSA_7SwizzleILi3ELi4ELi3EEENSA_18smem_ptr_flag_bitsILi32EEENSU_INSB_IJNSC_ILi8EEENSC_ILi32EEEEEENSB_IJS1B_SE_EEEEEEEvEENS13_INSA_18SM100_TMA_2SM_LOADENS15_INS16_ILi2ELi5ELi2EEES19_NSU_INSB_IJS1B_NSC_ILi4EEEEEENSB_IJSE_S1B_EEEEEEEvEEEENS_8epilogue10collective18CollectiveEpilogueINS1Q_23Sm100TmaWarpSpecializedILi4ELi2ELi16ELb1ELb0EEEJNSB_IJNSC_ILi128EEESI_SJ_EEENSB_IJNSU_IS1V_SE_EENSU_INSC_ILi16EEESE_EEEEESL_NSB_IJNSB_IJllllEEESE_SW_EEESL_S22_NS1Q_6fusion15FusionCallbacksIS1U_NS23_17LinearCombinationISL_fSL_fLNS_15FloatRoundStyleE2EEES1W_S20_JEEENSA_5SM1004TMEM4LOAD26SM100_TMEM_LOAD_32dp32b16xENSA_20SM90_TMA_LOAD_IM2COLENS15_INS16_ILi2ELi4ELi3EEES19_NSU_INSB_IJS1A_S1Y_EEENSB_IJS1Y_SE_EEEEEEENSA_39AutoVectorizingCopyWithAssumedAlignmentILi128EEENSA_21SM90_TMA_STORE_IM2COLES2I_S2K_S2K_EEEvvEEEEvNT_6ParamsE,"",@"SHT_CUDA_INFO"
	.sectionflags	@""
	.align	4


	//----- nvinfo : EIATTR_CUDA_API_VERSION
	.align		4
        /*0000*/ 	.byte	0x04, 0x37
        /*0002*/ 	.short	(.L_31 - .L_30)
.L_30:
        /*0004*/ 	.word	0x00000082


	//----- nvinfo : EIATTR_KPARAM_INFO
	.align		4
.L_31:
        /*0008*/ 	.byte	0x04, 0x17
        /*000a*/ 	.short	(.L_33 - .L_32)
.L_32:
        /*000c*/ 	.word	0x00000000
        /*0010*/ 	.short	0x0000
        /*0012*/ 	.short	0x0000
        /*0014*/ 	.byte	0x00, 0xf0, 0x01, 0x24


	//----- nvinfo : EIATTR_AT_ENTRY_FRAGMENTS
	.align		4
.L_33:
        /*0018*/ 	.byte	0x04, 0x4f
        /*001a*/ 	.short	(.L_35 - .L_34)


	//   ....[0]....
.L_34:
        /*001c*/ 	.word	0x00000007


	//----- nvinfo : EIATTR_RESERVED_SMEM_USED
	.align		4
.L_35:
        /*0020*/ 	.byte	0x01, 0x41
	.zero		2


	//----- nvinfo : EIATTR_SPARSE_MMA_MASK
	.align		4
        /*0024*/ 	.byte	0x03, 0x50
        /*0026*/ 	.short	0x0000


	//----- nvinfo : EIATTR_TCGEN05_2CTA_USED
	.align		4
        /*0028*/ 	.byte	0x01, 0x52
	.zero		2


	//----- nvinfo : EIATTR_MAXREG_COUNT
	.align		4
        /*002c*/ 	.byte	0x03, 0x1b
        /*002e*/ 	.short	0x00ff


	//----- nvinfo : EIATTR_NUM_BARRIERS
	.align		4
        /*0030*/ 	.byte	0x02, 0x4c
        /*0032*/ 	.byte	0x07
	.zero		1


	//----- nvinfo : EIATTR_EXTERNS
	.align		4
        /*0034*/ 	.byte	0x04, 0x0f
        /*0036*/ 	.short	(.L_37 - .L_36)


	//   ....[0]....
	.align		4
.L_36:
        /*0038*/ 	.word	index@(__assertfail)


	//----- nvinfo : EIATTR_MERCURY_ISA_VERSION
	.align		4
.L_37:
        /*003c*/ 	.byte	0x03, 0x5f
        /*003e*/ 	.short	0x0101


	//----- nvinfo : EIATTR_INT_WARP_WIDE_INSTR_OFFSETS
	.align		4
        /*0040*/ 	.byte	0x04, 0x31
        /*0042*/ 	.short	(.L_39 - .L_38)


	//   ....[0]....
.L_38:
        /*0044*/ 	.word	0x00000c10


	//   ....[1]....
        /*0048*/ 	.word	0x00000ca0


	//   ....[2]....
        /*004c*/ 	.word	0x00009f60


	//   ....[3]....
        /*0050*/ 	.word	0x00009f80


	//   ....[4]....
        /*0054*/ 	.word	0x00009fb0


	//   ....[5]....
        /*0058*/ 	.word	0x0000ab00


	//   ....[6]....
        /*005c*/ 	.word	0x0000ab10


	//   ....[7]....
        /*0060*/ 	.word	0x0000aca0


	//   ....[8]....
        /*0064*/ 	.word	0x0000acb0


	//   ....[9]....
        /*0068*/ 	.word	0x0000ae50


	//   ....[10]....
        /*006c*/ 	.word	0x0000ae70


	//   ....[11]....
        /*0070*/ 	.word	0x0000b0b0


	//   ....[12]....
        /*0074*/ 	.word	0x0000b0c0


	//----- nvinfo : EIATTR_COOP_GROUP_MASK_REGIDS
	.align		4
.L_39:
        /*0078*/ 	.byte	0x04, 0x29
        /*007a*/ 	.short	(.L_41 - .L_40)


	//   ....[0]....
.L_40:
        /*007c*/ 	.word	0xffffffff


	//   ....[1]....
        /*0080*/ 	.word	0xffffffff


	//   ....[2]....
        /*0084*/ 	.word	0xffffffff


	//   ....[3]....
        /*0088*/ 	.word	0xffffffff


	//   ....[4]....
        /*008c*/ 	.word	0xffffffff


	//   ....[5]....
        /*0090*/ 	.word	0xffffffff


	//   ....[6]....
        /*0094*/ 	.word	0xffffffff


	//   ....[7]....
        /*0098*/ 	.word	0xffffffff


	//   ....[8]....
        /*009c*/ 	.word	0xffffffff


	//   ....[9]....
        /*00a0*/ 	.word	0xffffffff


	//   ....[10]....
        /*00a4*/ 	.word	0xffffffff


	//   ....[11]....
        /*00a8*/ 	.word	0xffffffff


	//   ....[12]....
        /*00ac*/ 	.word	0xffffffff


	//----- nvinfo : EIATTR_COOP_GROUP_INSTR_OFFSETS
	.align		4
.L_41:
        /*00b0*/ 	.byte	0x04, 0x28
        /*00b2*/ 	.short	(.L_43 - .L_42)


	//   ....[0]....
.L_42:
        /*00b4*/ 	.word	0x000000c0


	//   ....[1]....
        /*00b8*/ 	.word	0x000004e0


	//   ....[2]....
        /*00bc*/ 	.word	0x00000650


	//   ....[3]....
        /*00c0*/ 	.word	0x000007f0


	//   ....[4]....
        /*00c4*/ 	.word	0x000008f0


	//   ....[5]....
        /*00c8*/ 	.word	0x00000a50


	//   ....[6]....
        /*00cc*/ 	.word	0x00000d20


	//   ....[7]....
        /*00d0*/ 	.word	0x00007d50


	//   ....[8]....
        /*00d4*/ 	.word	0x00008840


	//   ....[9]....
        /*00d8*/ 	.word	0x00008ce0


	//   ....[10]....
        /*00dc*/ 	.word	0x00008d10


	//   ....[11]....
        /*00e0*/ 	.word	0x00009e40


	//   ....[12]....
        /*00e4*/ 	.word	0x0000a080


	//----- nvinfo : EIATTR_VRC_CTA_INIT_COUNT
	.align		4
.L_43:
        /*00e8*/ 	.byte	0x02, 0x4a
        /*00ea*/ 	.byte	0x80
	.zero		1


	//----- nvinfo : EIATTR_SYSCALL_OFFSETS
	.align		4
        /*00ec*/ 	.byte	0x04, 0x46
        /*00ee*/ 	.short	(.L_45 - .L_44)


	//   ....[0]....
.L_44:
        /*00f0*/ 	.word	0x0000bc60


	//   ....[1]....
        /*00f4*/ 	.word	0x0000bd50


	//   ....[2]....
        /*00f8*/ 	.word	0x0000c580


	//   ....[3]....
        /*00fc*/ 	.word	0x0000cf00


	//   ....[4]....
        /*0100*/ 	.word	0x0000d860


	//   ....[5]....
        /*0104*/ 	.word	0x0000e1c0


	//----- nvinfo : EIATTR_MBARRIER_INSTR_OFFSETS
	.align		4
.L_45:
        /*0108*/ 	.byte	0x04, 0x39
        /*010a*/ 	.short	(.L_47 - .L_46)


	//   ....[0]....
.L_46:
        /*010c*/ 	.word	0x000005c0
        /*0110*/ 	.word	0x000000ff
        /*0114*/ 	.word	0x00000000
        /*0118*/ 	.short	0x0100
        /*011a*/ 	.byte	0x05
	.zero		1


	//   ....[1]....
        /*011c*/ 	.word	0x000005d0
        /*0120*/ 	.word	0x000000ff
        /*0124*/ 	.word	0x00000020
        /*0128*/ 	.short	0x0100
        /*012a*/ 	.byte	0x05
	.zero		1


	//   ....[2]....
        /*012c*/ 	.word	0x000005e0
        /*0130*/ 	.word	0x000000ff
        /*0134*/ 	.word	0x00000008
        /*0138*/ 	.short	0x0100
        /*013a*/ 	.byte	0x05
	.zero		1


	//   ....[3]....
        /*013c*/ 	.word	0x000005f0
        /*0140*/ 	.word	0x000000ff
        /*0144*/ 	.word	0x00000028
        /*0148*/ 	.short	0x0100
        /*014a*/ 	.byte	0x05
	.zero		1


	//   ....[4]....
        /*014c*/ 	.word	0x00000600
        /*0150*/ 	.word	0x000000ff
        /*0154*/ 	.word	0x00000010
        /*0158*/ 	.short	0x0100
        /*015a*/ 	.byte	0x05
	.zero		1


	//   ....[5]....
        /*015c*/ 	.word	0x00000610
        /*0160*/ 	.word	0x000000ff
        /*0164*/ 	.word	0x00000030
        /*0168*/ 	.short	0x0100
        /*016a*/ 	.byte	0x05
	.zero		1


	//   ....[6]....
        /*016c*/ 	.word	0x00000620
        /*0170*/ 	.word	0x000000ff
        /*0174*/ 	.word	0x00000018
        /*0178*/ 	.short	0x0100
        /*017a*/ 	.byte	0x05
	.zero		1


	//   ....[7]....
        /*017c*/ 	.word	0x00000630
        /*0180*/ 	.word	0x000000ff
        /*0184*/ 	.word	0x00000038
        /*0188*/ 	.short	0x0100
        /*018a*/ 	.byte	0x05
	.zero		1


	//   ....[8]....
        /*018c*/ 	.word	0x00000760
        /*0190*/ 	.word	0x000000ff
        /*0194*/ 	.word	0x00000040
        /*0198*/ 	.short	0x0100
        /*019a*/ 	.byte	0x05
	.zero		1


	//   ....[9]....
        /*019c*/ 	.word	0x00000770
        /*01a0*/ 	.word	0x000000ff
        /*01a4*/ 	.word	0x00000060
        /*01a8*/ 	.short	0x0100
        /*01aa*/ 	.byte	0x05
	.zero		1


	//   ....[10]....
        /*01ac*/ 	.word	0x00000780
        /*01b0*/ 	.word	0x000000ff
        /*01b4*/ 	.word	0x00000048
        /*01b8*/ 	.short	0x0100
        /*01ba*/ 	.byte	0x05
	.zero		1


	//   ....[11]....
        /*01bc*/ 	.word	0x00000790
        /*01c0*/ 	.word	0x000000ff
        /*01c4*/ 	.word	0x00000068
        /*01c8*/ 	.short	0x0100
        /*01ca*/ 	.byte	0x05
	.zero		1


	//   ....[12]....
        /*01cc*/ 	.word	0x000007a0
        /*01d0*/ 	.word	0x000000ff
        /*01d4*/ 	.word	0x00000050
        /*01d8*/ 	.short	0x0100
        /*01da*/ 	.byte	0x05
	.zero		1


	//   ....[13]....
        /*01dc*/ 	.word	0x000007b0
        /*01e0*/ 	.word	0x000000ff
        /*01e4*/ 	.word	0x00000070
        /*01e8*/ 	.short	0x0100
        /*01ea*/ 	.byte	0x05
	.zero		1


	//   ....[14]....
        /*01ec*/ 	.word	0x000007c0
        /*01f0*/ 	.word	0x000000ff
        /*01f4*/ 	.word	0x00000058
        /*01f8*/ 	.short	0x0100
        /*01fa*/ 	.byte	0x05
	.zero		1


	//   ....[15]....
        /*01fc*/ 	.word	0x000007d0
        /*0200*/ 	.word	0x000000ff
        /*0204*/ 	.word	0x00000078
        /*0208*/ 	.short	0x0100
        /*020a*/ 	.byte	0x05
	.zero		1


	//   ....[16]....
        /*020c*/ 	.word	0x000008c0
        /*0210*/ 	.word	0x000000ff
        /*0214*/ 	.word	0x00000080
        /*0218*/ 	.short	0x0100
        /*021a*/ 	.byte	0x05
	.zero		1


	//   ....[17]....
        /*021c*/ 	.word	0x000008d0
        /*0220*/ 	.word	0x000000ff
        /*0224*/ 	.word	0x00000088
        /*0228*/ 	.short	0x0100
        /*022a*/ 	.byte	0x05
	.zero		1


	//   ....[18]....
        /*022c*/ 	.word	0x00000a20
        /*0230*/ 	.word	0x000000ff
        /*0234*/ 	.word	0x00000090
        /*0238*/ 	.short	0x0100
        /*023a*/ 	.byte	0x05
	.zero		1


	//   ....[19]....
        /*023c*/ 	.word	0x00000a30
        /*0240*/ 	.word	0x000000ff
        /*0244*/ 	.word	0x00000098
        /*0248*/ 	.short	0x0100
        /*024a*/ 	.byte	0x05
	.zero		1


	//   ....[20]....
        /*024c*/ 	.word	0x00000bc0
        /*0250*/ 	.word	0x000000ff
        /*0254*/ 	.word	0x000000a0
        /*0258*/ 	.short	0x0100
        /*025a*/ 	.byte	0x05
	.zero		1


	//   ....[21]....
        /*025c*/ 	.word	0x00000bd0
        /*0260*/ 	.word	0x000000ff
        /*0264*/ 	.word	0x000000b0
        /*0268*/ 	.short	0x0100
        /*026a*/ 	.byte	0x05
	.zero		1


	//   ....[22]....
        /*026c*/ 	.word	0x00000be0
        /*0270*/ 	.word	0x000000ff
        /*0274*/ 	.word	0x000000a8
        /*0278*/ 	.short	0x0100
        /*027a*/ 	.byte	0x05
	.zero		1


	//   ....[23]....
        /*027c*/ 	.word	0x00000bf0
        /*0280*/ 	.word	0x000000ff
        /*0284*/ 	.word	0x000000b8
        /*0288*/ 	.short	0x0100
        /*028a*/ 	.byte	0x05
	.zero		1


	//   ....[24]....
        /*028c*/ 	.word	0x00000cd0
        /*0290*/ 	.word	0x000000ff
        /*0294*/ 	.word	0x000000c0
        /*0298*/ 	.short	0x0100
        /*029a*/ 	.byte	0x05
	.zero		1


	//   ....[25]....
        /*029c*/ 	.word	0x000017a0
        /*02a0*/ 	.word	0x00000003
        /*02a4*/ 	.word	0x00000020
        /*02a8*/ 	.short	0x010a
        /*02aa*/ 	.byte	0xff
	.zero		1


	//   ....[26]....
        /*02ac*/ 	.word	0x00003410
        /*02b0*/ 	.word	0x00000018
        /*02b4*/ 	.word	0x00000020
        /*02b8*/ 	.short	0x010a
        /*02ba*/ 	.byte	0xff
	.zero		1


	//   ....[27]....
        /*02bc*/ 	.word	0x00003850
        /*02c0*/ 	.word	0x00000056
        /*02c4*/ 	.word	0x00000020
        /*02c8*/ 	.short	0x010a
        /*02ca*/ 	.byte	0xff
	.zero		1


	//   ....[28]....
        /*02cc*/ 	.word	0x00004ad0
        /*02d0*/ 	.word	0x00000000
        /*02d4*/ 	.word	0x00000088
        /*02d8*/ 	.short	0x0101
        /*02da*/ 	.byte	0xff
	.zero		1


	//   ....[29]....
        /*02dc*/ 	.word	0x00004ae0
        /*02e0*/ 	.word	0x00000003
        /*02e4*/ 	.word	0x00000020
        /*02e8*/ 	.short	0x010a
        /*02ea*/ 	.byte	0xff
	.zero		1


	//   ....[30]....
        /*02ec*/ 	.word	0x000066f0
        /*02f0*/ 	.word	0x00000019
        /*02f4*/ 	.word	0x00000020
        /*02f8*/ 	.short	0x010a
        /*02fa*/ 	.byte	0xff
	.zero		1


	//   ....[31]....
        /*02fc*/ 	.word	0x00006b10
        /*0300*/ 	.word	0x00000054
        /*0304*/ 	.word	0x00000020
        /*0308*/ 	.short	0x010a
        /*030a*/ 	.byte	0xff
	.zero		1


	//   ....[32]....
        /*030c*/ 	.word	0x00007d60
        /*0310*/ 	.word	0x00000000
        /*0314*/ 	.word	0x00000090
        /*0318*/ 	.short	0x010a
        /*031a*/ 	.byte	0xff
	.zero		1


	//   ....[33]....
        /*031c*/ 	.word	0x00007e20
        /*0320*/ 	.word	0x00000002
        /*0324*/ 	.word	0x00000000
        /*0328*/ 	.short	0x0101
        /*032a*/ 	.byte	0xff
	.zero		1


	//   ....[34]....
        /*032c*/ 	.word	0x00008330
        /*0330*/ 	.word	0x00000003
        /*0334*/ 	.word	0x00000000
        /*0338*/ 	.short	0x010a
        /*033a*/ 	.byte	0xff
	.zero		1


	//   ....[35]....
        /*033c*/ 	.word	0x000083a0
        /*0340*/ 	.word	0x00000004
        /*0344*/ 	.word	0x00000000
        /*0348*/ 	.short	0x010a
        /*034a*/ 	.byte	0xff
	.zero		1


	//   ....[36]....
        /*034c*/ 	.word	0x00008430
        /*0350*/ 	.word	0x00000000
        /*0354*/ 	.word	0x00000000
        /*0358*/ 	.short	0x010a
        /*035a*/ 	.byte	0xff
	.zero		1


	//   ....[37]....
        /*035c*/ 	.word	0x000084c0
        /*0360*/ 	.word	0x00000007
        /*0364*/ 	.word	0x00000000
        /*0368*/ 	.short	0x010a
        /*036a*/ 	.byte	0xff
	.zero		1


	//   ....[38]....
        /*036c*/ 	.word	0x00008610
        /*0370*/ 	.word	0x000000ff
        /*0374*/ 	.word	0x00000098
        /*0378*/ 	.short	0x010a
        /*037a*/ 	.byte	0x07
	.zero		1


	//   ....[39]....
        /*037c*/ 	.word	0x000086b0
        /*0380*/ 	.word	0x000000ff
        /*0384*/ 	.word	0x00000090
        /*0388*/ 	.short	0x010a
        /*038a*/ 	.byte	0x07
	.zero		1


	//   ....[40]....
        /*038c*/ 	.word	0x00008750
        /*0390*/ 	.word	0x000000ff
        /*0394*/ 	.word	0x00000000
        /*0398*/ 	.short	0x0101
        /*039a*/ 	.byte	0x06
	.zero		1


	//   ....[41]....
        /*039c*/ 	.word	0x00008790
        /*03a0*/ 	.word	0x000000ff
        /*03a4*/ 	.word	0x00000098
        /*03a8*/ 	.short	0x0106
        /*03aa*/ 	.byte	0x07
	.zero		1


	//   ....[42]....
        /*03ac*/ 	.word	0x000087d0
        /*03b0*/ 	.word	0x00000000
        /*03b4*/ 	.word	0x00000098
        /*03b8*/ 	.short	0x010a
        /*03ba*/ 	.byte	0xff
	.zero		1


	//   ....[43]....
        /*03bc*/ 	.word	0x00008a00
        /*03c0*/ 	.word	0x00000000
        /*03c4*/ 	.word	0x00000008
        /*03c8*/ 	.short	0x010a
        /*03ca*/ 	.byte	0xff
	.zero		1


	//   ....[44]....
        /*03cc*/ 	.word	0x00008a20
        /*03d0*/ 	.word	0x00000000
        /*03d4*/ 	.word	0x00000008
        /*03d8*/ 	.short	0x010a
        /*03da*/ 	.byte	0xff
	.zero		1


	//   ....[45]....
        /*03dc*/ 	.word	0x00008b90
        /*03e0*/ 	.word	0x00000000
        /*03e4*/ 	.word	0x00000008
        /*03e8*/ 	.short	0x010a
        /*03ea*/ 	.byte	0xff
	.zero		1


	//   ....[46]....
        /*03ec*/ 	.word	0x00008bb0
        /*03f0*/ 	.word	0x00000000
        /*03f4*/ 	.word	0x00000008
        /*03f8*/ 	.short	0x010a
        /*03fa*/ 	.byte	0xff
	.zero		1


	//   ....[47]....
        /*03fc*/ 	.word	0x00008c70
        /*0400*/ 	.word	0x00000005
        /*0404*/ 	.word	0x00000000
        /*0408*/ 	.short	0x0101
        /*040a*/ 	.byte	0xff
	.zero		1


	//   ....[48]....
        /*040c*/ 	.word	0x00009030
        /*0410*/ 	.word	0x00000000
        /*0414*/ 	.word	0x00000090
        /*0418*/ 	.short	0x010a
        /*041a*/ 	.byte	0xff
	.zero		1


	//   ....[49]....
        /*041c*/ 	.word	0x00009100
        /*0420*/ 	.word	0x00000011
        /*0424*/ 	.word	0x00000000
        /*0428*/ 	.short	0x0101
        /*042a*/ 	.byte	0xff
	.zero		1


	//   ....[50]....
        /*042c*/ 	.word	0x00009140
        /*0430*/ 	.word	0x00000014
        /*0434*/ 	.word	0x000000b0
        /*0438*/ 	.short	0x010a
        /*043a*/ 	.byte	0xff
	.zero		1


	//   ....[51]....
        /*043c*/ 	.word	0x000091d0
        /*0440*/ 	.word	0x00000005
        /*0444*/ 	.word	0x00000000
        /*0448*/ 	.short	0x010a
        /*044a*/ 	.byte	0xff
	.zero		1


	//   ....[52]....
        /*044c*/ 	.word	0x00009290
        /*0450*/ 	.word	0x00000011
        /*0454*/ 	.word	0x00000000
        /*0458*/ 	.short	0x010a
        /*045a*/ 	.byte	0xff
	.zero		1


	//   ....[53]....
        /*045c*/ 	.word	0x000093d0
        /*0460*/ 	.word	0x00000005
        /*0464*/ 	.word	0x00000000
        /*0468*/ 	.short	0x010a
        /*046a*/ 	.byte	0xff
	.zero		1


	//   ....[54]....
        /*046c*/ 	.word	0x00009cb0
        /*0470*/ 	.word	0x00000003
        /*0474*/ 	.word	0x00000000
        /*0478*/ 	.short	0x010a
        /*047a*/ 	.byte	0xff
	.zero		1


	//   ....[55]....
        /*047c*/ 	.word	0x00009d20
        /*0480*/ 	.word	0x00000008
        /*0484*/ 	.word	0x00000000
        /*0488*/ 	.short	0x010a
        /*048a*/ 	.byte	0xff
	.zero		1


	//   ....[56]....
        /*048c*/ 	.word	0x00009d60
        /*0490*/ 	.word	0x00000008
        /*0494*/ 	.word	0x00000000
        /*0498*/ 	.short	0x010a
        /*049a*/ 	.byte	0xff
	.zero		1


	//   ....[57]....
        /*049c*/ 	.word	0x00009dd0
        /*04a0*/ 	.word	0x00000003
        /*04a4*/ 	.word	0x00000000
        /*04a8*/ 	.short	0x0101
        /*04aa*/ 	.byte	0xff
	.zero		1


	//   ....[58]....
        /*04ac*/ 	.word	0x00009e00
        /*04b0*/ 	.word	0x00000000
        /*04b4*/ 	.word	0x000000c0
        /*04b8*/ 	.short	0x010a
        /*04ba*/ 	.byte	0xff
	.zero		1


	//   ....[59]....
        /*04bc*/ 	.word	0x00009e30
        /*04c0*/ 	.word	0x00000003
        /*04c4*/ 	.word	0x00000000
        /*04c8*/ 	.short	0x0101
        /*04ca*/ 	.byte	0xff
	.zero		1


	//   ....[60]....
        /*04cc*/ 	.word	0x0000a330
        /*04d0*/ 	.word	0x0000001b
        /*04d4*/ 	.word	0x00000090
        /*04d8*/ 	.short	0x010a
        /*04da*/ 	.byte	0xff
	.zero		1


	//   ....[61]....
        /*04dc*/ 	.word	0x0000a3f0
        /*04e0*/ 	.word	0x00000000
        /*04e4*/ 	.word	0x00000000
        /*04e8*/ 	.short	0x0101
        /*04ea*/ 	.byte	0xff
	.zero		1


	//   ....[62]....
        /*04ec*/ 	.word	0x0000a700
        /*04f0*/ 	.word	0x0000001b
        /*04f4*/ 	.word	0x00000088
        /*04f8*/ 	.short	0x010a
        /*04fa*/ 	.byte	0xff
	.zero		1


	//   ....[63]....
        /*04fc*/ 	.word	0x0000a8c0
        /*0500*/ 	.word	0x0000001b
        /*0504*/ 	.word	0x00000060
        /*0508*/ 	.short	0x010a
        /*050a*/ 	.byte	0xff
	.zero		1


	//   ....[64]....
        /*050c*/ 	.word	0x0000ac00
        /*0510*/ 	.word	0x0000001b
        /*0514*/ 	.word	0x00000040
        /*0518*/ 	.short	0x010b
        /*051a*/ 	.byte	0xff
	.zero		1


	//   ....[65]....
        /*051c*/ 	.word	0x0000ac10
        /*0520*/ 	.word	0x00000003
        /*0524*/ 	.word	0x00000000
        /*0528*/ 	.short	0x0101
        /*052a*/ 	.byte	0xff
	.zero		1


	//   ....[66]....
        /*052c*/ 	.word	0x0000ac20
        /*0530*/ 	.word	0x0000001b
        /*0534*/ 	.word	0x00000068
        /*0538*/ 	.short	0x010a
        /*053a*/ 	.byte	0xff
	.zero		1


	//   ....[67]....
        /*053c*/ 	.word	0x0000adc0
        /*0540*/ 	.word	0x0000001b
        /*0544*/ 	.word	0x00000048
        /*0548*/ 	.short	0x010b
        /*054a*/ 	.byte	0xff
	.zero		1


	//   ....[68]....
        /*054c*/ 	.word	0x0000add0
        /*0550*/ 	.word	0x00000003
        /*0554*/ 	.word	0x00000000
        /*0558*/ 	.short	0x0101
        /*055a*/ 	.byte	0xff
	.zero		1


	//   ....[69]....
        /*055c*/ 	.word	0x0000ade0
        /*0560*/ 	.word	0x0000001b
        /*0564*/ 	.word	0x00000070
        /*0568*/ 	.short	0x010a
        /*056a*/ 	.byte	0xff
	.zero		1


	//   ....[70]....
        /*056c*/ 	.word	0x0000af90
        /*0570*/ 	.word	0x0000001b
        /*0574*/ 	.word	0x00000050
        /*0578*/ 	.short	0x010b
        /*057a*/ 	.byte	0xff
	.zero		1


	//   ....[71]....
        /*057c*/ 	.word	0x0000afa0
        /*0580*/ 	.word	0x00000013
        /*0584*/ 	.word	0x00000000
        /*0588*/ 	.short	0x0101
        /*058a*/ 	.byte	0xff
	.zero		1


	//   ....[72]....
        /*058c*/ 	.word	0x0000aff0
        /*0590*/ 	.word	0x0000001b
        /*0594*/ 	.word	0x00000078
        /*0598*/ 	.short	0x010a
        /*059a*/ 	.byte	0xff
	.zero		1


	//   ....[73]....
        /*059c*/ 	.word	0x0000b210
        /*05a0*/ 	.word	0x0000001b
        /*05a4*/ 	.word	0x00000058
        /*05a8*/ 	.short	0x010b
        /*05aa*/ 	.byte	0xff
	.zero		1


	//   ....[74]....
        /*05ac*/ 	.word	0x0000b230
        /*05b0*/ 	.word	0x0000002a
        /*05b4*/ 	.word	0x00000000
        /*05b8*/ 	.short	0x0101
        /*05ba*/ 	.byte	0xff
	.zero		1


	//   ....[75]....
        /*05bc*/ 	.word	0x0000b260
        /*05c0*/ 	.word	0x0000001b
        /*05c4*/ 	.word	0x00000060
        /*05c8*/ 	.short	0x010a
        /*05ca*/ 	.byte	0xff
	.zero		1


	//   ....[76]....
        /*05cc*/ 	.word	0x0000b280
        /*05d0*/ 	.word	0x0000001b
        /*05d4*/ 	.word	0x00000068
        /*05d8*/ 	.short	0x010a
        /*05da*/ 	.byte	0xff
	.zero		1


	//   ....[77]....
        /*05dc*/ 	.word	0x0000b2a0
        /*05e0*/ 	.word	0x0000001b
        /*05e4*/ 	.word	0x00000070
        /*05e8*/ 	.short	0x010a
        /*05ea*/ 	.byte	0xff
	.zero		1


	//   ....[78]....
        /*05ec*/ 	.word	0x0000b2d0
        /*05f0*/ 	.word	0x0000001b
        /*05f4*/ 	.word	0x00000078
        /*05f8*/ 	.short	0x010a
        /*05fa*/ 	.byte	0xff
	.zero		1


	//   ....[79]....
        /*05fc*/ 	.word	0x0000b650
        /*0600*/ 	.word	0x00000057
        /*0604*/ 	.word	0x00000090
        /*0608*/ 	.short	0x010a
        /*060a*/ 	.byte	0xff
	.zero		1


	//   ....[80]....
        /*060c*/ 	.word	0x0000b750
        /*0610*/ 	.word	0x00000002
        /*0614*/ 	.word	0x00000000
        /*0618*/ 	.short	0x0101
        /*061a*/ 	.byte	0xff
	.zero		1


	//   ....[81]....
        /*061c*/ 	.word	0x0000c170
        /*0620*/ 	.word	0x00000057
        /*0624*/ 	.word	0x00000040
        /*0628*/ 	.short	0x010a
        /*062a*/ 	.byte	0xff
	.zero		1


	//   ....[82]....
        /*062c*/ 	.word	0x0000c210
        /*0630*/ 	.word	0x0000006d
        /*0634*/ 	.word	0x000000a0
        /*0638*/ 	.short	0x010a
        /*063a*/ 	.byte	0xff
	.zero		1


	//   ....[83]....
        /*063c*/ 	.word	0x0000c370
        /*0640*/ 	.word	0x00000057
        /*0644*/ 	.word	0x00000040
        /*0648*/ 	.short	0x010a
        /*064a*/ 	.byte	0xff
	.zero		1


	//   ....[84]....
        /*064c*/ 	.word	0x0000c460
        /*0650*/ 	.word	0x0000006d
        /*0654*/ 	.word	0x000000a0
        /*0658*/ 	.short	0x010a
        /*065a*/ 	.byte	0xff
	.zero		1


	//   ....[85]....
        /*065c*/ 	.word	0x0000cc30
        /*0660*/ 	.word	0x00000002
        /*0664*/ 	.word	0x00000000
        /*0668*/ 	.short	0x0101
        /*066a*/ 	.byte	0xff
	.zero		1


	//   ....[86]....
        /*066c*/ 	.word	0x0000cc40
        /*0670*/ 	.word	0x00000003
        /*0674*/ 	.word	0x00000040
        /*0678*/ 	.short	0x010a
        /*067a*/ 	.byte	0xff
	.zero		1


	//   ....[87]....
        /*067c*/ 	.word	0x0000cd20
        /*0680*/ 	.word	0x00000003
        /*0684*/ 	.word	0x00000040
        /*0688*/ 	.short	0x010a
        /*068a*/ 	.byte	0xff
	.zero		1


	//   ....[88]....
        /*068c*/ 	.word	0x0000d590
        /*0690*/ 	.word	0x00000074
        /*0694*/ 	.word	0x00000000
        /*0698*/ 	.short	0x0101
        /*069a*/ 	.byte	0xff
	.zero		1


	//   ....[89]....
        /*069c*/ 	.word	0x0000d5b0
        /*06a0*/ 	.word	0x00000072
        /*06a4*/ 	.word	0x00000040
        /*06a8*/ 	.short	0x010a
        /*06aa*/ 	.byte	0xff
	.zero		1


	//   ....[90]....
        /*06ac*/ 	.word	0x0000d680
        /*06b0*/ 	.word	0x00000072
        /*06b4*/ 	.word	0x00000040
        /*06b8*/ 	.short	0x010a
        /*06ba*/ 	.byte	0xff
	.zero		1


	//   ....[91]....
        /*06bc*/ 	.word	0x0000def0
        /*06c0*/ 	.word	0x00000072
        /*06c4*/ 	.word	0x00000000
        /*06c8*/ 	.short	0x0101
        /*06ca*/ 	.byte	0xff
	.zero		1


	//   ....[92]....
        /*06cc*/ 	.word	0x0000df10
        /*06d0*/ 	.word	0x00000073
        /*06d4*/ 	.word	0x00000040
        /*06d8*/ 	.short	0x010a
        /*06da*/ 	.byte	0xff
	.zero		1


	//   ....[93]....
        /*06dc*/ 	.word	0x0000dfe0
        /*06e0*/ 	.word	0x00000073
        /*06e4*/ 	.word	0x00000040
        /*06e8*/ 	.short	0x010a
        /*06ea*/ 	.byte	0xff
	.zero		1


	//   ....[94]....
        /*06ec*/ 	.word	0x0000e2f0
        /*06f0*/ 	.word	0x0000006d
        /*06f4*/ 	.word	0x00000000
        /*06f8*/ 	.short	0x0101
        /*06fa*/ 	.byte	0xff
	.zero		1


	//   ....[95]....
        /*06fc*/ 	.word	0x0000e890
        /*0700*/ 	.word	0x00000002
        /*0704*/ 	.word	0x00000000
        /*0708*/ 	.short	0x0101
        /*070a*/ 	.byte	0xff
	.zero		1


	//   ....[96]....
        /*070c*/ 	.word	0x0000eaf0
        /*0710*/ 	.word	0x00000000
        /*0714*/ 	.word	0x00000000
        /*0718*/ 	.short	0x0101
        /*071a*/ 	.byte	0xff
	.zero		1


	//   ....[97]....
        /*071c*/ 	.word	0x0000eb10
        /*0720*/ 	.word	0x00000018
        /*0724*/ 	.word	0x00000020
        /*0728*/ 	.short	0x010a
        /*072a*/ 	.byte	0xff
	.zero		1


	//   ....[98]....
        /*072c*/ 	.word	0x0000eb60
        /*0730*/ 	.word	0x00000019
        /*0734*/ 	.word	0x00000020
        /*0738*/ 	.short	0x010a
        /*073a*/ 	.byte	0xff
	.zero		1


	//   ....[99]....
        /*073c*/ 	.word	0x0000ebb0
        /*0740*/ 	.word	0x00000000
        /*0744*/ 	.word	0x00000090
        /*0748*/ 	.short	0x010a
        /*074a*/ 	.byte	0xff
	.zero		1


	//   ....[100]....
        /*074c*/ 	.word	0x0000ec00
        /*0750*/ 	.word	0x00000003
        /*0754*/ 	.word	0x00000000
        /*0758*/ 	.short	0x010a
        /*075a*/ 	.byte	0xff
	.zero		1


	//   ....[101]....
        /*075c*/ 	.word	0x0000ec50
        /*0760*/ 	.word	0x00000004
        /*0764*/ 	.word	0x00000000
        /*0768*/ 	.short	0x010a
        /*076a*/ 	.byte	0xff
	.zero		1


	//   ....[102]....
        /*076c*/ 	.word	0x0000eca0
        /*0770*/ 	.word	0x00000000
        /*0774*/ 	.word	0x00000000
        /*0778*/ 	.short	0x010a
        /*077a*/ 	.byte	0xff
	.zero		1


	//   ....[103]....
        /*077c*/ 	.word	0x0000ed00
        /*0780*/ 	.word	0x00000004
        /*0784*/ 	.word	0x00000098
        /*0788*/ 	.short	0x010a
        /*078a*/ 	.byte	0xff
	.zero		1


	//   ....[104]....
        /*078c*/ 	.word	0x0000ed60
        /*0790*/ 	.word	0x00000004
        /*0794*/ 	.word	0x00000090
        /*0798*/ 	.short	0x010a
        /*079a*/ 	.byte	0xff
	.zero		1


	//   ....[105]....
        /*079c*/ 	.word	0x0000edb0
        /*07a0*/ 	.word	0x00000000
        /*07a4*/ 	.word	0x00000008
        /*07a8*/ 	.short	0x010a
        /*07aa*/ 	.byte	0xff
	.zero		1


	//   ....[106]....
        /*07ac*/ 	.word	0x0000ee80
        /*07b0*/ 	.word	0x00000000
        /*07b4*/ 	.word	0x00000008
        /*07b8*/ 	.short	0x010a
        /*07ba*/ 	.byte	0xff
	.zero		1


	//   ....[107]....
        /*07bc*/ 	.word	0x0000eed0
        /*07c0*/ 	.word	0x00000000
        /*07c4*/ 	.word	0x00000090
        /*07c8*/ 	.short	0x010a
        /*07ca*/ 	.byte	0xff
	.zero		1


	//   ....[108]....
        /*07cc*/ 	.word	0x0000ef20
        /*07d0*/ 	.word	0x00000014
        /*07d4*/ 	.word	0x000000b0
        /*07d8*/ 	.short	0x010a
        /*07da*/ 	.byte	0xff
	.zero		1


	//   ....[109]....
        /*07dc*/ 	.word	0x0000ef70
        /*07e0*/ 	.word	0x00000011
        /*07e4*/ 	.word	0x00000000
        /*07e8*/ 	.short	0x010a
        /*07ea*/ 	.byte	0xff
	.zero		1


	//   ....[110]....
        /*07ec*/ 	.word	0x0000efc0
        /*07f0*/ 	.word	0x00000003
        /*07f4*/ 	.word	0x00000000
        /*07f8*/ 	.short	0x010a
        /*07fa*/ 	.byte	0xff
	.zero		1


	//   ....[111]....
        /*07fc*/ 	.word	0x0000f010
        /*0800*/ 	.word	0x00000000
        /*0804*/ 	.word	0x000000c0
        /*0808*/ 	.short	0x010a
        /*080a*/ 	.byte	0xff
	.zero		1


	//   ....[112]....
        /*080c*/ 	.word	0x0000f060
        /*0810*/ 	.word	0x0000001b
        /*0814*/ 	.word	0x00000090
        /*0818*/ 	.short	0x010a
        /*081a*/ 	.byte	0xff
	.zero		1


	//   ....[113]....
        /*081c*/ 	.word	0x0000f0b0
        /*0820*/ 	.word	0x0000001b
        /*0824*/ 	.word	0x00000088
        /*0828*/ 	.short	0x010a
        /*082a*/ 	.byte	0xff
	.zero		1


	//   ....[114]....
        /*082c*/ 	.word	0x0000f100
        /*0830*/ 	.word	0x0000001b
        /*0834*/ 	.word	0x00000060
        /*0838*/ 	.short	0x010a
        /*083a*/ 	.byte	0xff
	.zero		1


	//   ....[115]....
        /*083c*/ 	.word	0x0000f150
        /*0840*/ 	.word	0x0000001b
        /*0844*/ 	.word	0x00000068
        /*0848*/ 	.short	0x010a
        /*084a*/ 	.byte	0xff
	.zero		1


	//   ....[116]....
        /*084c*/ 	.word	0x0000f1a0
        /*0850*/ 	.word	0x0000001b
        /*0854*/ 	.word	0x00000070
        /*0858*/ 	.short	0x010a
        /*085a*/ 	.byte	0xff
	.zero		1


	//   ....[117]....
        /*085c*/ 	.word	0x0000f1f0
        /*0860*/ 	.word	0x0000001b
        /*0864*/ 	.word	0x00000078
        /*0868*/ 	.short	0x010a
        /*086a*/ 	.byte	0xff
	.zero		1


	//   ....[118]....
        /*086c*/ 	.word	0x0000f240
        /*0870*/ 	.word	0x0000001b
        /*0874*/ 	.word	0x00000060
        /*0878*/ 	.short	0x010a
        /*087a*/ 	.byte	0xff
	.zero		1


	//   ....[119]....
        /*087c*/ 	.word	0x0000f290
        /*0880*/ 	.word	0x0000001b
        /*0884*/ 	.word	0x00000068
        /*0888*/ 	.short	0x010a
        /*088a*/ 	.byte	0xff
	.zero		1


	//   ....[120]....
        /*088c*/ 	.word	0x0000f2e0
        /*0890*/ 	.word	0x0000001b
        /*0894*/ 	.word	0x00000070
        /*0898*/ 	.short	0x010a
        /*089a*/ 	.byte	0xff
	.zero		1


	//   ....[121]....
        /*089c*/ 	.word	0x0000f330
        /*08a0*/ 	.word	0x00000057
        /*08a4*/ 	.word	0x00000090
        /*08a8*/ 	.short	0x010a
        /*08aa*/ 	.byte	0xff
	.zero		1


	//   ....[122]....
        /*08ac*/ 	.word	0x0000f380
        /*08b0*/ 	.word	0x00000057
        /*08b4*/ 	.word	0x00000040
        /*08b8*/ 	.short	0x010a
        /*08ba*/ 	.byte	0xff
	.zero		1


	//   ....[123]....
        /*08bc*/ 	.word	0x0000f3d0
        /*08c0*/ 	.word	0x0000006d
        /*08c4*/ 	.word	0x000000a0
        /*08c8*/ 	.short	0x010a
        /*08ca*/ 	.byte	0xff
	.zero		1


	//   ....[124]....
        /*08cc*/ 	.word	0x0000f420
        /*08d0*/ 	.word	0x00000003
        /*08d4*/ 	.word	0x00000040
        /*08d8*/ 	.short	0x010a
        /*08da*/ 	.byte	0xff
	.zero		1


	//   ....[125]....
        /*08dc*/ 	.word	0x0000f470
        /*08e0*/ 	.word	0x00000072
        /*08e4*/ 	.word	0x00000040
        /*08e8*/ 	.short	0x010a
        /*08ea*/ 	.byte	0xff
	.zero		1


	//   ....[126]....
        /*08ec*/ 	.word	0x0000f4c0
        /*08f0*/ 	.word	0x00000073
        /*08f4*/ 	.word	0x00000040
        /*08f8*/ 	.short	0x010a
        /*08fa*/ 	.byte	0xff
	.zero		1


	//----- nvinfo : EIATTR_NUM_MBARRIERS
	.align		4
.L_47:
        /*08fc*/ 	.byte	0x03, 0x38
        /*08fe*/ 	.short	0x0019


	//----- nvinfo : EIATTR_EXIT_INSTR_OFFSETS
	.align		4
        /*0900*/ 	.byte	0x04, 0x1c
        /*0902*/ 	.short	(.L_49 - .L_48)


	//   ....[0]....
.L_48:
        /*0904*/ 	.word	0x000084f0


	//   ....[1]....
        /*0908*/ 	.word	0x000087a0


	//   ....[2]....
        /*090c*/ 	.word	0x00008800


	//   ....[3]....
        /*0910*/ 	.word	0x0000a090


	//   ....[4]....
        /*0914*/ 	.word	0x0000b300


	//   ....[5]....
        /*0918*/ 	.word	0x0000b330


	//   ....[6]....
        /*091c*/ 	.word	0x0000e9e0


	//   ....[7]....
        /*0920*/ 	.word	0x0000ea60


	//   ....[8]....
        /*0924*/ 	.word	0x0000ea90


	//   ....[9]....
        /*0928*/ 	.word	0x0000eb00


	//----- nvinfo : EIATTR_MAX_THREADS
	.align		4
.L_49:
        /*092c*/ 	.byte	0x04, 0x05
        /*092e*/ 	.short	(.L_51 - .L_50)
.L_50:
        /*0930*/ 	.word	0x00000100
        /*0934*/ 	.word	0x00000001
        /*0938*/ 	.word	0x00000001


	//----- nvinfo : EIATTR_CRS_STACK_SIZE
	.align		4
.L_51:
        /*093c*/ 	.byte	0x04, 0x1e
        /*093e*/ 	.short	(.L_53 - .L_52)
.L_52:
        /*0940*/ 	.word	0x00000000


	//----- nvinfo : EIATTR_CBANK_PARAM_SIZE
	.align		4
.L_53:
        /*0944*/ 	.byte	0x03, 0x19
        /*0946*/ 	.short	0x0900


	//----- nvinfo : EIATTR_PARAM_CBANK
	.align		4
        /*0948*/ 	.byte	0x04, 0x0a
        /*094a*/ 	.short	(.L_55 - .L_54)
	.align		4
.L_54:
        /*094c*/ 	.word	index@(.nv.constant0._ZN7cutlass13device_kernelINS_4conv6kernel13ConvUniversalINS1_16ConvProblemShapeILNS1_8OperatorE1ELi3EEENS1_10collective14CollectiveConvINS1_47MainloopSm100TmaUmmaWarpSpecializedImplicitGemmILS5_1ELi4ELi3ELi1ELi2EN4cute5tupleIJNSA_1CILi2EEENSC_ILi1EEESE_EEEEENSB_IJNSC_ILi256EEENSC_ILi64EEENSB_IJSI_EEEEEENS_10tfloat32_tESL_NSA_8TiledMMAINSA_8MMA_AtomIJNSA_23SM100_MMA_TF32_2x1SM_SSISL_SL_fLi256ELi64ELNSA_4UMMA5MajorE0ELSQ_1ELNSP_7ScaleInE0ELSR_0EEEEEENSA_6LayoutINSB_IJSE_SE_SE_EEENSB_IJNSC_ILi0EEESW_SW_EEEEENSB_IJNSA_10UnderscoreESZ_SZ_EEEEENS7_6detail27Sm100ImplicitGemmTileTraitsINSA_25SM100_TMA_2SM_LOAD_IM2COLENSA_14ComposedLayoutINSA_7SwizzleILi3ELi4ELi3EEENSA_18smem_ptr_flag_bitsILi32EEENSU_INSB_IJNSC_ILi8EEENSC_ILi32EEEEEENSB_IJS1B_SE_EEEEEEEvEENS13_INSA_18SM100_TMA_2SM_LOADENS15_INS16_ILi2ELi5ELi2EEES19_NSU_INSB_IJS1B_NSC_ILi4EEEEEENSB_IJSE_S1B_EEEEEEEvEEEENS_8epilogue10collective18CollectiveEpilogueINS1Q_23Sm100TmaWarpSpecializedILi4ELi2ELi16ELb1ELb0EEEJNSB_IJNSC_ILi128EEESI_SJ_EEENSB_IJNSU_IS1V_SE_EENSU_INSC_ILi16EEESE_EEEEESL_NSB_IJNSB_IJllllEEESE_SW_EEESL_S22_NS1Q_6fusion15FusionCallbacksIS1U_NS23_17LinearCombinationISL_fSL_fLNS_15FloatRoundStyleE2EEES1W_S20_JEEENSA_5SM1004TMEM4LOAD26SM100_TMEM_LOAD_32dp32b16xENSA_20SM90_TMA_LOAD_IM2COLENS15_INS16_ILi2ELi4ELi3EEES19_NSU_INSB_IJS1A_S1Y_EEENSB_IJS1Y_SE_EEEEEEENSA_39AutoVectorizingCopyWithAssumedAlignmentILi128EEENSA_21SM90_TMA_STORE_IM2COLES2I_S2K_S2K_EEEvvEEEEvNT_6ParamsE)
        /*0950*/ 	.short	0x0380
        /*0952*/ 	.short	0x0900


	//----- nvinfo : EIATTR_SW_WAR
	.align		4
.L_55:
        /*0954*/ 	.byte	0x04, 0x36
        /*0956*/ 	.short	(.L_57 - .L_56)
.L_56:
        /*0958*/ 	.word	0x00000008
.L_57:


//--------------------- .nv.callgraph             --------------------------
	.section	.nv.callgraph,"",@"SHT_CUDA_CALLGRAPH"
	.align	4
	.sectionentsize	8
	.align		4
        /*0000*/ 	.word	0x00000000
	.align		4
        /*0004*/ 	.word	0xffffffff
	.align		4
        /*0008*/ 	.word	index@(_ZN7cutlass13device_kernelINS_4conv6kernel13ConvUniversalINS1_16ConvProblemShapeILNS1_8OperatorE1ELi3EEENS1_10collective14CollectiveConvINS1_47MainloopSm100TmaUmmaWarpSpecializedImplicitGemmILS5_1ELi4ELi3ELi1ELi2EN4cute5tupleIJNSA_1CILi2EEENSC_ILi1EEESE_EEEEENSB_IJNSC_ILi256EEENSC_ILi64EEENSB_IJSI_EEEEEENS_10tfloat32_tESL_NSA_8TiledMMAINSA_8MMA_AtomIJNSA_23SM100_MMA_TF32_2x1SM_SSISL_SL_fLi256ELi64ELNSA_4UMMA5MajorE0ELSQ_1ELNSP_7ScaleInE0ELSR_0EEEEEENSA_6LayoutINSB_IJSE_SE_SE_EEENSB_IJNSC_ILi0EEESW_SW_EEEEENSB_IJNSA_10UnderscoreESZ_SZ_EEEEENS7_6detail27Sm100ImplicitGemmTileTraitsINSA_25SM100_TMA_2SM_LOAD_IM2COLENSA_14ComposedLayoutINSA_7SwizzleILi3ELi4ELi3EEENSA_18smem_ptr_flag_bitsILi32EEENSU_INSB_IJNSC_ILi8EEENSC_ILi32EEEEEENSB_IJS1B_SE_EEEEEEEvEENS13_INSA_18SM100_TMA_2SM_LOADENS15_INS16_ILi2ELi5ELi2EEES19_NSU_INSB_IJS1B_NSC_ILi4EEEEEENSB_IJSE_S1B_EEEEEEEvEEEENS_8epilogue10collective18CollectiveEpilogueINS1Q_23Sm100TmaWarpSpecializedILi4ELi2ELi16ELb1ELb0EEEJNSB_IJNSC_ILi128EEESI_SJ_EEENSB_IJNSU_IS1V_SE_EENSU_INSC_ILi16EEESE_EEEEESL_NSB_IJNSB_IJllllEEESE_SW_EEESL_S22_NS1Q_6fusion15FusionCallbacksIS1U_NS23_17LinearCombinationISL_fSL_fLNS_15FloatRoundStyleE2EEES1W_S20_JEEENSA_5SM1004TMEM4LOAD26SM100_TMEM_LOAD_32dp32b16xENSA_20SM90_TMA_LOAD_IM2COLENS15_INS16_ILi2ELi4ELi3EEES19_NSU_INSB_IJS1A_S1Y_EEENSB_IJS1Y_SE_EEEEEEENSA_39AutoVectorizingCopyWithAssumedAlignmentILi128EEENSA_21SM90_TMA_STORE_IM2COLES2I_S2K_S2K_EEEvvEEEEvNT_6ParamsE)
	.align		4
        /*000c*/ 	.word	index@(__assertfail)
	.align		4
        /*0010*/ 	.word	0x00000000
	.align		4
        /*0014*/ 	.word	0xfffffffe
	.align		4
        /*0018*/ 	.word	0x00000000
	.align		4
        /*001c*/ 	.word	0xfffffffd
	.align		4
        /*0020*/ 	.word	0x00000000
	.align		4
        /*0024*/ 	.word	0xfffffffc


//--------------------- .nv.constant4             --------------------------
	.section	.nv.constant4,"a",@progbits
	.align	8
	.align		8
.nv.constant4:
        /*0000*/ 	.dword	__assertfail
	.align		8
        /*0008*/ 	.dword	__unnamed_1
	.align		8
        /*0010*/ 	.dword	__unnamed_2
	.align		8
        /*0018*/ 	.dword	_ZN39_INTERNAL_746f524d_4_k_cu_7c122233_31574cuda3std3__45__cpo5beginE
	.align		8
        /*0020*/ 	.dword	_ZN39_INTERNAL_746f524d_4_k_cu_7c122233_31574cuda3std3__45__cpo3endE
	.align		8
        /*0028*/ 	.dword	_ZN39_INTERNAL_746f524d_4_k_cu_7c122233_31574cuda3std3__45__cpo6cbeginE
	.align		8
        /*0030*/ 	.dword	_ZN39_INTERNAL_746f524d_4_k_cu_7c122233_31574cuda3std3__45__cpo4cendE
	.align		8
        /*0038*/ 	.dword	_ZN39_INTERNAL_746f524d_4_k_cu_7c122233_31574cuda3std3__441_GLOBAL__N__746f524d_4_k_cu_7c122233_31576ignoreE
	.align		8
        /*0040*/ 	.dword	_ZN39_INTERNAL_746f524d_4_k_cu_7c122233_31574cuda3std3__419piecewise_constructE
	.align		8
        /*0048*/ 	.dword	_ZN39_INTERNAL_746f524d_4_k_cu_7c122233_31574cuda3std3__48in_placeE
	.align		8
        /*0050*/ 	.dword	_ZN39_INTERNAL_746f524d_4_k_cu_7c122233_31574cuda3std6ranges3__45__cpo4swapE
	.align		8
        /*0058*/ 	.dword	_ZN39_INTERNAL_746f524d_4_k_cu_7c122233_31574cuda3std6ranges3__45__cpo9iter_moveE
	.align		8
        /*0060*/ 	.dword	_ZN39_INTERNAL_746f524d_4_k_cu_7c122233_31574cute7productE
	.align		8
        /*0068*/ 	.dword	_ZN39_INTERNAL_746f524d_4_k_cu_7c122233_31574cute1_E
	.align		8
        /*0070*/ 	.dword	$str$27
	.align		8
        /*0078*/ 	.dword	$str$28
	.align		8
        /*0080*/ 	.dword	$str$29
	.align		8
        /*0088*/ 	.dword	$str$30


//--------------------- .text._ZN7cutlass13device_kernelINS_4conv6kernel13ConvUniversalINS1_16ConvProblemShapeILNS1_8OperatorE1ELi3EEENS1_10collective14CollectiveConvINS1_47MainloopSm100TmaUmmaWarpSpecializedImplicitGemmILS5_1ELi4ELi3ELi1ELi2EN4cute5tupleIJNSA_1CILi2EEENSC_ILi1EEESE_EEEEENSB_IJNSC_ILi256EEENSC_ILi64EEENSB_IJSI_EEEEEENS_10tfloat32_tESL_NSA_8TiledMMAINSA_8MMA_AtomIJNSA_23SM100_MMA_TF32_2x1SM_SSISL_SL_fLi256ELi64ELNSA_4UMMA5MajorE0ELSQ_1ELNSP_7ScaleInE0ELSR_0EEEEEENSA_6LayoutINSB_IJSE_SE_SE_EEENSB_IJNSC_ILi0EEESW_SW_EEEEENSB_IJNSA_10UnderscoreESZ_SZ_EEEEENS7_6detail27Sm100ImplicitGemmTileTraitsINSA_25SM100_TMA_2SM_LOAD_IM2COLENSA_14ComposedLayoutINSA_7SwizzleILi3ELi4ELi3EEENSA_18smem_ptr_flag_bitsILi32EEENSU_INSB_IJNSC_ILi8EEENSC_ILi32EEEEEENSB_IJS1B_SE_EEEEEEEvEENS13_INSA_18SM100_TMA_2SM_LOADENS15_INS16_ILi2ELi5ELi2EEES19_NSU_INSB_IJS1B_NSC_ILi4EEEEEENSB_IJSE_S1B_EEEEEEEvEEEENS_8epilogue10collective18CollectiveEpilogueINS1Q_23Sm100TmaWarpSpecializedILi4ELi2ELi16ELb1ELb0EEEJNSB_IJNSC_ILi128EEESI_SJ_EEENSB_IJNSU_IS1V_SE_EENSU_INSC_ILi16EEESE_EEEEESL_NSB_IJNSB_IJllllEEESE_SW_EEESL_S22_NS1Q_6fusion15FusionCallbacksIS1U_NS23_17LinearCombinationISL_fSL_fLNS_15FloatRoundStyleE2EEES1W_S20_JEEENSA_5SM1004TMEM4LOAD26SM100_TMEM_LOAD_32dp32b16xENSA_20SM90_TMA_LOAD_IM2COLENS15_INS16_ILi2ELi4ELi3EEES19_NSU_INSB_IJS1A_S1Y_EEENSB_IJS1Y_SE_EEEEEEENSA_39AutoVectorizingCopyWithAssumedAlignmentILi128EEENSA_21SM90_TMA_STORE_IM2COLES2I_S2K_S2K_EEEvvEEEEvNT_6ParamsE --------------------------
	.section	.text._ZN7cutlass13device_kernelINS_4conv6kernel13ConvUniversalINS1_16ConvProblemShapeILNS1_8OperatorE1ELi3EEENS1_10collective14CollectiveConvINS1_47MainloopSm100TmaUmmaWarpSpecializedImplicitGemmILS5_1ELi4ELi3ELi1ELi2EN4cute5tupleIJNSA_1CILi2EEENSC_ILi1EEESE_EEEEENSB_IJNSC_ILi256EEENSC_ILi64EEENSB_IJSI_EEEEEENS_10tfloat32_tESL_NSA_8TiledMMAINSA_8MMA_AtomIJNSA_23SM100_MMA_TF32_2x1SM_SSISL_SL_fLi256ELi64ELNSA_4UMMA5MajorE0ELSQ_1ELNSP_7ScaleInE0ELSR_0EEEEEENSA_6LayoutINSB_IJSE_SE_SE_EEENSB_IJNSC_ILi0EEESW_SW_EEEEENSB_IJNSA_10UnderscoreESZ_SZ_EEEEENS7_6detail27Sm100ImplicitGemmTileTraitsINSA_25SM100_TMA_2SM_LOAD_IM2COLENSA_14ComposedLayoutINSA_7SwizzleILi3ELi4ELi3EEENSA_18smem_ptr_flag_bitsILi32EEENSU_INSB_IJNSC_ILi8EEENSC_ILi32EEEEEENSB_IJS1B_SE_EEEEEEEvEENS13_INSA_18SM100_TMA_2SM_LOADENS15_INS16_ILi2ELi5ELi2EEES19_NSU_INSB_IJS1B_NSC_ILi4EEEEEENSB_IJSE_S1B_EEEEEEEvEEEENS_8epilogue10collective18CollectiveEpilogueINS1Q_23Sm100TmaWarpSpecializedILi4ELi2ELi16ELb1ELb0EEEJNSB_IJNSC_ILi128EEESI_SJ_EEENSB_IJNSU_IS1V_SE_EENSU_INSC_ILi16EEESE_EEEEESL_NSB_IJNSB_IJllllEEESE_SW_EEESL_S22_NS1Q_6fusion15FusionCallbacksIS1U_NS23_17LinearCombinationISL_fSL_fLNS_15FloatRoundStyleE2EEES1W_S20_JEEENSA_5SM1004TMEM4LOAD26SM100_TMEM_LOAD_32dp32b16xENSA_20SM90_TMA_LOAD_IM2COLENS15_INS16_ILi2ELi4ELi3EEES19_NSU_INSB_IJS1A_S1Y_EEENSB_IJS1Y_SE_EEEEEEENSA_39AutoVectorizingCopyWithAssumedAlignmentILi128EEENSA_21SM90_TMA_STORE_IM2COLES2I_S2K_S2K_EEEvvEEEEvNT_6ParamsE,"ax",@progbits
	.align	128
.text._ZN7cutlass13device_kernelINS_4conv6kernel13ConvUniversalINS1_16ConvProblemShapeILNS1_8OperatorE1ELi3EEENS1_10collective14CollectiveConvINS1_47MainloopSm100TmaUmmaWarpSpecializedImplicitGemmILS5_1ELi4ELi3ELi1ELi2EN4cute5tupleIJNSA_1CILi2EEENSC_ILi1EEESE_EEEEENSB_IJNSC_ILi256EEENSC_ILi64EEENSB_IJSI_EEEEEENS_10tfloat32_tESL_NSA_8TiledMMAINSA_8MMA_AtomIJNSA_23SM100_MMA_TF32_2x1SM_SSISL_SL_fLi256ELi64ELNSA_4UMMA5MajorE0ELSQ_1ELNSP_7ScaleInE0ELSR_0EEEEEENSA_6LayoutINSB_IJSE_SE_SE_EEENSB_IJNSC_ILi0EEESW_SW_EEEEENSB_IJNSA_10UnderscoreESZ_SZ_EEEEENS7_6detail27Sm100ImplicitGemmTileTraitsINSA_25SM100_TMA_2SM_LOAD_IM2COLENSA_14ComposedLayoutINSA_7SwizzleILi3ELi4ELi3EEENSA_18smem_ptr_flag_bitsILi32EEENSU_INSB_IJNSC_ILi8EEENSC_ILi32EEEEEENSB_IJS1B_SE_EEEEEEEvEENS13_INSA_18SM100_TMA_2SM_LOADENS15_INS16_ILi2ELi5ELi2EEES19_NSU_INSB_IJS1B_NSC_ILi4EEEEEENSB_IJSE_S1B_EEEEEEEvEEEENS_8epilogue10collective18CollectiveEpilogueINS1Q_23Sm100TmaWarpSpecializedILi4ELi2ELi16ELb1ELb0EEEJNSB_IJNSC_ILi128EEESI_SJ_EEENSB_IJNSU_IS1V_SE_EENSU_INSC_ILi16EEESE_EEEEESL_NSB_IJNSB_IJllllEEESE_SW_EEESL_S22_NS1Q_6fusion15FusionCallbacksIS1U_NS23_17LinearCombinationISL_fSL_fLNS_15FloatRoundStyleE2EEES1W_S20_JEEENSA_5SM1004TMEM4LOAD26SM100_TMEM_LOAD_32dp32b16xENSA_20SM90_TMA_LOAD_IM2COLENS15_INS16_ILi2ELi4ELi3EEES19_NSU_INSB_IJS1A_S1Y_EEENSB_IJS1Y_SE_EEEEEEENSA_39AutoVectorizingCopyWithAssumedAlignmentILi128EEENSA_21SM90_TMA_STORE_IM2COLES2I_S2K_S2K_EEEvvEEEEvNT_6ParamsE:
        .type           _ZN7cutlass13device_kernelINS_4conv6kernel13ConvUniversalINS1_16ConvProblemShapeILNS1_8OperatorE1ELi3EEENS1_10collective14CollectiveConvINS1_47MainloopSm100TmaUmmaWarpSpecializedImplicitGemmILS5_1ELi4ELi3ELi1ELi2EN4cute5tupleIJNSA_1CILi2EEENSC_ILi1EEESE_EEEEENSB_IJNSC_ILi256EEENSC_ILi64EEENSB_IJSI_EEEEEENS_10tfloat32_tESL_NSA_8TiledMMAINSA_8MMA_AtomIJNSA_23SM100_MMA_TF32_2x1SM_SSISL_SL_fLi256ELi64ELNSA_4UMMA5MajorE0ELSQ_1ELNSP_7ScaleInE0ELSR_0EEEEEENSA_6LayoutINSB_IJSE_SE_SE_EEENSB_IJNSC_ILi0EEESW_SW_EEEEENSB_IJNSA_10UnderscoreESZ_SZ_EEEEENS7_6detail27Sm100ImplicitGemmTileTraitsINSA_25SM100_TMA_2SM_LOAD_IM2COLENSA_14ComposedLayoutINSA_7SwizzleILi3ELi4ELi3EEENSA_18smem_ptr_flag_bitsILi32EEENSU_INSB_IJNSC_ILi8EEENSC_ILi32EEEEEENSB_IJS1B_SE_EEEEEEEvEENS13_INSA_18SM100_TMA_2SM_LOADENS15_INS16_ILi2ELi5ELi2EEES19_NSU_INSB_IJS1B_NSC_ILi4EEEEEENSB_IJSE_S1B_EEEEEEEvEEEENS_8epilogue10collective18CollectiveEpilogueINS1Q_23Sm100TmaWarpSpecializedILi4ELi2ELi16ELb1ELb0EEEJNSB_IJNSC_ILi128EEESI_SJ_EEENSB_IJNSU_IS1V_SE_EENSU_INSC_ILi16EEESE_EEEEESL_NSB_IJNSB_IJllllEEESE_SW_EEESL_S22_NS1Q_6fusion15FusionCallbacksIS1U_NS23_17LinearCombinationISL_fSL_fLNS_15FloatRoundStyleE2EEES1W_S20_JEEENSA_5SM1004TMEM4LOAD26SM100_TMEM_LOAD_32dp32b16xENSA_20SM90_TMA_LOAD_IM2COLENS15_INS16_ILi2ELi4ELi3EEES19_NSU_INSB_IJS1A_S1Y_EEENSB_IJS1Y_SE_EEEEEEENSA_39AutoVectorizingCopyWithAssumedAlignmentILi128EEENSA_21SM90_TMA_STORE_IM2COLES2I_S2K_S2K_EEEvvEEEEvNT_6ParamsE,@function
        .size           _ZN7cutlass13device_kernelINS_4conv6kernel13ConvUniversalINS1_16ConvProblemShapeILNS1_8OperatorE1ELi3EEENS1_10collective14CollectiveConvINS1_47MainloopSm100TmaUmmaWarpSpecializedImplicitGemmILS5_1ELi4ELi3ELi1ELi2EN4cute5tupleIJNSA_1CILi2EEENSC_ILi1EEESE_EEEEENSB_IJNSC_ILi256EEENSC_ILi64EEENSB_IJSI_EEEEEENS_10tfloat32_tESL_NSA_8TiledMMAINSA_8MMA_AtomIJNSA_23SM100_MMA_TF32_2x1SM_SSISL_SL_fLi256ELi64ELNSA_4UMMA5MajorE0ELSQ_1ELNSP_7ScaleInE0ELSR_0EEEEEENSA_6LayoutINSB_IJSE_SE_SE_EEENSB_IJNSC_ILi0EEESW_SW_EEEEENSB_IJNSA_10UnderscoreESZ_SZ_EEEEENS7_6detail27Sm100ImplicitGemmTileTraitsINSA_25SM100_TMA_2SM_LOAD_IM2COLENSA_14ComposedLayoutINSA_7SwizzleILi3ELi4ELi3EEENSA_18smem_ptr_flag_bitsILi32EEENSU_INSB_IJNSC_ILi8EEENSC_ILi32EEEEEENSB_IJS1B_SE_EEEEEEEvEENS13_INSA_18SM100_TMA_2SM_LOADENS15_INS16_ILi2ELi5ELi2EEES19_NSU_INSB_IJS1B_NSC_ILi4EEEEEENSB_IJSE_S1B_EEEEEEEvEEEENS_8epilogue10collective18CollectiveEpilogueINS1Q_23Sm100TmaWarpSpecializedILi4ELi2ELi16ELb1ELb0EEEJNSB_IJNSC_ILi128EEESI_SJ_EEENSB_IJNSU_IS1V_SE_EENSU_INSC_ILi16EEESE_EEEEESL_NSB_IJNSB_IJllllEEESE_SW_EEESL_S22_NS1Q_6fusion15FusionCallbacksIS1U_NS23_17LinearCombinationISL_fSL_fLNS_15FloatRoundStyleE2EEES1W_S20_JEEENSA_5SM1004TMEM4LOAD26SM100_TMEM_LOAD_32dp32b16xENSA_20SM90_TMA_LOAD_IM2COLENS15_INS16_ILi2ELi4ELi3EEES19_NSU_INSB_IJS1A_S1Y_EEENSB_IJS1Y_SE_EEEEEEENSA_39AutoVectorizingCopyWithAssumedAlignmentILi128EEENSA_21SM90_TMA_STORE_IM2COLES2I_S2K_S2K_EEEvvEEEEvNT_6ParamsE,(.L_x_165 - _ZN7cutlass13device_kernelINS_4conv6kernel13ConvUniversalINS1_16ConvProblemShapeILNS1_8OperatorE1ELi3EEENS1_10collective14CollectiveConvINS1_47MainloopSm100TmaUmmaWarpSpecializedImplicitGemmILS5_1ELi4ELi3ELi1ELi2EN4cute5tupleIJNSA_1CILi2EEENSC_ILi1EEESE_EEEEENSB_IJNSC_ILi256EEENSC_ILi64EEENSB_IJSI_EEEEEENS_10tfloat32_tESL_NSA_8TiledMMAINSA_8MMA_AtomIJNSA_23SM100_MMA_TF32_2x1SM_SSISL_SL_fLi256ELi64ELNSA_4UMMA5MajorE0ELSQ_1ELNSP_7ScaleInE0ELSR_0EEEEEENSA_6LayoutINSB_IJSE_SE_SE_EEENSB_IJNSC_ILi0EEESW_SW_EEEEENSB_IJNSA_10UnderscoreESZ_SZ_EEEEENS7_6detail27Sm100ImplicitGemmTileTraitsINSA_25SM100_TMA_2SM_LOAD_IM2COLENSA_14ComposedLayoutINSA_7SwizzleILi3ELi4ELi3EEENSA_18smem_ptr_flag_bitsILi32EEENSU_INSB_IJNSC_ILi8EEENSC_ILi32EEEEEENSB_IJS1B_SE_EEEEEEEvEENS13_INSA_18SM100_TMA_2SM_LOADENS15_INS16_ILi2ELi5ELi2EEES19_NSU_INSB_IJS1B_NSC_ILi4EEEEEENSB_IJSE_S1B_EEEEEEEvEEEENS_8epilogue10collective18CollectiveEpilogueINS1Q_23Sm100TmaWarpSpecializedILi4ELi2ELi16ELb1ELb0EEEJNSB_IJNSC_ILi128EEESI_SJ_EEENSB_IJNSU_IS1V_SE_EENSU_INSC_ILi16EEESE_EEEEESL_NSB_IJNSB_IJllllEEESE_SW_EEESL_S22_NS1Q_6fusion15FusionCallbacksIS1U_NS23_17LinearCombinationISL_fSL_fLNS_15FloatRoundStyleE2EEES1W_S20_JEEENSA_5SM1004TMEM4LOAD26SM100_TMEM_LOAD_32dp32b16xENSA_20SM90_TMA_LOAD_IM2COLENS15_INS16_ILi2ELi4ELi3EEES19_NSU_INSB_IJS1A_S1Y_EEENSB_IJS1Y_SE_EEEEEEENSA_39AutoVectorizingCopyWithAssumedAlignmentILi128EEENSA_21SM90_TMA_STORE_IM2COLES2I_S2K_S2K_EEEvvEEEEvNT_6ParamsE)
        .other          _ZN7cutlass13device_kernelINS_4conv6kernel13ConvUniversalINS1_16ConvProblemShapeILNS1_8OperatorE1ELi3EEENS1_10collective14CollectiveConvINS1_47MainloopSm100TmaUmmaWarpSpecializedImplicitGemmILS5_1ELi4ELi3ELi1ELi2EN4cute5tupleIJNSA_1CILi2EEENSC_ILi1EEESE_EEEEENSB_IJNSC_ILi256EEENSC_ILi64EEENSB_IJSI_EEEEEENS_10tfloat32_tESL_NSA_8TiledMMAINSA_8MMA_AtomIJNSA_23SM100_MMA_TF32_2x1SM_SSISL_SL_fLi256ELi64ELNSA_4UMMA5MajorE0ELSQ_1ELNSP_7ScaleInE0ELSR_0EEEEEENSA_6LayoutINSB_IJSE_SE_SE_EEENSB_IJNSC_ILi0EEESW_SW_EEEEENSB_IJNSA_10UnderscoreESZ_SZ_EEEEENS7_6detail27Sm100ImplicitGemmTileTraitsINSA_25SM100_TMA_2SM_LOAD_IM2COLENSA_14ComposedLayoutINSA_7SwizzleILi3ELi4ELi3EEENSA_18smem_ptr_flag_bitsILi32EEENSU_INSB_IJNSC_ILi8EEENSC_ILi32EEEEEENSB_IJS1B_SE_EEEEEEEvEENS13_INSA_18SM100_TMA_2SM_LOADENS15_INS16_ILi2ELi5ELi2EEES19_NSU_INSB_IJS1B_NSC_ILi4EEEEEENSB_IJSE_S1B_EEEEEEEvEEEENS_8epilogue10collective18CollectiveEpilogueINS1Q_23Sm100TmaWarpSpecializedILi4ELi2ELi16ELb1ELb0EEEJNSB_IJNSC_ILi128EEESI_SJ_EEENSB_IJNSU_IS1V_SE_EENSU_INSC_ILi16EEESE_EEEEESL_NSB_IJNSB_IJllllEEESE_SW_EEESL_S22_NS1Q_6fusion15FusionCallbacksIS1U_NS23_17LinearCombinationISL_fSL_fLNS_15FloatRoundStyleE2EEES1W_S20_JEEENSA_5SM1004TMEM4LOAD26SM100_TMEM_LOAD_32dp32b16xENSA_20SM90_TMA_LOAD_IM2COLENS15_INS16_ILi2ELi4ELi3EEES19_NSU_INSB_IJS1A_S1Y_EEENSB_IJS1Y_SE_EEEEEEENSA_39AutoVectorizingCopyWithAssumedAlignmentILi128EEENSA_21SM90_TMA_STORE_IM2COLES2I_S2K_S2K_EEEvvEEEEvNT_6ParamsE,@"STO_CUDA_ENTRY STV_DEFAULT"
_ZN7cutlass13device_kernelINS_4conv6kernel13ConvUniversalINS1_16ConvProblemShapeILNS1_8OperatorE1ELi3EEENS1_10collective14CollectiveConvINS1_47MainloopSm100TmaUmmaWarpSpecializedImplicitGemmILS5_1ELi4ELi3ELi1ELi2EN4cute5tupleIJNSA_1CILi2EEENSC_ILi1EEESE_EEEEENSB_IJNSC_ILi256EEENSC_ILi64EEENSB_IJSI_EEEEEENS_10tfloat32_tESL_NSA_8TiledMMAINSA_8MMA_AtomIJNSA_23SM100_MMA_TF32_2x1SM_SSISL_SL_fLi256ELi64ELNSA_4UMMA5MajorE0ELSQ_1ELNSP_7ScaleInE0ELSR_0EEEEEENSA_6LayoutINSB_IJSE_SE_SE_EEENSB_IJNSC_ILi0EEESW_SW_EEEEENSB_IJNSA_10UnderscoreESZ_SZ_EEEEENS7_6detail27Sm100ImplicitGemmTileTraitsINSA_25SM100_TMA_2SM_LOAD_IM2COLENSA_14ComposedLayoutINSA_7SwizzleILi3ELi4ELi3EEENSA_18smem_ptr_flag_bitsILi32EEENSU_INSB_IJNSC_ILi8EEENSC_ILi32EEEEEENSB_IJS1B_SE_EEEEEEEvEENS13_INSA_18SM100_TMA_2SM_LOADENS15_INS16_ILi2ELi5ELi2EEES19_NSU_INSB_IJS1B_NSC_ILi4EEEEEENSB_IJSE_S1B_EEEEEEEvEEEENS_8epilogue10collective18CollectiveEpilogueINS1Q_23Sm100TmaWarpSpecializedILi4ELi2ELi16ELb1ELb0EEEJNSB_IJNSC_ILi128EEESI_SJ_EEENSB_IJNSU_IS1V_SE_EENSU_INSC_ILi16EEESE_EEEEESL_NSB_IJNSB_IJllllEEESE_SW_EEESL_S22_NS1Q_6fusion15FusionCallbacksIS1U_NS23_17LinearCombinationISL_fSL_fLNS_15FloatRoundStyleE2EEES1W_S20_JEEENSA_5SM1004TMEM4LOAD26SM100_TMEM_LOAD_32dp32b16xENSA_20SM90_TMA_LOAD_IM2COLENS15_INS16_ILi2ELi4ELi3EEES19_NSU_INSB_IJS1A_S1Y_EEENSB_IJS1Y_SE_EEEEEEENSA_39AutoVectorizingCopyWithAssumedAlignmentILi128EEENSA_21SM90_TMA_STORE_IM2COLES2I_S2K_S2K_EEEvvEEEEvNT_6ParamsE:
[----:B------:R-:W1:Y:S08]  /*0000*/  LDC R1, c[0x0][0x37c] ;  /* 0x0000df00ff017b82 */ /* 0x000e700000000800 */
[----:B------:R-:W2:Y:S01]  /*0010*/  LDC.64 R2, c[0x0][0x990] ;  /* 0x00026400ff027b82 */ /* 0x000ea20000000a00 */
[----:B------:R-:W3:Y:S01]  /*0020*/  S2R R94, SR_TID.X ;  /* 0x00000000005e7919 */ /* 0x000ee20000002100 */
[----:B------:R-:W4:Y:S01]  /*0030*/  LDCU.64 UR48, c[0x0][0x358] ;  /* 0x00006b00ff3077ac */ /* 0x000f220008000a00 */
[----:B-1----:R-:W-:Y:S01]  /*0040*/  VIADD R1, R1, 0xfffffff8 ;  /* 0xfffffff801017836 */ /* 0x002fe20000000000 */
[----:B------:R-:W-:Y:S01]  /*0050*/  PRMT R83, RZ, 0x7610, R83 ;  /* 0x00007610ff537816 */ /* 0x000fe20000000053 */
[----:B------:R-:W1:Y:S01]  /*0060*/  S2R R81, SR_CgaCtaId ;  /* 0x0000000000517919 */ /* 0x000e620000008800 */
[----:B------:R-:W-:-:S02]  /*0070*/  ELECT P1, URZ, PT ;  /* 0x0000000000ff782f */ /* 0x000fc40003820000 */
[----:B--2---:R-:W-:-:S04]  /*0080*/  ISETP.NE.U32.AND P0, PT, R2, RZ, PT ;  /* 0x000000ff0200720c */ /* 0x004fc80003f05070 */
[----:B------:R-:W-:Y:S02]  /*0090*/  ISETP.NE.AND.EX P0, PT, R3, RZ, PT, P0 ;  /* 0x000000ff0300720c */ /* 0x000fe40003f05300 */
[----:B---3--:R-:W-:Y:S02]  /*00a0*/  SHF.R.U32.HI R96, RZ, 0x5, R94 ;  /* 0x00000005ff607819 */ /* 0x008fe4000001165e */
[----:B-1----:R-:W-:-:S03]  /*00b0*/  LOP3.LUT R11, R81, 0x1, RZ, 0xc0, !PT ;  /* 0x00000001510b7812 */ /* 0x002fc600078ec0ff */
[----:B------:R1:W2:Y:S01]  /*00c0*/  SHFL.IDX PT, R0, R96, RZ, 0x1f ;  /* 0x00001fff60007589 */ /* 0x0002a200000e0000 */
[----:B------:R-:W-:-:S05]  /*00d0*/  LOP3.LUT R10, R81, 0x1, RZ, 0x3c, !PT ;  /* 0x00000001510a7812 */ /* 0x000fca00078e3cff */
[----:B----4-:R-:W-:Y:S05]  /*00e0*/  @P0 BRA `(.L_x_0) ;  /* 0x00000000002c0947 */ /* 0x010fea0003800000 */
[----:B------:R-:W3:Y:S02]  /*00f0*/  LDCU.64 UR4, c[0x0][0x988] ;  /* 0x00013100ff0477ac */ /* 0x000ee40008000a00 */
[----:B---3--:R-:W-:-:S04]  /*0100*/  UISETP.NE.U32.AND UP0, UPT, UR4, URZ, UPT ;  /* 0x000000ff0400728c */ /* 0x008fc8000bf05070 */
[----:B------:R-:W-:-:S09]  /*0110*/  UISETP.NE.AND.EX UP0, UPT, UR5, URZ, UPT, UP0 ;  /* 0x000000ff0500728c */ /* 0x000fd2000bf05300 */
[----:B------:R-:W-:Y:S05]  /*0120*/  BRA.U !UP0, `(.L_x_1) ;  /* 0x0000000108107547 */ /* 0x000fea000b800000 */
[----:B------:R-:W3:Y:S02]  /*0130*/  LDC.64 R4, c[0x0][0x988] ;  /* 0x00026200ff047b82 */ /* 0x000ee40000000a00 */
[----:B---3--:R3:W5:Y:S01]  /*0140*/  LDG.E R35, desc[UR48][R4.64] ;  /* 0x0000003004237981 */ /* 0x008762000c1e1900 */
[----:B------:R-:W-:Y:S01]  /*0150*/  HFMA2 R83, -RZ, RZ, 0, 5.9604644775390625e-08 ;  /* 0x00000001ff537431 */ /* 0x000fe200000001ff */
[----:B------:R-:W-:Y:S05]  /*0160*/  BRA `(.L_x_0) ;  /* 0x00000000000c7947 */ /* 0x000fea0003800000 */
.L_x_1:
[----:B------:R-:W3:Y:S01]  /*0170*/  LDCU UR4, c[0x0][0x980] ;  /* 0x00013000ff0477ac */ /* 0x000ee20008000800 */
[----:B------:R-:W-:Y:S01]  /*0180*/  HFMA2 R83, -RZ, RZ, 0, 5.9604644775390625e-08 ;  /* 0x00000001ff537431 */ /* 0x000fe200000001ff */
[----:B---3--:R-:W-:-:S07]  /*0190*/  MOV R35, UR4 ;  /* 0x0000000400237c02 */ /* 0x008fce0008000f00 */
.L_x_0:
[----:B------:R-:W4:Y:S02]  /*01a0*/  LDCU.64 UR4, c[0x0][0x9b0] ;  /* 0x00013600ff0477ac */ /* 0x000f240008000a00 */
[----:B----4-:R-:W-:-:S04]  /*01b0*/  UISETP.NE.U32.AND UP0, UPT, UR4, URZ, UPT ;  /* 0x000000ff0400728c */ /* 0x010fc8000bf05070 */
[----:B------:R-:W-:-:S09]  /*01c0*/  UISETP.NE.AND.EX UP0, UPT, UR5, URZ, UPT, UP0 ;  /* 0x000000ff0500728c */ /* 0x000fd2000bf05300 */
[----:B------:R-:W-:Y:S05]  /*01d0*/  BRA.U UP0, `(.L_x_2) ;  /* 0x0000000100247547 */ /* 0x000fea000b800000 */
[----:B------:R-:W4:Y:S02]  /*01e0*/  LDCU.64 UR4, c[0x0][0x9a8] ;  /* 0x00013500ff0477ac */ /* 0x000f240008000a00 */
[----:B----4-:R-:W-:-:S04]  /*01f0*/  UISETP.NE.U32.AND UP0, UPT, UR4, URZ, UPT ;  /* 0x000000ff0400728c */ /* 0x010fc8000bf05070 */
[----:B------:R-:W-:-:S09]  /*0200*/  UISETP.NE.AND.EX UP0, UPT, UR5, URZ, UPT, UP0 ;  /* 0x000000ff0500728c */ /* 0x000fd2000bf05300 */
[----:B------:R-:W-:Y:S05]  /*0210*/  BRA.U !UP0, `(.L_x_3) ;  /* 0x00000001080c7547 */ /* 0x000fea000b800000 */
[----:B---3--:R-:W3:Y:S02]  /*0220*/  LDC.64 R4, c[0x0][0x9a8] ;  /* 0x00026a00ff047b82 */ /* 0x008ee40000000a00 */
[----:B---3--:R4:W5:Y:S01]  /*0230*/  LDG.E R33, desc[UR48][R4.64] ;  /* 0x0000003004217981 */ /* 0x008962000c1e1900 */
[----:B------:R-:W-:Y:S05]  /*0240*/  BRA `(.L_x_2) ;  /* 0x0000000000087947 */ /* 0x000fea0003800000 */
.L_x_3:
[----:B------:R-:W4:Y:S02]  /*0250*/  LDCU UR4, c[0x0][0x9a0] ;  /* 0x00013400ff0477ac */ /* 0x000f240008000800 */
[----:B----4-:R-:W-:Y:S02]  /*0260*/  MOV R33, UR4 ;  /* 0x0000000400217c02 */ /* 0x010fe40008000f00 */
.L_x_2:
[----:B---34-:R-:W3:Y:S01]  /*0270*/  LDC.64 R4, c[0x0][0x988] ;  /* 0x00026200ff047b82 */ /* 0x018ee20000000a00 */
[----:B--2---:R-:W-:Y:S01]  /*0280*/  ISETP.NE.OR P2, PT, R0, 0x1, !P1 ;  /* 0x000000010000780c */ /* 0x004fe20004f45670 */
[----:B------:R-:W-:Y:S01]  /*0290*/  BSSY.RECONVERGENT B0, `(.L_x_4) ;  /* 0x0000011000007945 */ /* 0x000fe20003800200 */
[----:B------:R-:W-:Y:S02]  /*02a0*/  ISETP.EQ.U32.AND P4, PT, R2, RZ, PT ;  /* 0x000000ff0200720c */ /* 0x000fe40003f82070 */
[----:B------:R-:W-:Y:S02]  /*02b0*/  ISETP.NE.OR P0, PT, R0, 0x3, !P1 ;  /* 0x000000030000780c */ /* 0x000fe40004f05670 */
[----:B------:R-:W-:Y:S02]  /*02c0*/  PLOP3.LUT P6, PT, PT, PT, PT, 0x80, 0x8 ;  /* 0x000000000008781c */ /* 0x000fe40003fcf070 */
[----:B---3--:R-:W-:-:S04]  /*02d0*/  ISETP.NE.U32.AND P3, PT, R4, RZ, PT ;  /* 0x000000ff0400720c */ /* 0x008fc80003f65070 */
[----:B------:R-:W-:-:S04]  /*02e0*/  ISETP.NE.AND.EX P3, PT, R5, RZ, PT, P3 ;  /* 0x000000ff0500720c */ /* 0x000fc80003f65330 */
[----:B------:R-:W-:-:S04]  /*02f0*/  ISETP.EQ.OR.EX P5, PT, R3, RZ, !P3, P4 ;  /* 0x000000ff0300720c */ /* 0x000fc80005fa2740 */
[----:B------:R-:W-:Y:S01]  /*0300*/  P2R R97, PR, RZ, 0x20 ;  /* 0x00000020ff617803 */ /* 0x000fe20000000000 */
[----:B------:R-:W-:Y:S05]  /*0310*/  @P2 BRA `(.L_x_5) ;  /* 0x0000000000202947 */ /* 0x000fea0003800000 */
[----:B------:R-:W2:Y:S02]  /*0320*/  LDCU.64 UR4, c[0x0][0x348] ;  /* 0x00006900ff0477ac */ /* 0x000ea40008000a00 */
[----:B--2---:R-:W-:Y:S02]  /*0330*/  UIADD3 UR6, UP1, UPT, UR4, 0x80, URZ ;  /* 0x0000008004067890 */ /* 0x004fe4000ff3e0ff */
[----:B------:R-:W-:Y:S02]  /*0340*/  UIADD3 UR4, UP0, UPT, UR4, 0x200, URZ ;  /* 0x0000020004047890 */ /* 0x000fe4000ff1e0ff */
[----:B------:R-:W-:Y:S02]  /*0350*/  UIADD3.X UR7, UPT, UPT, URZ, UR5, URZ, UP1, !UPT ;  /* 0x00000005ff077290 */ /* 0x000fe40008ffe4ff */
[----:B------:R-:W-:-:S07]  /*0360*/  UIADD3.X UR5, UPT, UPT, URZ, UR5, URZ, UP0, !UPT ;  /* 0x00000005ff057290 */ /* 0x000fce00087fe4ff */
[----:B------:R2:W-:Y:S02]  /*0370*/  UTMACCTL.PF [UR6] ;  /* 0x00000000060079b9 */ /* 0x0005e40008040000 */
[----:B------:R2:W-:Y:S02]  /*0380*/  UTMACCTL.PF [UR4] ;  /* 0x00000000040079b9 */ /* 0x0005e40008040000 */
[----:B--2---:R-:W-:Y:S01]  /*0390*/  NOP ;  /* 0x0000000000007918 */ /* 0x004fe20000000000 */
.L_x_5:
[----:B------:R-:W-:Y:S05]  /*03a0*/  BSYNC.RECONVERGENT B0 ;  /* 0x0000000000007941 */ /* 0x000fea0003800200 */
.L_x_4:
[----:B------:R-:W-:Y:S04]  /*03b0*/  BSSY.RECONVERGENT B0, `(.L_x_6) ;  /* 0x000000a000007945 */ /* 0x000fe80003800200 */
        /* <DEDUP_REMOVED lines=9> */
.L_x_7:
[----:B------:R-:W-:Y:S05]  /*0450*/  BSYNC.RECONVERGENT B0 ;  /* 0x0000000000007941 */ /* 0x000fea0003800200 */
.L_x_6:
[----:B------:R-:W-:Y:S05]  /*0460*/  @!P5 BRA `(.L_x_8) ;  /* 0x00000000001cd947 */ /* 0x000fea0003800000 */
[----:B------:R-:W-:Y:S02]  /*0470*/  ISETP.NE.U32.AND P2, PT, R2, RZ, PT ;  /* 0x000000ff0200720c */ /* 0x000fe40003f45070 */
[----:B-----5:R-:W-:Y:S02]  /*0480*/  FSETP.NEU.AND P0, PT, R35, RZ, PT ;  /* 0x000000ff2300720b */ /* 0x020fe40003f0d000 */
[----:B------:R-:W-:Y:S02]  /*0490*/  ISETP.NE.AND.EX P2, PT, R3, RZ, PT, P2 ;  /* 0x000000ff0300720c */ /* 0x000fe40003f45320 */
[----:B------:R-:W-:-:S11]  /*04a0*/  SEL R2, RZ, 0xffffffff, P3 ;  /* 0xffffffffff027807 */ /* 0x000fd60001800000 */
[----:B------:R-:W-:-:S04]  /*04b0*/  @!P2 SEL R2, RZ, 0xffffffff, P0 ;  /* 0xffffffffff02a807 */ /* 0x000fc80000000000 */
[----:B------:R-:W-:-:S04]  /*04c0*/  LOP3.LUT R2, R2, 0x1, RZ, 0xc0, !PT ;  /* 0x0000000102027812 */ /* 0x000fc800078ec0ff */
[----:B------:R-:W-:-:S13]  /*04d0*/  ISETP.NE.U32.AND P6, PT, R2, 0x1, PT ;  /* 0x000000010200780c */ /* 0x000fda0003fc5070 */
.L_x_8:
[----:B------:R-:W2:Y:S01]  /*04e0*/  SHFL.IDX PT, R2, R96, RZ, 0x1f ;  /* 0x00001fff60027589 */ /* 0x000ea200000e0000 */
[----:B------:R-:W-:-:S04]  /*04f0*/  ISETP.NE.AND P2, PT, R0, 0x2, PT ;  /* 0x000000020000780c */ /* 0x000fc80003f45270 */
[----:B------:R-:W-:Y:S02]  /*0500*/  SEL R17, RZ, 0x1, P2 ;  /* 0x00000001ff117807 */ /* 0x000fe40001000000 */
[----:B--2---:R-:W-:-:S13]  /*0510*/  ISETP.NE.AND P0, PT, R2, RZ, PT ;  /* 0x000000ff0200720c */ /* 0x004fda0003f05270 */
[----:B------:R-:W-:Y:S05]  /*0520*/  @P0 BRA `(.L_x_9) ;  /* 0x0000000000480947 */ /* 0x000fea0003800000 */
[----:B------:R-:W-:Y:S01]  /*0530*/  ELECT P0, URZ, PT ;  /* 0x0000000000ff782f */ /* 0x000fe20003800000 */
[----:B------:R-:W-:Y:S02]  /*0540*/  UMOV UR4, 0x1 ;  /* 0x0000000100047882 */ /* 0x000fe40000000000 */
[----:B------:R-:W-:-:S04]  /*0550*/  UIADD3 UR6, UPT, UPT, -UR4, 0x100000, URZ ;  /* 0x0010000004067890 */ /* 0x000fc8000fffe1ff */
[----:B------:R-:W-:Y:S02]  /*0560*/  USHF.L.U32 UR7, UR6, 0xb, URZ ;  /* 0x0000000b06077899 */ /* 0x000fe400080006ff */
[----:B------:R-:W-:-:S04]  /*0570*/  USHF.L.U32 UR6, UR6, 0x1, URZ ;  /* 0x0000000106067899 */ /* 0x000fc800080006ff */
[----:B------:R-:W-:-:S04]  /*0580*/  @P0 MOV R2, 0x400 ;  /* 0x0000040000020802 */ /* 0x000fc80000000f00 */
[----:B------:R-:W-:-:S04]  /*0590*/  @P0 LEA R2, R81, R2, 0x18 ;  /* 0x0000000251020211 */ /* 0x000fc800078ec0ff */
[----:B------:R-:W-:Y:S01]  /*05a0*/  @P0 R2UR UR5, R2 ;  /* 0x00000000020502ca */ /* 0x000fe200000e0000 */
[----:B------:R-:W2:-:S12]  /*05b0*/  FENCE.VIEW.ASYNC.S ;  /* 0x00000000000073c6 */ /* 0x000e980000000000 */
[----:B--2---:R2:W3:Y:S01]  /*05c0*/  SYNCS.EXCH.64 URZ, [UR5], UR6 ;  /* 0x0000000605ff75b2 */ /* 0x0044e20008000100 */
[----:B------:R2:W4:Y:S01]  /*05d0*/  SYNCS.EXCH.64 URZ, [UR5+0x20], UR6 ;  /* 0x0000200605ff75b2 */ /* 0x0005220008000100 */
[----:B------:R2:W1:Y:S01]  /*05e0*/  SYNCS.EXCH.64 URZ, [UR5+0x8], UR6 ;  /* 0x0000080605ff75b2 */ /* 0x0004620008000100 */
[----:B------:R2:W1:Y:S01]  /*05f0*/  SYNCS.EXCH.64 URZ, [UR5+0x28], UR6 ;  /* 0x0000280605ff75b2 */ /* 0x0004620008000100 */
[----:B------:R2:W1:Y:S01]  /*0600*/  SYNCS.EXCH.64 URZ, [UR5+0x10], UR6 ;  /* 0x0000100605ff75b2 */ /* 0x0004620008000100 */
[----:B------:R2:W1:Y:S01]  /*0610*/  SYNCS.EXCH.64 URZ, [UR5+0x30], UR6 ;  /* 0x0000300605ff75b2 */ /* 0x0004620008000100 */
[----:B------:R2:W1:Y:S01]  /*0620*/  SYNCS.EXCH.64 URZ, [UR5+0x18], UR6 ;  /* 0x0000180605ff75b2 */ /* 0x0004620008000100 */
[----:B------:R2:W1:Y:S01]  /*0630*/  SYNCS.EXCH.64 URZ, [UR5+0x38], UR6 ;  /* 0x0000380605ff75b2 */ /* 0x0004620008000100 */
[----:B------:R-:W-:Y:S01]  /*0640*/  NOP ;  /* 0x0000000000007918 */ /* 0x000fe20000000000 */
.L_x_9:
[----:B------:R-:W2:Y:S01]  /*0650*/  SHFL.IDX PT, R2, R96, RZ, 0x1f ;  /* 0x00001fff60027589 */ /* 0x000ea200000e0000 */
[----:B------:R-:W-:Y:S01]  /*0660*/  NOP ;  /* 0x0000000000007918 */ /* 0x000fe20000000000 */
[----:B--2---:R-:W-:-:S13]  /*0670*/  ISETP.NE.AND P0, PT, R2, 0x1, PT ;  /* 0x000000010200780c */ /* 0x004fda0003f05270 */
[----:B------:R-:W-:Y:S05]  /*0680*/  @P0 BRA `(.L_x_10) ;  /* 0x0000000000580947 */ /* 0x000fea0003800000 */
[----:B------:R-:W-:Y:S01]  /*0690*/  ELECT P0, URZ, PT ;  /* 0x0000000000ff782f */ /* 0x000fe20003800000 */
[----:B------:R-:W-:Y:S01]  /*06a0*/  UMOV UR5, 0x20 ;  /* 0x0000002000057882 */ /* 0x000fe20000000000 */
[----:B------:R-:W-:Y:S01]  /*06b0*/  UMOV UR4, 0x80 ;  /* 0x0000008000047882 */ /* 0x000fe20000000000 */
[----:B------:R-:W-:-:S04]  /*06c0*/  UIADD3 UR6, UPT, UPT, -UR5, 0x100000, URZ ;  /* 0x0010000005067890 */ /* 0x000fc8000fffe1ff */
[----:B------:R-:W-:Y:S02]  /*06d0*/  USHF.L.U32 UR7, UR6, 0xb, URZ ;  /* 0x0000000b06077899 */ /* 0x000fe400080006ff */
[----:B------:R-:W-:Y:S02]  /*06e0*/  USHF.L.U32 UR6, UR6, 0x1, URZ ;  /* 0x0000000106067899 */ /* 0x000fe400080006ff */
[----:B------:R-:W-:-:S04]  /*06f0*/  UIADD3 UR8, UPT, UPT, -UR4, 0x100000, URZ ;  /* 0x0010000004087890 */ /* 0x000fc8000fffe1ff */
[----:B------:R-:W-:Y:S02]  /*0700*/  USHF.L.U32 UR9, UR8, 0xb, URZ ;  /* 0x0000000b08097899 */ /* 0x000fe400080006ff */
[----:B------:R-:W-:Y:S01]  /*0710*/  USHF.L.U32 UR8, UR8, 0x1, URZ ;  /* 0x0000000108087899 */ /* 0x000fe200080006ff */
[----:B------:R-:W-:-:S04]  /*0720*/  @P0 MOV R2, 0x400 ;  /* 0x0000040000020802 */ /* 0x000fc80000000f00 */
[----:B------:R-:W-:-:S04]  /*0730*/  @P0 LEA R2, R81, R2, 0x18 ;  /* 0x0000000251020211 */ /* 0x000fc800078ec0ff */
[----:B------:R-:W-:Y:S01]  /*0740*/  @P0 R2UR UR5, R2 ;  /* 0x00000000020502ca */ /* 0x000fe200000e0000 */
[----:B------:R-:W2:-:S12]  /*0750*/  FENCE.VIEW.ASYNC.S ;  /* 0x00000000000073c6 */ /* 0x000e980000000000 */
[----:B--2---:R2:W1:Y:S01]  /*0760*/  SYNCS.EXCH.64 URZ, [UR5+0x40], UR6 ;  /* 0x0000400605ff75b2 */ /* 0x0044620008000100 */
[----:B------:R2:W1:Y:S01]  /*0770*/  SYNCS.EXCH.64 URZ, [UR5+0x60], UR8 ;  /* 0x0000600805ff75b2 */ /* 0x0004620008000100 */
[----:B------:R2:W1:Y:S01]  /*0780*/  SYNCS.EXCH.64 URZ, [UR5+0x48], UR6 ;  /* 0x0000480605ff75b2 */ /* 0x0004620008000100 */
[----:B------:R2:W1:Y:S01]  /*0790*/  SYNCS.EXCH.64 URZ, [UR5+0x68], UR8 ;  /* 0x0000680805ff75b2 */ /* 0x0004620008000100 */
[----:B------:R2:W1:Y:S01]  /*07a0*/  SYNCS.EXCH.64 URZ, [UR5+0x50], UR6 ;  /* 0x0000500605ff75b2 */ /* 0x0004620008000100 */
[----:B------:R2:W1:Y:S01]  /*07b0*/  SYNCS.EXCH.64 URZ, [UR5+0x70], UR8 ;  /* 0x0000700805ff75b2 */ /* 0x0004620008000100 */
[----:B------:R2:W1:Y:S01]  /*07c0*/  SYNCS.EXCH.64 URZ, [UR5+0x58], UR6 ;  /* 0x0000580605ff75b2 */ /* 0x0004620008000100 */
[----:B------:R2:W1:Y:S01]  /*07d0*/  SYNCS.EXCH.64 URZ, [UR5+0x78], UR8 ;  /* 0x0000780805ff75b2 */ /* 0x0004620008000100 */
[----:B------:R-:W-:Y:S01]  /*07e0*/  NOP ;  /* 0x0000000000007918 */ /* 0x000fe20000000000 */
.L_x_10:
[----:B------:R-:W3:Y:S01]  /*07f0*/  SHFL.IDX PT, R2, R96, RZ, 0x1f ;  /* 0x00001fff60027589 */ /* 0x000ee200000e0000 */
[----:B------:R-:W-:Y:S01]  /*0800*/  NOP ;  /* 0x0000000000007918 */ /* 0x000fe20000000000 */
[----:B---3--:R-:W-:-:S13]  /*0810*/  ISETP.NE.AND P0, PT, R2, 0x3, PT ;  /* 0x000000030200780c */ /* 0x008fda0003f05270 */
[----:B------:R-:W-:Y:S05]  /*0820*/  @P0 BRA `(.L_x_11) ;  /* 0x0000000000300947 */ /* 0x000fea0003800000 */
[----:B------:R-:W-:Y:S01]  /*0830*/  ELECT P0, URZ, PT ;  /* 0x0000000000ff782f */ /* 0x000fe20003800000 */
[----:B------:R-:W-:Y:S02]  /*0840*/  UMOV UR4, 0x20 ;  /* 0x0000002000047882 */ /* 0x000fe40000000000 */
[----:B--2---:R-:W-:-:S04]  /*0850*/  UIADD3 UR6, UPT, UPT, -UR4, 0x100000, URZ ;  /* 0x0010000004067890 */ /* 0x004fc8000fffe1ff */
[----:B------:R-:W-:Y:S02]  /*0860*/  USHF.L.U32 UR7, UR6, 0xb, URZ ;  /* 0x0000000b06077899 */ /* 0x000fe400080006ff */
[----:B------:R-:W-:-:S04]  /*0870*/  USHF.L.U32 UR6, UR6, 0x1, URZ ;  /* 0x0000000106067899 */ /* 0x000fc800080006ff */
[----:B------:R-:W-:-:S04]  /*0880*/  @P0 MOV R2, 0x400 ;  /* 0x0000040000020802 */ /* 0x000fc80000000f00 */
[----:B------:R-:W-:-:S04]  /*0890*/  @P0 LEA R2, R81, R2, 0x18 ;  /* 0x0000000251020211 */ /* 0x000fc800078ec0ff */
[----:B------:R-:W-:Y:S01]  /*08a0*/  @P0 R2UR UR5, R2 ;  /* 0x00000000020502ca */ /* 0x000fe200000e0000 */
[----:B------:R-:W2:-:S12]  /*08b0*/  FENCE.VIEW.ASYNC.S ;  /* 0x00000000000073c6 */ /* 0x000e980000000000 */
[----:B--2---:R3:W2:Y:S01]  /*08c0*/  SYNCS.EXCH.64 URZ, [UR5+0x80], UR6 ;  /* 0x0000800605ff75b2 */ /* 0x0046a20008000100 */
[----:B------:R3:W1:Y:S02]  /*08d0*/  SYNCS.EXCH.64 URZ, [UR5+0x88], UR6 ;  /* 0x0000880605ff75b2 */ /* 0x0006640008000100 */
[----:B---3--:R-:W-:Y:S01]  /*08e0*/  NOP ;  /* 0x0000000000007918 */ /* 0x008fe20000000000 */
.L_x_11:
[----:B------:R-:W3:Y:S01]  /*08f0*/  SHFL.IDX PT, R2, R96, RZ, 0x1f ;  /* 0x00001fff60027589 */ /* 0x000ee200000e0000 */
[----:B------:R-:W-:Y:S01]  /*0900*/  NOP ;  /* 0x0000000000007918 */ /* 0x000fe20000000000 */
[----:B---3--:R-:W-:-:S13]  /*0910*/  ISETP.NE.AND P0, PT, R2, 0x4, PT ;  /* 0x000000040200780c */ /* 0x008fda0003f05270 */
[----:B------:R-:W-:Y:S05]  /*0920*/  @P0 BRA `(.L_x_12) ;  /* 0x0000000000480947 */ /* 0x000fea0003800000 */
[----:B------:R-:W-:Y:S01]  /*0930*/  ELECT P0, URZ, PT ;  /* 0x0000000000ff782f */ /* 0x000fe20003800000 */
[----:B--2---:R-:W-:Y:S02]  /*0940*/  UMOV UR5, 0x1 ;  /* 0x0000000100057882 */ /* 0x004fe40000000000 */
[----:B------:R-:W-:-:S04]  /*0950*/  UIADD3 UR6, UPT, UPT, -UR5, 0x100000, URZ ;  /* 0x0010000005067890 */ /* 0x000fc8000fffe1ff */
[----:B------:R-:W-:Y:S02]  /*0960*/  USHF.L.U32 UR7, UR6, 0xb, URZ ;  /* 0x0000000b06077899 */ /* 0x000fe400080006ff */
[----:B------:R-:W-:-:S04]  /*0970*/  USHF.L.U32 UR6, UR6, 0x1, URZ ;  /* 0x0000000106067899 */ /* 0x000fc800080006ff */
[----:B------:R-:W-:-:S05]  /*0980*/  @P0 IMAD.MOV.U32 R2, RZ, RZ, 0x1e0 ;  /* 0x000001e0ff020424 */ /* 0x000fca00078e00ff */
[----:B------:R-:W-:-:S04]  /*0990*/  @P0 SEL R2, R2, 0x1a0, P6 ;  /* 0x000001a002020807 */ /* 0x000fc80003000000 */
[----:B------:R-:W-:Y:S02]  /*09a0*/  @P0 R2UR UR4, R2 ;  /* 0x00000000020402ca */ /* 0x000fe400000e0000 */
[----:B------:R-:W-:-:S04]  /*09b0*/  @P0 MOV R2, 0x400 ;  /* 0x0000040000020802 */ /* 0x000fc80000000f00 */
[----:B------:R-:W-:-:S04]  /*09c0*/  @P0 LEA R2, R81, R2, 0x18 ;  /* 0x0000000251020211 */ /* 0x000fc800078ec0ff */
[----:B------:R-:W-:-:S03]  /*09d0*/  @P0 R2UR UR5, R2 ;  /* 0x00000000020502ca */ /* 0x000fc600000e0000 */
[----:B------:R-:W-:-:S04]  /*09e0*/  UIADD3 UR8, UPT, UPT, -UR4, 0x100000, URZ ;  /* 0x0010000004087890 */ /* 0x000fc8000fffe1ff */
[----:B------:R-:W-:Y:S02]  /*09f0*/  USHF.L.U32 UR9, UR8, 0xb, URZ ;  /* 0x0000000b08097899 */ /* 0x000fe400080006ff */
[----:B------:R-:W-:Y:S01]  /*0a00*/  USHF.L.U32 UR8, UR8, 0x1, URZ ;  /* 0x0000000108087899 */ /* 0x000fe200080006ff */
[----:B------:R-:W2:Y:S03]  /*0a10*/  FENCE.VIEW.ASYNC.S ;  /* 0x00000000000073c6 */ /* 0x000ea60000000000 */
[----:B--2---:R3:W2:Y:S08]  /*0a20*/  SYNCS.EXCH.64 URZ, [UR5+0x90], UR6 ;  /* 0x0000900605ff75b2 */ /* 0x0046b00008000100 */
[----:B------:R3:W1:Y:S02]  /*0a30*/  SYNCS.EXCH.64 URZ, [UR5+0x98], UR8 ;  /* 0x0000980805ff75b2 */ /* 0x0006640008000100 */
[----:B---3--:R-:W-:Y:S01]  /*0a40*/  NOP ;  /* 0x0000000000007918 */ /* 0x008fe20000000000 */
.L_x_12:
[----:B------:R-:W3:Y:S01]  /*0a50*/  SHFL.IDX PT, R2, R96, RZ, 0x1f ;  /* 0x00001fff60027589 */ /* 0x000ee200000e0000 */
[----:B------:R-:W-:Y:S01]  /*0a60*/  ISETP.NE.AND P5, PT, R0, 0x2, PT ;  /* 0x000000020000780c */ /* 0x000fe20003fa5270 */
[----:B------:R-:W-:-:S03]  /*0a70*/  NOP ;  /* 0x0000000000007918 */ /* 0x000fc60000000000 */
[----:B------:R-:W-:-:S04]  /*0a80*/  ISETP.NE.OR P4, PT, R11, RZ, P5 ;  /* 0x000000ff0b00720c */ /* 0x000fc80002f85670 */
[----:B------:R-:W-:Y:S02]  /*0a90*/  PLOP3.LUT P4, PT, P4, P1, PT, 0xf2, 0x2f ;  /* 0x00000000002f781c */ /* 0x000fe40002783e72 */
[----:B------:R-:W-:Y:S02]  /*0aa0*/  ISETP.NE.OR P1, PT, R0, RZ, !P1 ;  /* 0x000000ff0000720c */ /* 0x000fe40004f25670 */
[----:B---3--:R-:W-:-:S11]  /*0ab0*/  ISETP.NE.AND P0, PT, R2, 0x5, PT ;  /* 0x000000050200780c */ /* 0x008fd60003f05270 */
[----:B------:R-:W-:-:S04]  /*0ac0*/  @!P1 MOV R2, 0x400 ;  /* 0x0000040000029802 */ /* 0x000fc80000000f00 */
[----:B------:R-:W-:Y:S01]  /*0ad0*/  @!P1 LEA R2, R81, R2, 0x18 ;  /* 0x0000000251029211 */ /* 0x000fe200078ec0ff */
[----:B------:R-:W-:Y:S06]  /*0ae0*/  @P0 BRA `(.L_x_13) ;  /* 0x0000000000480947 */ /* 0x000fec0003800000 */
[----:B------:R-:W-:Y:S01]  /*0af0*/  ELECT P0, URZ, PT ;  /* 0x0000000000ff782f */ /* 0x000fe20003800000 */
[----:B--2---:R-:W-:Y:S01]  /*0b00*/  UMOV UR5, 0x1 ;  /* 0x0000000100057882 */ /* 0x004fe20000000000 */
        /* <DEDUP_REMOVED lines=11> */
[----:B--2---:R3:W2:Y:S01]  /*0bc0*/  SYNCS.EXCH.64 URZ, [UR5+0xa0], UR6 ;  /* 0x0000a00605ff75b2 */ /* 0x0046a20008000100 */
[----:B------:R3:W1:Y:S01]  /*0bd0*/  SYNCS.EXCH.64 URZ, [UR5+0xb0], UR8 ;  /* 0x0000b00805ff75b2 */ /* 0x0006620008000100 */
[----:B------:R3:W1:Y:S01]  /*0be0*/  SYNCS.EXCH.64 URZ, [UR5+0xa8], UR6 ;  /* 0x0000a80605ff75b2 */ /* 0x0006620008000100 */
[----:B------:R3:W1:Y:S02]  /*0bf0*/  SYNCS.EXCH.64 URZ, [UR5+0xb8], UR8 ;  /* 0x0000b80805ff75b2 */ /* 0x0006640008000100 */
[----:B---3--:R-:W-:Y:S01]  /*0c00*/  NOP ;  /* 0x0000000000007918 */ /* 0x008fe20000000000 */
.L_x_13:
[----:B------:R-:W-:Y:S01]  /*0c10*/  VOTEU.ALL UP0, P1 ;  /* 0x0000000000ff7886 */ /* 0x000fe20000800000 */
[----:B------:R-:W-:Y:S01]  /*0c20*/  UMOV UR4, 0x20 ;  /* 0x0000002000047882 */ /* 0x000fe20000000000 */
[----:B--2---:R-:W-:Y:S01]  /*0c30*/  @!P1 R2UR UR5, R2 ;  /* 0x00000000020592ca */ /* 0x004fe200000e0000 */
[----:B------:R-:W-:Y:S01]  /*0c40*/  NOP ;  /* 0x0000000000007918 */ /* 0x000fe20000000000 */
[----:B------:R-:W-:Y:S01]  /*0c50*/  LOP3.LUT R8, R94, 0x1f, RZ, 0xc0, !PT ;  /* 0x0000001f5e087812 */ /* 0x000fe200078ec0ff */
[----:B------:R-:W-:-:S04]  /*0c60*/  @!UP0 UIADD3 UR6, UPT, UPT, -UR4, 0x100000, URZ ;  /* 0x0010000004068890 */ /* 0x000fc8000fffe1ff */
[----:B------:R-:W-:Y:S02]  /*0c70*/  @!UP0 USHF.L.U32 UR7, UR6, 0xb, URZ ;  /* 0x0000000b06078899 */ /* 0x000fe400080006ff */
[----:B------:R-:W-:Y:S01]  /*0c80*/  @!UP0 USHF.L.U32 UR6, UR6, 0x1, URZ ;  /* 0x0000000106068899 */ /* 0x000fe200080006ff */
[----:B------:R-:W2:Y:S01]  /*0c90*/  LDCU UR4, c[0x0][0x36c] ;  /* 0x00006d80ff0477ac */ /* 0x000ea20008000800 */
[----:B------:R-:W-:Y:S01]  /*0ca0*/  VOTEU.ALL UP0, P1 ;  /* 0x0000000000ff7886 */ /* 0x000fe20000800000 */
[----:B------:R-:W-:Y:S01]  /*0cb0*/  ISETP.NE.AND P1, PT, R0, RZ, PT ;  /* 0x000000ff0000720c */ /* 0x000fe20003f25270 */
[----:B------:R-:W3:Y:S08]  /*0cc0*/  FENCE.VIEW.ASYNC.S ;  /* 0x00000000000073c6 */ /* 0x000ef00000000000 */
[----:B---3--:R3:W1:Y:S01]  /*0cd0*/  @!UP0 SYNCS.EXCH.64 URZ, [UR5+0xc0], UR6 ;  /* 0x0000c00605ff85b2 */ /* 0x0086620008000100 */
[----:B--2---:R-:W-:-:S09]  /*0ce0*/  UISETP.EQ.U32.AND UP0, UPT, UR4, 0x1, UPT ;  /* 0x000000010400788c */ /* 0x004fd2000bf02070 */
[----:B---3--:R-:W-:Y:S05]  /*0cf0*/  BRA.U !UP0, `(.L_x_14) ;  /* 0x0000000108087547 */ /* 0x008fea000b800000 */
[----:B-1--4-:R-:W-:Y:S01]  /*0d00*/  UCGABAR_ARV ;  /* 0x00000000000079c7 */ /* 0x012fe20008000000 */
[----:B------:R-:W-:Y:S05]  /*0d10*/  BRA `(.L_x_15) ;  /* 0x0000000000047947 */ /* 0x000fea0003800000 */
.L_x_14:
[----:B-1--4-:R-:W-:Y:S01]  /*0d20*/  NOP ;  /* 0x0000000000007918 */ /* 0x012fe20000000000 */
.L_x_15:
[----:B------:R-:W1:Y:S01]  /*0d30*/  S2R R9, SR_CTAID.X ;  /* 0x0000000000097919 */ /* 0x000e620000002500 */
[----:B------:R-:W-:-:S05]  /*0d40*/  CS2R.32 R82, SR_CgaSize ;  /* 0x0000000000527805 */ /* 0x000fca0000008a00 */
[----:B------:R-:W-:-:S05]  /*0d50*/  IMAD R82, R82, -0xa0, RZ ;  /* 0xffffff6052527824 */ /* 0x000fca00078e02ff */
[----:B------:R-:W-:-:S14]  /*0d60*/  R2UR UR5, R82 ;  /* 0x00000000520572ca */ /* 0x000fdc00000e0000 */
[----:B------:R-:W2:Y:S01]  /*0d70*/  LDCU UR5, c[0x0][UR5+0x2b0] ;  /* 0x00005600050577ac */ /* 0x000ea20008000800 */
[----:B------:R-:W-:-:S05]  /*0d80*/  CS2R.32 R2, SR_CgaSize ;  /* 0x0000000000027805 */ /* 0x000fca0000008a00 */
[----:B------:R-:W-:-:S06]  /*0d90*/  IMAD R2, R2, -0xa0, RZ ;  /* 0xffffff6002027824 */ /* 0x000fcc00078e02ff */
[----:B------:R-:W3:Y:S01]  /*0da0*/  LDC R2, c[0x0][R2+0x2a0] ;  /* 0x0000a80002027b82 */ /* 0x000ee20000000800 */
[----:B------:R-:W-:Y:S01]  /*0db0*/  PRMT R7, RZ, 0x7610, R7 ;  /* 0x00007610ff077816 */ /* 0x000fe20000000007 */
[----:B------:R-:W4:Y:S01]  /*0dc0*/  S2R R16, SR_CTAID.Y ;  /* 0x0000000000107919 */ /* 0x000f220000002600 */
[----:B------:R-:W-:-:S05]  /*0dd0*/  CS2R.32 R82, SR_CgaSize ;  /* 0x0000000000527805 */ /* 0x000fca0000008a00 */
[----:B------:R-:W-:-:S05]  /*0de0*/  IMAD R82, R82, -0xa0, RZ ;  /* 0xffffff6052527824 */ /* 0x000fca00078e02ff */
[----:B------:R-:W-:-:S14]  /*0df0*/  R2UR UR4, R82 ;  /* 0x00000000520472ca */ /* 0x000fdc00000e0000 */
[----:B------:R-:W2:Y:S01]  /*0e00*/  LDCU UR4, c[0x0][UR4+0x2b4] ;  /* 0x00005680040477ac */ /* 0x000ea20008000800 */
[----:B------:R-:W-:Y:S01]  /*0e10*/  PRMT R6, RZ, 0x7610, R6 ;  /* 0x00007610ff067816 */ /* 0x000fe20000000006 */
[----:B------:R-:W2:Y:S01]  /*0e20*/  S2R R41, SR_CTAID.Z ;  /* 0x0000000000297919 */ /* 0x000ea20000002700 */
[----:B------:R-:W-:-:S05]  /*0e30*/  CS2R.32 R80, SR_CgaSize ;  /* 0x0000000000507805 */ /* 0x000fca0000008a00 */
[----:B------:R-:W-:-:S06]  /*0e40*/  IMAD R80, R80, -0xa0, RZ ;  /* 0xffffff6050507824 */ /* 0x000fcc00078e02ff */
[----:B------:R-:W3:Y:S08]  /*0e50*/  LDC R80, c[0x0][R80+0x2a4] ;  /* 0x0000a90050507b82 */ /* 0x000ef00000000800 */
[----:B------:R-:W3:Y:S08]  /*0e60*/  LDC R12, c[0x0][0xc24] ;  /* 0x00030900ff0c7b82 */ /* 0x000ef00000000800 */
[----:B------:R-:W3:Y:S01]  /*0e70*/  LDC R26, c[0x0][0xc24] ;  /* 0x00030900ff1a7b82 */ /* 0x000ee20000000800 */
[----:B-1----:R-:W-:-:S02]  /*0e80*/  I2FP.F32.U32 R5, R9 ;  /* 0x0000000900057245 */ /* 0x002fc40000201000 */
[----:B----4-:R-:W-:-:S03]  /*0e90*/  I2FP.F32.U32 R4, R16 ;  /* 0x0000001000047245 */ /* 0x010fc60000201000 */
[----:B--2---:R-:W-:Y:S02]  /*0ea0*/  FMUL R5, R5, UR5 ;  /* 0x0000000505057c20 */ /* 0x004fe40008400000 */
[----:B------:R-:W-:Y:S02]  /*0eb0*/  FMUL R4, R4, UR4 ;  /* 0x0000000404047c20 */ /* 0x000fe40008400000 */
[----:B------:R-:W1:Y:S01]  /*0ec0*/  F2I.U32.TRUNC.NTZ R82, R5 ;  /* 0x0000000500527305 */ /* 0x000e62000020f000 */
[----:B------:R-:W2:Y:S07]  /*0ed0*/  LDCU UR4, c[0x0][0xc30] ;  /* 0x00018600ff0477ac */ /* 0x000eae0008000800 */
[----:B------:R-:W4:Y:S01]  /*0ee0*/  F2I.U32.TRUNC.NTZ R3, R4 ;  /* 0x0000000400037305 */ /* 0x000f22000020f000 */
[----:B-1----:R-:W-:-:S05]  /*0ef0*/  IADD3 R82, PT, PT, -R82, RZ, RZ ;  /* 0x000000ff52527210 */ /* 0x002fca0007ffe1ff */
[----:B---3--:R-:W-:Y:S01]  /*0f00*/  IMAD R82, R2, R82, R9 ;  /* 0x0000005202527224 */ /* 0x008fe200078e0209 */
[----:B----4-:R-:W-:-:S05]  /*0f10*/  IADD3 R3, PT, PT, -R3, RZ, RZ ;  /* 0x000000ff03037210 */ /* 0x010fca0007ffe1ff */
[----:B------:R-:W-:Y:S01]  /*0f20*/  IMAD R80, R80, R3, R16 ;  /* 0x0000000350507224 */ /* 0x000fe200078e0210 */
[----:B--2---:R-:W-:Y:S06]  /*0f30*/  @P1 BRA `(.L_x_16) ;  /* 0x0000000000281947 */ /* 0x004fec0003800000 */
[----:B------:R-:W-:Y:S01]  /*0f40*/  ISETP.NE.AND P0, PT, R80, RZ, PT ;  /* 0x000000ff5000720c */ /* 0x000fe20003f05270 */
[----:B------:R-:W-:Y:S01]  /*0f50*/  IMAD.MOV.U32 R2, RZ, RZ, 0x3 ;  /* 0x00000003ff027424 */ /* 0x000fe200078e00ff */
[C---:B------:R-:W-:Y:S02]  /*0f60*/  LOP3.LUT R3, R82.reuse, 0xfffffffe, RZ, 0xc0, !PT ;  /* 0xfffffffe52037812 */ /* 0x040fe400078ec0ff */
[----:B------:R-:W-:Y:S02]  /*0f70*/  ISETP.LT.U32.OR P0, PT, R82, 0x2, !P0 ;  /* 0x000000025200780c */ /* 0x000fe40004701470 */
[----:B------:R-:W-:Y:S02]  /*0f80*/  SHF.L.U32 R2, R2, R3, RZ ;  /* 0x0000000302027219 */ /* 0x000fe400000006ff */
[----:B------:R-:W-:Y:S02]  /*0f90*/  SEL R5, RZ, 0x1, !P0 ;  /* 0x00000001ff057807 */ /* 0x000fe40004000000 */
[----:B------:R-:W-:-:S02]  /*0fa0*/  SEL R4, RZ, 0x2, !P0 ;  /* 0x00000002ff047807 */ /* 0x000fc40004000000 */
[----:B------:R-:W-:-:S03]  /*0fb0*/  PRMT R6, R2, 0x7610, R6 ;  /* 0x0000761002067816 */ /* 0x000fc60000000006 */
[----:B------:R-:W-:-:S05]  /*0fc0*/  IMAD.IADD R4, R5, 0x1, R4 ;  /* 0x0000000105047824 */ /* 0x000fca00078e0204 */
[----:B------:R-:W-:-:S07]  /*0fd0*/  PRMT R7, R4, 0x7610, R7 ;  /* 0x0000761004077816 */ /* 0x000fce0000000007 */
.L_x_16:
[----:B------:R-:W-:Y:S01]  /*0fe0*/  ISETP.GE.AND P0, PT, R12, 0x1, PT ;  /* 0x000000010c00780c */ /* 0x000fe20003f06270 */
[----:B------:R-:W-:Y:S01]  /*0ff0*/  UISETP.NE.AND UP1, UPT, UR4, 0x1, UPT ;  /* 0x000000010400788c */ /* 0x000fe2000bf25270 */
[----:B------:R-:W-:-:S11]  /*1000*/  MOV R19, R9 ;  /* 0x0000000900137202 */ /* 0x000fd60000000f00 */
[----:B------:R-:W-:Y:S05]  /*1010*/  @!P0 BRA `(.L_x_17) ;  /* 0x0000000000b88947 */ /* 0x000fea0003800000 */
[----:B------:R-:W1:Y:S08]  /*1020*/  LDC R14, c[0x0][0xc0c] ;  /* 0x00030300ff0e7b82 */ /* 0x000e700000000800 */
[----:B------:R-:W2:Y:S08]  /*1030*/  LDC.64 R2, c[0x0][0xc10] ;  /* 0x00030400ff027b82 */ /* 0x000eb00000000a00 */
[----:B------:R-:W3:Y:S08]  /*1040*/  LDC R19, c[0x0][0x370] ;  /* 0x0000dc00ff137b82 */ /* 0x000ef00000000800 */
[----:B------:R-:W4:Y:S01]  /*1050*/  LDC.64 R4, c[0x0][0xc18] ;  /* 0x00030600ff047b82 */ /* 0x000f220000000a00 */
[----:B-1----:R-:W-:-:S07]  /*1060*/  ISETP.NE.AND P0, PT, R14, 0x1, PT ;  /* 0x000000010e00780c */ /* 0x002fce0003f05270 */
[----:B------:R-:W1:Y:S01]  /*1070*/  LDC R15, c[0x0][0x374] ;  /* 0x0000dd00ff0f7b82 */ /* 0x000e620000000800 */
[----:B--2---:R-:W-:-:S05]  /*1080*/  IMAD.HI.U32 R18, R9, R2, RZ ;  /* 0x0000000209127227 */ /* 0x004fca00078e00ff */
[----:B------:R-:W-:Y:S02]  /*1090*/  SHF.R.U32.HI R18, RZ, R3, R18 ;  /* 0x00000003ff127219 */ /* 0x000fe40000011612 */
[----:B------:R-:W2:Y:S01]  /*10a0*/  LDC R13, c[0x0][0xc20] ;  /* 0x00030800ff0d7b82 */ /* 0x000ea20000000800 */
[----:B---3--:R-:W-:Y:S01]  /*10b0*/  IMAD.HI.U32 R2, R19, R2, RZ ;  /* 0x0000000213027227 */ /* 0x008fe200078e00ff */
[----:B------:R-:W-:-:S04]  /*10c0*/  SEL R21, R9, R18, !P0 ;  /* 0x0000001209157207 */ /* 0x000fc80004000000 */
[----:B------:R-:W-:Y:S02]  /*10d0*/  @P0 SHF.R.U32.HI R19, RZ, R3, R2 ;  /* 0x00000003ff130219 */ /* 0x000fe40000011602 */
[----:B------:R-:W3:Y:S01]  /*10e0*/  LDC.64 R2, c[0x0][0xc28] ;  /* 0x00030a00ff027b82 */ /* 0x000ee20000000a00 */
[----:B----4-:R-:W-:Y:S01]  /*10f0*/  ISETP.NE.AND P0, PT, R4, 0x1, PT ;  /* 0x000000010400780c */ /* 0x010fe20003f05270 */
[----:B------:R-:W-:-:S04]  /*1100*/  IMAD.HI.U32 R18, R16, R5, RZ ;  /* 0x0000000510127227 */ /* 0x000fc800078e00ff */
[----:B-1----:R-:W-:Y:S01]  /*1110*/  IMAD.HI.U32 R20, R15, R5, RZ ;  /* 0x000000050f147227 */ /* 0x002fe200078e00ff */
[----:B--2---:R-:W-:-:S07]  /*1120*/  SHF.R.U32.HI R5, RZ, R13, R18 ;  /* 0x0000000dff057219 */ /* 0x004fce0000011612 */
[----:B------:R-:W-:Y:S02]  /*1130*/  @P0 SHF.R.U32.HI R15, RZ, R13, R20 ;  /* 0x0000000dff0f0219 */ /* 0x000fe40000011614 */
[----:B------:R-:W-:Y:S02]  /*1140*/  SEL R5, R16, R5, !P0 ;  /* 0x0000000510057207 */ /* 0x000fe40004000000 */
[----:B------:R-:W-:Y:S01]  /*1150*/  ISETP.NE.AND P0, PT, R12, 0x1, PT ;  /* 0x000000010c00780c */ /* 0x000fe20003f05270 */
[----:B---3--:R-:W-:Y:S01]  /*1160*/  IMAD.HI.U32 R18, R15, R2, RZ ;  /* 0x000000020f127227 */ /* 0x008fe200078e00ff */
[----:B------:R-:W-:-:S03]  /*1170*/  IADD3 R13, PT, PT, -R5, RZ, RZ ;  /* 0x000000ff050d7210 */ /* 0x000fc60007ffe1ff */
[----:B------:R-:W-:-:S04]  /*1180*/  IMAD.HI.U32 R20, R19, R2, RZ ;  /* 0x0000000213147227 */ /* 0x000fc800078e00ff */
[----:B------:R-:W-:-:S04]  /*1190*/  IMAD R13, R4, R13, R16 ;  /* 0x0000000d040d7224 */ /* 0x000fc800078e0210 */
[-C--:B------:R-:W-:Y:S02]  /*11a0*/  @P0 SHF.R.U32.HI R15, RZ, R3.reuse, R18 ;  /* 0x00000003ff0f0219 */ /* 0x080fe40000011612 */
[----:B------:R-:W-:-:S03]  /*11b0*/  @P0 SHF.R.U32.HI R19, RZ, R3, R20 ;  /* 0x00000003ff130219 */ /* 0x000fc60000011614 */
[-C--:B------:R-:W-:Y:S02]  /*11c0*/  IMAD R18, R15, R12.reuse, RZ ;  /* 0x0000000c0f127224 */ /* 0x080fe400078e02ff */
[----:B------:R-:W-:-:S03]  /*11d0*/  IMAD R20, R19, R12, RZ ;  /* 0x0000000c13147224 */ /* 0x000fc600078e02ff */
[C---:B------:R-:W-:Y:S01]  /*11e0*/  ISETP.GE.AND P2, PT, R5.reuse, R18, PT ;  /* 0x000000120500720c */ /* 0x040fe20003f46270 */
[----:B------:R-:W-:-:S03]  /*11f0*/  IMAD.HI.U32 R18, R5, R2, RZ ;  /* 0x0000000205127227 */ /* 0x000fc600078e00ff */
[----:B------:R-:W-:Y:S02]  /*1200*/  ISETP.GE.OR P2, PT, R21, R20, P2 ;  /* 0x000000141500720c */ /* 0x000fe40001746670 */
[----:B------:R-:W-:-:S11]  /*1210*/  SHF.R.U32.HI R18, RZ, R3, R18 ;  /* 0x00000003ff127219 */ /* 0x000fd60000011612 */
[----:B------:R-:W-:-:S05]  /*1220*/  @!P2 IMAD.HI.U32 R2, R21, R2, RZ ;  /* 0x000000021502a227 */ /* 0x000fca00078e00ff */
[----:B------:R-:W-:Y:S02]  /*1230*/  @!P2 SHF.R.U32.HI R2, RZ, R3, R2 ;  /* 0x00000003ff02a219 */ /* 0x000fe40000011602 */
[----:B------:R-:W-:Y:S02]  /*1240*/  SEL R3, R5, R18, !P0 ;  /* 0x0000001205037207 */ /* 0x000fe40004000000 */
[----:B------:R-:W-:Y:S02]  /*1250*/  @!P2 SEL R18, R21, R2, !P0 ;  /* 0x000000021512a207 */ /* 0x000fe40004000000 */
[----:B------:R-:W-:-:S03]  /*1260*/  IADD3 R2, PT, PT, -R3, RZ, RZ ;  /* 0x000000ff03027210 */ /* 0x000fc60007ffe1ff */
[--C-:B------:R-:W-:Y:S02]  /*1270*/  @!P2 IMAD.IADD R3, R3, 0x1, -R18.reuse ;  /* 0x000000010303a824 */ /* 0x100fe400078e0a12 */
[----:B------:R-:W-:Y:S02]  /*1280*/  IMAD R2, R12, R2, R5 ;  /* 0x000000020c027224 */ /* 0x000fe400078e0205 */
[----:B------:R-:W-:Y:S02]  /*1290*/  @!P2 IMAD R5, R3, R12, R21 ;  /* 0x0000000c0305a224 */ /* 0x000fe400078e0215 */
[----:B------:R-:W-:Y:S01]  /*12a0*/  @!P2 IMAD R18, R2, R19, R18 ;  /* 0x000000130212a224 */ /* 0x000fe200078e0212 */
[----:B------:R-:W-:Y:S01]  /*12b0*/  IADD3 R2, PT, PT, -R21, RZ, RZ ;  /* 0x000000ff15027210 */ /* 0x000fe20007ffe1ff */
[----:B------:R-:W-:Y:S02]  /*12c0*/  IMAD R16, R5, R4, R13 ;  /* 0x0000000405107224 */ /* 0x000fe400078e020d */
[----:B------:R-:W-:-:S02]  /*12d0*/  @!P2 IMAD.MOV.U32 R21, RZ, RZ, R18 ;  /* 0x000000ffff15a224 */ /* 0x000fc400078e0012 */
[----:B------:R-:W-:-:S04]  /*12e0*/  IMAD R2, R14, R2, R9 ;  /* 0x000000020e027224 */ /* 0x000fc800078e0209 */
[----:B------:R-:W-:Y:S02]  /*12f0*/  IMAD R19, R21, R14, R2 ;  /* 0x0000000e15137224 */ /* 0x000fe400078e0202 */
.L_x_17:
[----:B------:R-:W-:Y:S05]  /*1300*/  BRA.U UP1, `(.L_x_18) ;  /* 0x0000000101407547 */ /* 0x000fea000b800000 */
[----:B------:R-:W1:Y:S08]  /*1310*/  LDC.64 R2, c[0x0][0xc18] ;  /* 0x00030600ff027b82 */ /* 0x000e700000000a00 */
[----:B------:R-:W2:Y:S08]  /*1320*/  LDC R12, c[0x0][0xc20] ;  /* 0x00030800ff0c7b82 */ /* 0x000eb00000000800 */
[----:B------:R-:W3:Y:S08]  /*1330*/  LDC.64 R4, c[0x0][0xc10] ;  /* 0x00030400ff047b82 */ /* 0x000ef00000000a00 */
[----:B------:R-:W4:Y:S01]  /*1340*/  LDC R14, c[0x0][0xc0c] ;  /* 0x00030300ff0e7b82 */ /* 0x000f220000000800 */
[----:B-1----:R-:W-:Y:S01]  /*1350*/  IMAD.HI.U32 R3, R16, R3, RZ ;  /* 0x0000000310037227 */ /* 0x002fe200078e00ff */
[----:B------:R-:W-:-:S04]  /*1360*/  ISETP.NE.AND P0, PT, R2, 0x1, PT ;  /* 0x000000010200780c */ /* 0x000fc80003f05270 */
[----:B--2---:R-:W-:-:S04]  /*1370*/  SHF.R.U32.HI R3, RZ, R12, R3 ;  /* 0x0000000cff037219 */ /* 0x004fc80000011603 */
[----:B------:R-:W-:Y:S01]  /*1380*/  SEL R3, R16, R3, !P0 ;  /* 0x0000000310037207 */ /* 0x000fe20004000000 */
[----:B---3--:R-:W-:-:S05]  /*1390*/  IMAD.HI.U32 R4, R19, R4, RZ ;  /* 0x0000000413047227 */ /* 0x008fca00078e00ff */
[----:B------:R-:W-:Y:S02]  /*13a0*/  SHF.R.U32.HI R4, RZ, R5, R4 ;  /* 0x00000005ff047219 */ /* 0x000fe40000011604 */
[----:B----4-:R-:W-:-:S04]  /*13b0*/  ISETP.NE.AND P0, PT, R14, 0x1, PT ;  /* 0x000000010e00780c */ /* 0x010fc80003f05270 */
[----:B------:R-:W-:-:S05]  /*13c0*/  SEL R12, R19, R4, !P0 ;  /* 0x00000004130c7207 */ /* 0x000fca0004000000 */
[----:B------:R-:W-:Y:S02]  /*13d0*/  IMAD.IADD R4, R3, 0x1, -R12 ;  /* 0x0000000103047824 */ /* 0x000fe400078e0a0c */
[----:B------:R-:W-:Y:S02]  /*13e0*/  IMAD.IADD R3, R12, 0x1, -R3 ;  /* 0x000000010c037824 */ /* 0x000fe400078e0a03 */
[----:B------:R-:W-:Y:S02]  /*13f0*/  IMAD R19, R4, R14, R19 ;  /* 0x0000000e04137224 */ /* 0x000fe400078e0213 */
[----:B------:R-:W-:Y:S02]  /*1400*/  IMAD R16, R3, R2, R16 ;  /* 0x0000000203107224 */ /* 0x000fe400078e0210 */
.L_x_18:
[----:B------:R-:W-:Y:S05]  /*1410*/  BRA.U !UP0, `(.L_x_19) ;  /* 0x00000001080c7547 */ /* 0x000fea000b800000 */
[----:B------:R-:W-:Y:S01]  /*1420*/  UCGABAR_WAIT ;  /* 0x0000000000007dc7 */ /* 0x000fe20008000000 */
[----:B------:R-:W-:Y:S01]  /*1430*/  CCTL.IVALL ;  /* 0x00000000ff00798f */ /* 0x000fe20002000000 */
[----:B------:R-:W-:Y:S05]  /*1440*/  BRA `(.L_x_20) ;  /* 0x0000000000047947 */ /* 0x000fea0003800000 */
.L_x_19:
[----:B------:R-:W-:Y:S06]  /*1450*/  BAR.SYNC.DEFER_BLOCKING 0x0 ;  /* 0x0000000000007b1d */ /* 0x000fec0000010000 */
.L_x_20:
[----:B------:R-:W-:Y:S05]  /*1460*/  @P5 BRA `(.L_x_21) ;  /* 0x0000007000285947 */ /* 0x000fea0003800000 */
[----:B------:R-:W1:Y:S01]  /*1470*/  LDCU UR6, c[0x0][0x388] ;  /* 0x00007100ff0677ac */ /* 0x000e620008000800 */
[----:B------:R-:W2:Y:S01]  /*1480*/  LDC.64 R2, c[0x0][0x390] ;  /* 0x0000e400ff027b82 */ /* 0x000ea20000000a00 */
[----:B------:R-:W-:Y:S01]  /*1490*/  ISETP.NE.AND P1, PT, R0, RZ, PT ;  /* 0x000000ff0000720c */ /* 0x000fe20003f25270 */
[C---:B------:R-:W-:Y:S01]  /*14a0*/  IMAD.SHL.U32 R15, R9.reuse, 0x20, RZ ;  /* 0x00000020090f7824 */ /* 0x040fe200078e00ff */
[----:B------:R-:W3:Y:S01]  /*14b0*/  LDCU UR4, c[0x0][0x38c] ;  /* 0x00007180ff0477ac */ /* 0x000ee20008000800 */
[----:B------:R-:W-:Y:S01]  /*14c0*/  HFMA2 R12, -RZ, RZ, 0, 5.9604644775390625e-08 ;  /* 0x00000001ff0c7431 */ /* 0x000fe200000001ff */
[----:B------:R-:W-:Y:S01]  /*14d0*/  ISETP.EQ.OR P0, PT, R8, RZ, P4 ;  /* 0x000000ff0800720c */ /* 0x000fe20002702670 */
[----:B------:R-:W-:Y:S01]  /*14e0*/  IMAD.SHL.U32 R14, R9, 0x80, RZ ;  /* 0x00000080090e7824 */ /* 0x000fe200078e00ff */
[----:B------:R-:W-:Y:S01]  /*14f0*/  SEL R5, R17, 0x2, P1 ;  /* 0x0000000211057807 */ /* 0x000fe20000800000 */
[----:B------:R-:W4:Y:S01]  /*1500*/  LDC R7, c[0x0][0x370] ;  /* 0x0000dc00ff077b82 */ /* 0x000f220000000800 */
[----:B------:R-:W-:Y:S01]  /*1510*/  PLOP3.LUT P6, PT, P6, PT, PT, 0x8, 0x80 ;  /* 0x000000000080781c */ /* 0x000fe200037ce170 */
[----:B------:R-:W-:Y:S01]  /*1520*/  IMAD.MOV.U32 R10, RZ, RZ, RZ ;  /* 0x000000ffff0a7224 */ /* 0x000fe200078e00ff */
[----:B------:R-:W-:Y:S01]  /*1530*/  MOV R25, RZ ;  /* 0x000000ff00197202 */ /* 0x000fe20000000f00 */
[----:B------:R-:W-:Y:S01]  /*1540*/  IMAD.MOV.U32 R13, RZ, RZ, RZ ;  /* 0x000000ffff0d7224 */ /* 0x000fe200078e00ff */
[----:B------:R-:W-:Y:S01]  /*1550*/  LOP3.LUT R15, R15, 0x20, RZ, 0xc0, !PT ;  /* 0x000000200f0f7812 */ /* 0x000fe200078ec0ff */
[----:B------:R-:W-:-:S02]  /*1560*/  IMAD.MOV.U32 R8, RZ, RZ, RZ ;  /* 0x000000ffff087224 */ /* 0x000fc400078e00ff */
[----:B------:R-:W4:Y:S01]  /*1570*/  LDC.64 R20, c[0x0][0x348] ;  /* 0x0000d200ff147b82 */ /* 0x000f220000000a00 */
[----:B-1----:R-:W-:-:S04]  /*1580*/  UIADD3 UR6, UPT, UPT, UR6, 0x3f, URZ ;  /* 0x0000003f06067890 */ /* 0x002fc8000fffe0ff */
[----:B------:R-:W-:-:S03]  /*1590*/  USHF.R.S32.HI UR5, URZ, 0x1f, UR6 ;  /* 0x0000001fff057899 */ /* 0x000fc60008011406 */
[----:B------:R-:W1:Y:S01]  /*15a0*/  LDC R6, c[0x0][0x374] ;  /* 0x0000dd00ff067b82 */ /* 0x000e620000000800 */
[----:B------:R-:W-:-:S04]  /*15b0*/  ULEA.HI UR5, UR5, UR6, URZ, 0x6 ;  /* 0x0000000605057291 */ /* 0x000fc8000f8f30ff */
[----:B------:R-:W-:-:S04]  /*15c0*/  USHF.R.S32.HI UR5, URZ, 0x6, UR5 ;  /* 0x00000006ff057899 */ /* 0x000fc80008011405 */
[----:B---3--:R-:W-:-:S06]  /*15d0*/  UIMAD UR4, UR5, UR4, URZ ;  /* 0x00000004050472a4 */ /* 0x008fcc000f8e02ff */
[----:B--2---:R-:W-:-:S04]  /*15e0*/  IMAD R2, R2, UR4, RZ ;  /* 0x0000000402027c24 */ /* 0x004fc8000f8e02ff */
[----:B------:R-:W-:-:S05]  /*15f0*/  IMAD R18, R2, R3, RZ ;  /* 0x0000000302127224 */ /* 0x000fca00078e02ff */
[C---:B------:R-:W-:Y:S02]  /*1600*/  ISETP.NE.AND P2, PT, R18.reuse, RZ, PT ;  /* 0x000000ff1200720c */ /* 0x040fe40003f45270 */
[----:B------:R-:W-:-:S05]  /*1610*/  VIMNMX.U32 R3, PT, PT, R18, 0x4, PT ;  /* 0x0000000412037848 */ /* 0x000fca0003fe0000 */
[----:B------:R-:W-:Y:S02]  /*1620*/  VIADD R4, R3, 0xffffffff ;  /* 0xffffffff03047836 */ /* 0x000fe40000000000 */
[----:B------:R-:W-:-:S04]  /*1630*/  IMAD.IADD R17, R18, 0x1, -R3 ;  /* 0x0000000112117824 */ /* 0x000fc800078e0a03 */
[----:B------:R-:W-:-:S04]  /*1640*/  @!P2 IADD3 R4, PT, PT, R3, RZ, RZ ;  /* 0x000000ff0304a210 */ /* 0x000fc80007ffe0ff */
[----:B-1--4-:R-:W-:-:S07]  /*1650*/  IADD3 R4, PT, PT, R4, 0x1, RZ ;  /* 0x0000000104047810 */ /* 0x012fce0007ffe0ff */
.L_x_39:
[----:B-1----:R-:W1:Y:S01]  /*1660*/  S2R R0, SR_CgaCtaId ;  /* 0x0000000000007919 */ /* 0x002e620000008800 */
[----:B------:R-:W-:Y:S01]  /*1670*/  R2UR UR5, R16 ;  /* 0x00000000100572ca */ /* 0x000fe200000e0000 */
[----:B------:R-:W-:Y:S01]  /*1680*/  IMAD.MOV.U32 R28, RZ, RZ, RZ ;  /* 0x000000ffff1c7224 */ /* 0x000fe200078e00ff */
[----:B------:R-:W-:Y:S02]  /*1690*/  R2UR UR4, R15 ;  /* 0x000000000f0472ca */ /* 0x000fe400000e0000 */
[----:B------:R-:W-:Y:S02]  /*16a0*/  MOV R3, 0x400 ;  /* 0x0000040000037802 */ /* 0x000fe40000000f00 */
[----:B------:R-:W-:Y:S02]  /*16b0*/  ISETP.NE.AND P1, PT, R18, RZ, PT ;  /* 0x000000ff1200720c */ /* 0x000fe40003f25270 */
[----:B------:R-:W-:Y:S02]  /*16c0*/  LEA.HI R23, R19, R19, RZ, 0x1 ;  /* 0x0000001313177211 */ /* 0x000fe400078f08ff */
[----:B------:R-:W-:-:S03]  /*16d0*/  SHF.L.U32 R2, R12, 0x1f, RZ ;  /* 0x0000001f0c027819 */ /* 0x000fc600000006ff */
[----:B------:R-:W-:Y:S02]  /*16e0*/  IMAD.SHL.U32 R23, R23, 0x80, RZ ;  /* 0x0000008017177824 */ /* 0x000fe400078e00ff */
[----:B------:R-:W-:-:S03]  /*16f0*/  ULEA UR4, UR5, UR4, 0x6 ;  /* 0x0000000405047291 */ /* 0x000fc6000f8e30ff */
[----:B------:R-:W-:Y:S01]  /*1700*/  UMOV UR5, URZ ;  /* 0x000000ff00057c82 */ /* 0x000fe20008000000 */
[----:B------:R-:W-:Y:S01]  /*1710*/  LOP3.LUT R23, R23, 0xffffff00, RZ, 0xc0, !PT ;  /* 0xffffff0017177812 */ /* 0x000fe200078ec0ff */
[----:B------:R-:W-:Y:S02]  /*1720*/  IMAD.U32 R67, RZ, RZ, UR5 ;  /* 0x00000005ff437e24 */ /* 0x000fe4000f8e00ff */
[----:B------:R-:W-:Y:S01]  /*1730*/  IMAD.U32 R65, RZ, RZ, UR4 ;  /* 0x00000004ff417e24 */ /* 0x000fe2000f8e00ff */
[----:B------:R-:W-:Y:S01]  /*1740*/  UMOV UR4, URZ ;  /* 0x000000ff00047c82 */ /* 0x000fe20008000000 */
[----:B------:R-:W-:Y:S01]  /*1750*/  LOP3.LUT R23, R23, 0x80, R14, 0xf8, !PT ;  /* 0x0000008017177812 */ /* 0x000fe200078ef80e */
[----:B------:R-:W-:Y:S02]  /*1760*/  IMAD.U32 R68, RZ, RZ, UR4 ;  /* 0x00000004ff447e24 */ /* 0x000fe4000f8e00ff */
[----:B------:R-:W-:Y:S01]  /*1770*/  IMAD.U32 R66, RZ, RZ, UR4 ;  /* 0x00000004ff427e24 */ /* 0x000fe2000f8e00ff */
[----:B-1----:R-:W-:-:S05]  /*1780*/  LEA R0, R0, R3, 0x18 ;  /* 0x0000000300007211 */ /* 0x002fca00078ec0ff */
[----:B------:R-:W-:-:S04]  /*1790*/  IMAD R3, R25, 0x8, R0 ;  /* 0x0000000819037824 */ /* 0x000fc800078e0200 */
[----:B--2---:R1:W2:Y:S01]  /*17a0*/  SYNCS.PHASECHK.TRANS64.TRYWAIT P5, [R3+URZ+0x20], R2 ;  /* 0x00002002030075a7 */ /* 0x0042a200080a11ff */
[----:B------:R-:W-:Y:S05]  /*17b0*/  @!P1 BRA `(.L_x_22) ;  /* 0x0000003000b89947 */ /* 0x000fea0003800000 */
[----:B-1----:R-:W1:Y:S01]  /*17c0*/  LDC.64 R2, c[0x0][0x480] ;  /* 0x00012000ff027b82 */ /* 0x002e620000000a00 */
[C---:B------:R-:W-:Y:S01]  /*17d0*/  VIADD R39, R23.reuse, 0x30 ;  /* 0x0000003017277836 */ /* 0x040fe20000000000 */
[C---:B------:R-:W-:Y:S01]  /*17e0*/  IADD3 R38, PT, PT, R23.reuse, 0x38, RZ ;  /* 0x0000003817267810 */ /* 0x040fe20007ffe0ff */
[C---:B------:R-:W-:Y:S01]  /*17f0*/  VIADD R37, R23.reuse, 0x40 ;  /* 0x0000004017257836 */ /* 0x040fe20000000000 */
[C---:B------:R-:W-:Y:S01]  /*1800*/  IADD3 R19, PT, PT, R23.reuse, 0x68, RZ ;  /* 0x0000006817137810 */ /* 0x040fe20007ffe0ff */
[C---:B------:R-:W-:Y:S02]  /*1810*/  VIADD R34, R23.reuse, 0x50 ;  /* 0x0000005017227836 */ /* 0x040fe40000000000 */
[C---:B------:R-:W-:Y:S01]  /*1820*/  VIADD R45, R23.reuse, 0x10 ;  /* 0x00000010172d7836 */ /* 0x040fe20000000000 */
[----:B-----5:R-:W3:Y:S01]  /*1830*/  LDC.64 R32, c[0x0][0x488] ;  /* 0x00012200ff207b82 */ /* 0x020ee20000000a00 */
[C---:B------:R-:W-:Y:S02]  /*1840*/  VIADD R24, R23.reuse, 0x58 ;  /* 0x0000005817187836 */ /* 0x040fe40000000000 */
[----:B------:R-:W-:-:S02]  /*1850*/  VIADD R46, R23, 0x8 ;  /* 0x00000008172e7836 */ /* 0x000fc40000000000 */
[C---:B------:R-:W-:Y:S02]  /*1860*/  VIADD R42, R23.reuse, 0x18 ;  /* 0x00000018172a7836 */ /* 0x040fe40000000000 */
[C---:B------:R-:W-:Y:S02]  /*1870*/  VIADD R8, R23.reuse, 0x78 ;  /* 0x0000007817087836 */ /* 0x040fe40000000000 */
[C---:B------:R-:W-:Y:S02]  /*1880*/  VIADD R41, R23.reuse, 0x20 ;  /* 0x0000002017297836 */ /* 0x040fe40000000000 */
[C---:B------:R-:W-:Y:S02]  /*1890*/  VIADD R40, R23.reuse, 0x28 ;  /* 0x0000002817287836 */ /* 0x040fe40000000000 */
[C---:B------:R-:W-:Y:S02]  /*18a0*/  VIADD R36, R23.reuse, 0x48 ;  /* 0x0000004817247836 */ /* 0x040fe40000000000 */
[----:B------:R-:W-:Y:S01]  /*18b0*/  VIADD R22, R23, 0x60 ;  /* 0x0000006017167836 */ /* 0x000fe20000000000 */
[----:B-1----:R-:W-:Y:S01]  /*18c0*/  ISETP.NE.AND P1, PT, R2, 0x1, PT ;  /* 0x000000010200780c */ /* 0x002fe20003f25270 */
[----:B------:R-:W-:-:S04]  /*18d0*/  IMAD.HI.U32 R63, R39, R3, RZ ;  /* 0x00000003273f7227 */ /* 0x000fc800078e00ff */
[----:B------:R-:W-:Y:S01]  /*18e0*/  IMAD.HI.U32 R31, R37, R3, RZ ;  /* 0x00000003251f7227 */ /* 0x000fe200078e00ff */
[----:B---3--:R-:W-:-:S03]  /*18f0*/  SHF.R.U32.HI R54, RZ, R32, R63 ;  /* 0x00000020ff367219 */ /* 0x008fc6000001163f */
[CC--:B------:R-:W-:Y:S01]  /*1900*/  IMAD.HI.U32 R29, R34.reuse, R3.reuse, RZ ;  /* 0x00000003221d7227 */ /* 0x0c0fe200078e00ff */
[----:B------:R-:W-:Y:S02]  /*1910*/  SHF.R.U32.HI R52, RZ, R32, R31 ;  /* 0x00000020ff347219 */ /* 0x000fe4000001161f */
[----:B------:R-:W-:Y:S01]  /*1920*/  SEL R54, R39, R54, !P1 ;  /* 0x0000003627367207 */ /* 0x000fe20004800000 */
[----:B------:R-:W-:Y:S01]  /*1930*/  IMAD.HI.U32 R69, R45, R3, RZ ;  /* 0x000000032d457227 */ /* 0x000fe200078e00ff */
[----:B------:R-:W-:Y:S02]  /*1940*/  SHF.R.U32.HI R29, RZ, R32, R29 ;  /* 0x00000020ff1d7219 */ /* 0x000fe4000001161d */
[----:B------:R-:W-:Y:S01]  /*1950*/  SEL R52, R37, R52, !P1 ;  /* 0x0000003425347207 */ /* 0x000fe20004800000 */
[----:B------:R-:W-:Y:S01]  /*1960*/  IMAD.MOV R28, RZ, RZ, -R54 ;  /* 0x000000ffff1c7224 */ /* 0x000fe200078e0a36 */
[----:B------:R-:W-:Y:S01]  /*1970*/  SEL R50, R34, R29, !P1 ;  /* 0x0000001d22327207 */ /* 0x000fe20004800000 */
[----:B------:R-:W-:Y:S01]  /*1980*/  IMAD.HI.U32 R27, R24, R3, RZ ;  /* 0x00000003181b7227 */ /* 0x000fe200078e00ff */
[----:B------:R-:W-:-:S02]  /*1990*/  SHF.R.U32.HI R58, RZ, R32, R69 ;  /* 0x00000020ff3a7219 */ /* 0x000fc40000011645 */
[----:B------:R-:W-:Y:S01]  /*19a0*/  IADD3 R29, PT, PT, -R50, RZ, RZ ;  /* 0x000000ff321d7210 */ /* 0x000fe20007ffe1ff */
[C---:B------:R-:W-:Y:S01]  /*19b0*/  IMAD R39, R2.reuse, R28, R39 ;  /* 0x0000001c02277224 */ /* 0x040fe200078e0227 */
[----:B------:R-:W-:Y:S01]  /*19c0*/  SHF.R.U32.HI R27, RZ, R32, R27 ;  /* 0x00000020ff1b7219 */ /* 0x000fe2000001161b */
[----:B------:R-:W-:Y:S01]  /*19d0*/  IMAD.MOV R28, RZ, RZ, -R52 ;  /* 0x000000ffff1c7224 */ /* 0x000fe200078e0a34 */
[----:B------:R-:W-:Y:S01]  /*19e0*/  SEL R58, R45, R58, !P1 ;  /* 0x0000003a2d3a7207 */ /* 0x000fe20004800000 */
[----:B------:R-:W-:Y:S01]  /*19f0*/  IMAD R34, R2, R29, R34 ;  /* 0x0000001d02227224 */ /* 0x000fe200078e0222 */
[----:B------:R-:W-:Y:S01]  /*1a00*/  SEL R48, R24, R27, !P1 ;  /* 0x0000001b18307207 */ /* 0x000fe20004800000 */
[----:B------:R-:W-:Y:S01]  /*1a10*/  IMAD R37, R2, R28, R37 ;  /* 0x0000001c02257224 */ /* 0x000fe200078e0225 */
[----:B------:R-:W-:Y:S01]  /*1a20*/  R2UR UR29, R39 ;  /* 0x00000000271d72ca */ /* 0x000fe200000e0000 */
[----:B------:R-:W1:Y:S01]  /*1a30*/  LDC.64 R28, c[0x0][0x490] ;  /* 0x00012400ff1c7b82 */ /* 0x000e620000000a00 */
[----:B------:R-:W-:Y:S01]  /*1a40*/  IMAD.HI.U32 R59, R46, R3, RZ ;  /* 0x000000032e3b7227 */ /* 0x000fe200078e00ff */
[----:B------:R-:W-:-:S02]  /*1a50*/  R2UR UR59, R34 ;  /* 0x00000000223b72ca */ /* 0x000fc400000e0000 */
[----:B------:R-:W-:Y:S01]  /*1a60*/  R2UR UR23, R37 ;  /* 0x00000000251772ca */ /* 0x000fe200000e0000 */
[----:B------:R-:W-:Y:S01]  /*1a70*/  VIADD R16, R23, 0x70 ;  /* 0x0000007017107836 */ /* 0x000fe20000000000 */
[----:B------:R-:W-:Y:S01]  /*1a80*/  SHF.R.U32.HI R59, RZ, R32, R59 ;  /* 0x00000020ff3b7219 */ /* 0x000fe2000001163b */
[----:B------:R-:W-:-:S03]  /*1a90*/  IMAD.HI.U32 R57, R42, R3, RZ ;  /* 0x000000032a397227 */ /* 0x000fc600078e00ff */
[----:B------:R-:W-:Y:S01]  /*1aa0*/  SEL R59, R46, R59, !P1 ;  /* 0x0000003b2e3b7207 */ /* 0x000fe20004800000 */
[----:B------:R-:W-:Y:S01]  /*1ab0*/  IMAD.HI.U32 R43, R8, R3, RZ ;  /* 0x00000003082b7227 */ /* 0x000fe200078e00ff */
[----:B------:R-:W-:-:S03]  /*1ac0*/  SHF.R.U32.HI R57, RZ, R32, R57 ;  /* 0x00000020ff397219 */ /* 0x000fc60000011639 */
[C---:B------:R-:W-:Y:S01]  /*1ad0*/  IMAD.HI.U32 R67, R41.reuse, R3, RZ ;  /* 0x0000000329437227 */ /* 0x040fe200078e00ff */
[-C--:B------:R-:W-:Y:S02]  /*1ae0*/  SHF.R.U32.HI R43, RZ, R32.reuse, R43 ;  /* 0x00000020ff2b7219 */ /* 0x080fe4000001162b */
[----:B------:R-:W-:Y:S01]  /*1af0*/  SEL R57, R42, R57, !P1 ;  /* 0x000000392a397207 */ /* 0x000fe20004800000 */
[----:B------:R-:W-:Y:S01]  /*1b00*/  IMAD.HI.U32 R55, R40, R3, RZ ;  /* 0x0000000328377227 */ /* 0x000fe200078e00ff */
[-C--:B------:R-:W-:Y:S02]  /*1b10*/  SHF.R.U32.HI R56, RZ, R32.reuse, R67 ;  /* 0x00000020ff387219 */ /* 0x080fe40000011643 */
[----:B------:R-:W-:Y:S01]  /*1b20*/  SEL R43, R8, R43, !P1 ;  /* 0x0000002b082b7207 */ /* 0x000fe20004800000 */
[-C--:B------:R-:W-:Y:S01]  /*1b30*/  IMAD.HI.U32 R53, R38, R3.reuse, RZ ;  /* 0x0000000326357227 */ /* 0x080fe200078e00ff */
[----:B------:R-:W-:Y:S02]  /*1b40*/  SHF.R.U32.HI R55, RZ, R32, R55 ;  /* 0x00000020ff377219 */ /* 0x000fe40000011637 */
[----:B------:R-:W-:Y:S01]  /*1b50*/  SEL R56, R41, R56, !P1 ;  /* 0x0000003829387207 */ /* 0x000fe20004800000 */
[----:B------:R-:W-:Y:S01]  /*1b60*/  IMAD.HI.U32 R51, R36, R3, RZ ;  /* 0x0000000324337227 */ /* 0x000fe200078e00ff */
[----:B------:R-:W-:-:S02]  /*1b70*/  SHF.R.U32.HI R53, RZ, R32, R53 ;  /* 0x00000020ff357219 */ /* 0x000fc40000011635 */
[----:B------:R-:W-:Y:S01]  /*1b80*/  SEL R55, R40, R55, !P1 ;  /* 0x0000003728377207 */ /* 0x000fe20004800000 */
[----:B------:R-:W-:Y:S01]  /*1b90*/  IMAD.HI.U32 R47, R22, R3, RZ ;  /* 0x00000003162f7227 */ /* 0x000fe200078e00ff */
[-C--:B------:R-:W-:Y:S02]  /*1ba0*/  SHF.R.U32.HI R51, RZ, R32.reuse, R51 ;  /* 0x00000020ff337219 */ /* 0x080fe40000011633 */
[----:B------:R-:W-:Y:S01]  /*1bb0*/  SEL R53, R38, R53, !P1 ;  /* 0x0000003526357207 */ /* 0x000fe20004800000 */
[----:B------:R-:W-:Y:S01]  /*1bc0*/  IMAD.HI.U32 R61, R19, R3, RZ ;  /* 0x00000003133d7227 */ /* 0x000fe200078e00ff */
[-C--:B------:R-:W-:Y:S02]  /*1bd0*/  SHF.R.U32.HI R47, RZ, R32.reuse, R47 ;  /* 0x00000020ff2f7219 */ /* 0x080fe4000001162f */
[----:B------:R-:W-:Y:S01]  /*1be0*/  SEL R51, R36, R51, !P1 ;  /* 0x0000003324337207 */ /* 0x000fe20004800000 */
[----:B------:R-:W-:Y:S01]  /*1bf0*/  IMAD.HI.U32 R49, R16, R3, RZ ;  /* 0x0000000310317227 */ /* 0x000fe200078e00ff */
[----:B------:R-:W-:-:S02]  /*1c00*/  SHF.R.U32.HI R44, RZ, R32, R61 ;  /* 0x00000020ff2c7219 */ /* 0x000fc4000001163d */
[----:B------:R-:W-:Y:S01]  /*1c10*/  SEL R47, R22, R47, !P1 ;  /* 0x0000002f162f7207 */ /* 0x000fe20004800000 */
[----:B------:R-:W-:Y:S01]  /*1c20*/  IMAD.HI.U32 R35, R23, R3, RZ ;  /* 0x0000000317237227 */ /* 0x000fe200078e00ff */
[-C--:B------:R-:W-:Y:S02]  /*1c30*/  SHF.R.U32.HI R3, RZ, R32.reuse, R49 ;  /* 0x00000020ff037219 */ /* 0x080fe40000011631 */
[----:B------:R-:W-:Y:S01]  /*1c40*/  IADD3 R30, PT, PT, -R56, RZ, RZ ;  /* 0x000000ff381e7210 */ /* 0x000fe20007ffe1ff */
[----:B------:R-:W-:Y:S01]  /*1c50*/  IMAD.MOV R27, RZ, RZ, -R48 ;  /* 0x000000ffff1b7224 */ /* 0x000fe200078e0a30 */
[----:B------:R-:W-:Y:S01]  /*1c60*/  SHF.R.U32.HI R60, RZ, R32, R35 ;  /* 0x00000020ff3c7219 */ /* 0x000fe20000011623 */
[----:B------:R-:W-:Y:S01]  /*1c70*/  IMAD.MOV R32, RZ, RZ, -R58 ;  /* 0x000000ffff207224 */ /* 0x000fe200078e0a3a */
[----:B------:R-:W-:Y:S01]  /*1c80*/  SEL R3, R16, R3, !P1 ;  /* 0x0000000310037207 */ /* 0x000fe20004800000 */
[----:B------:R-:W-:Y:S01]  /*1c90*/  IMAD.MOV R31, RZ, RZ, -R59 ;  /* 0x000000ffff1f7224 */ /* 0x000fe200078e0a3b */
[----:B------:R-:W-:Y:S01]  /*1ca0*/  SEL R44, R19, R44, !P1 ;  /* 0x0000002c132c7207 */ /* 0x000fe20004800000 */
[C---:B------:R-:W-:Y:S01]  /*1cb0*/  IMAD R45, R2.reuse, R32, R45 ;  /* 0x00000020022d7224 */ /* 0x040fe200078e022d */
[----:B------:R-:W-:Y:S01]  /*1cc0*/  SEL R60, R23, R60, !P1 ;  /* 0x0000003c173c7207 */ /* 0x000fe20004800000 */
[----:B------:R-:W-:Y:S01]  /*1cd0*/  IMAD R32, R2, R27, R24 ;  /* 0x0000001b02207224 */ /* 0x000fe200078e0218 */
[----:B------:R-:W-:Y:S01]  /*1ce0*/  ISETP.NE.AND P1, PT, R33, 0x1, PT ;  /* 0x000000012100780c */ /* 0x000fe20003f25270 */
[----:B------:R-:W-:Y:S01]  /*1cf0*/  IMAD.MOV R35, RZ, RZ, -R57 ;  /* 0x000000ffff237224 */ /* 0x000fe200078e0a39 */
[----:B------:R-:W-:Y:S01]  /*1d00*/  R2UR UR39, R45 ;  /* 0x000000002d2772ca */ /* 0x000fe200000e0000 */
[----:B------:R-:W-:Y:S01]  /*1d10*/  IMAD.MOV R27, RZ, RZ, -R43 ;  /* 0x000000ffff1b7224 */ /* 0x000fe200078e0a2b */
[----:B------:R-:W-:Y:S01]  /*1d20*/  R2UR UR51, R32 ;  /* 0x00000000203372ca */ /* 0x000fe200000e0000 */
[----:B------:R-:W-:-:S02]  /*1d30*/  IMAD R46, R2, R31, R46 ;  /* 0x0000001f022e7224 */ /* 0x000fc400078e022e */
[----:B------:R-:W-:Y:S02]  /*1d40*/  IMAD.MOV R31, RZ, RZ, -R55 ;  /* 0x000000ffff1f7224 */ /* 0x000fe400078e0a37 */
[----:B------:R-:W-:Y:S01]  /*1d50*/  IMAD R42, R2, R35, R42 ;  /* 0x00000023022a7224 */ /* 0x000fe200078e022a */
[----:B------:R-:W-:Y:S01]  /*1d60*/  R2UR UR40, R46 ;  /* 0x000000002e2872ca */ /* 0x000fe200000e0000 */
[----:B------:R-:W-:Y:S02]  /*1d70*/  IMAD R27, R2, R27, R8 ;  /* 0x0000001b021b7224 */ /* 0x000fe400078e0208 */
[----:B------:R-:W-:Y:S01]  /*1d80*/  IMAD.MOV R35, RZ, RZ, -R53 ;  /* 0x000000ffff237224 */ /* 0x000fe200078e0a35 */
[----:B------:R-:W-:Y:S01]  /*1d90*/  R2UR UR37, R42 ;  /* 0x000000002a2572ca */ /* 0x000fe200000e0000 */
[----:B-1----:R-:W-:Y:S01]  /*1da0*/  IMAD.HI.U32 R8, R53, R28, RZ ;  /* 0x0000001c35087227 */ /* 0x002fe200078e00ff */
[----:B------:R-:W-:-:S03]  /*1db0*/  R2UR UR19, R27 ;  /* 0x000000001b1372ca */ /* 0x000fc600000e0000 */
[C---:B------:R-:W-:Y:S01]  /*1dc0*/  IMAD R40, R2.reuse, R31, R40 ;  /* 0x0000001f02287224 */ /* 0x040fe200078e0228 */
[----:B------:R-:W-:Y:S01]  /*1dd0*/  SHF.R.U32.HI R8, RZ, R29, R8 ;  /* 0x0000001dff087219 */ /* 0x000fe20000011608 */
[----:B------:R-:W-:Y:S02]  /*1de0*/  IMAD.MOV R31, RZ, RZ, -R51 ;  /* 0x000000ffff1f7224 */ /* 0x000fe400078e0a33 */
[C---:B------:R-:W-:Y:S01]  /*1df0*/  IMAD R38, R2.reuse, R35, R38 ;  /* 0x0000002302267224 */ /* 0x040fe200078e0226 */
[----:B------:R-:W-:Y:S01]  /*1e00*/  SEL R49, R53, R8, !P1 ;  /* 0x0000000835317207 */ /* 0x000fe20004800000 */
[----:B------:R-:W-:Y:S01]  /*1e10*/  IMAD R36, R2, R31, R36 ;  /* 0x0000001f02247224 */ /* 0x000fe200078e0224 */
[----:B------:R-:W-:Y:S01]  /*1e20*/  R2UR UR31, R40 ;  /* 0x00000000281f72ca */ /* 0x000fe200000e0000 */
[----:B------:R-:W-:Y:S01]  /*1e30*/  IMAD.MOV R35, RZ, RZ, -R47 ;  /* 0x000000ffff237224 */ /* 0x000fe200078e0a2f */
[----:B------:R-:W-:Y:S01]  /*1e40*/  R2UR UR26, R38 ;  /* 0x00000000261a72ca */ /* 0x000fe200000e0000 */
[----:B------:R-:W-:Y:S01]  /*1e50*/  IMAD.MOV R31, RZ, RZ, -R3 ;  /* 0x000000ffff1f7224 */ /* 0x000fe200078e0a03 */
[----:B------:R-:W-:Y:S01]  /*1e60*/  R2UR UR67, R36 ;  /* 0x00000000244372ca */ /* 0x000fe200000e0000 */
[----:B------:R-:W-:Y:S01]  /*1e70*/  IMAD R41, R2, R30, R41 ;  /* 0x0000001e02297224 */ /* 0x000fe200078e0229 */
[----:B------:R-:W-:Y:S01]  /*1e80*/  IADD3 R30, PT, PT, -R60, RZ, RZ ;  /* 0x000000ff3c1e7210 */ /* 0x000fe20007ffe1ff */
[----:B------:R-:W-:-:S02]  /*1e90*/  IMAD.MOV R24, RZ, RZ, -R44 ;  /* 0x000000ffff187224 */ /* 0x000fc400078e0a2c */
[----:B------:R-:W-:Y:S01]  /*1ea0*/  IMAD R35, R2, R35, R22 ;  /* 0x0000002302237224 */ /* 0x000fe200078e0216 */
[----:B------:R-:W-:Y:S01]  /*1eb0*/  R2UR UR25, R41 ;  /* 0x00000000291972ca */ /* 0x000fe200000e0000 */
[----:B------:R-:W-:-:S03]  /*1ec0*/  IMAD.HI.U32 R38, R52, R28, RZ ;  /* 0x0000001c34267227 */ /* 0x000fc600078e00ff */
[----:B------:R-:W-:Y:S01]  /*1ed0*/  R2UR UR43, R35 ;  /* 0x00000000232b72ca */ /* 0x000fe200000e0000 */
[----:B------:R-:W-:Y:S01]  /*1ee0*/  IMAD R31, R2, R31, R16 ;  /* 0x0000001f021f7224 */ /* 0x000fe200078e0210 */
[----:B------:R-:W-:Y:S01]  /*1ef0*/  SHF.R.U32.HI R27, RZ, R29, R38 ;  /* 0x0000001dff1b7219 */ /* 0x000fe20000011626 */
[----:B------:R-:W-:-:S03]  /*1f00*/  IMAD.HI.U32 R22, R51, R28, RZ ;  /* 0x0000001c33167227 */ /* 0x000fc600078e00ff */
[----:B------:R-:W-:Y:S01]  /*1f10*/  R2UR UR27, R31 ;  /* 0x000000001f1b72ca */ /* 0x000fe200000e0000 */
[----:B------:R-:W-:Y:S01]  /*1f20*/  IMAD.HI.U32 R62, R58, R28, RZ ;  /* 0x0000001c3a3e7227 */ /* 0x000fe200078e00ff */
[----:B------:R-:W-:-:S03]  /*1f30*/  SHF.R.U32.HI R22, RZ, R29, R22 ;  /* 0x0000001dff167219 */ /* 0x000fc60000011616 */
[----:B------:R-:W-:Y:S01]  /*1f40*/  IMAD.HI.U32 R34, R48, R28, RZ ;  /* 0x0000001c30227227 */ /* 0x000fe200078e00ff */
[----:B------:R-:W-:-:S03]  /*1f50*/  SHF.R.U32.HI R31, RZ, R29, R62 ;  /* 0x0000001dff1f7219 */ /* 0x000fc6000001163e */
[----:B------:R-:W-:Y:S01]  /*1f60*/  IMAD.HI.U32 R66, R60, R28, RZ ;  /* 0x0000001c3c427227 */ /* 0x000fe200078e00ff */
[----:B------:R-:W-:-:S03]  /*1f70*/  SEL R38, R58, R31, !P1 ;  /* 0x0000001f3a267207 */ /* 0x000fc60004800000 */
[C---:B------:R-:W-:Y:S01]  /*1f80*/  IMAD R24, R2.reuse, R24, R19 ;  /* 0x0000001802187224 */ /* 0x040fe200078e0213 */
[-C--:B------:R-:W-:Y:S01]  /*1f90*/  SHF.R.U32.HI R19, RZ, R29.reuse, R34 ;  /* 0x0000001dff137219 */ /* 0x080fe20000011622 */
[----:B------:R-:W-:Y:S01]  /*1fa0*/  IMAD R30, R2, R30, R23 ;  /* 0x0000001e021e7224 */ /* 0x000fe200078e0217 */
[-C--:B------:R-:W-:Y:S01]  /*1fb0*/  SHF.R.U32.HI R37, RZ, R29.reuse, R66 ;  /* 0x0000001dff257219 */ /* 0x080fe20000011642 */
[----:B------:R-:W-:Y:S01]  /*1fc0*/  IMAD.MOV R8, RZ, RZ, -R49 ;  /* 0x000000ffff087224 */ /* 0x000fe200078e0a31 */
[----:B------:R-:W-:Y:S01]  /*1fd0*/  R2UR UR35, R24 ;  /* 0x00000000182372ca */ /* 0x000fe200000e0000 */
[-C--:B------:R-:W-:Y:S01]  /*1fe0*/  IMAD.HI.U32 R16, R47, R28.reuse, RZ ;  /* 0x0000001c2f107227 */ /* 0x080fe200078e00ff */
[----:B------:R-:W-:Y:S02]  /*1ff0*/  R2UR UR41, R30 ;  /* 0x000000001e2972ca */ /* 0x000fe400000e0000 */
[----:B------:R-:W-:Y:S01]  /*2000*/  R2UR UR30, R38 ;  /* 0x00000000261e72ca */ /* 0x000fe200000e0000 */
[----:B------:R-:W-:Y:S01]  /*2010*/  IMAD.HI.U32 R64, R59, R28, RZ ;  /* 0x0000001c3b407227 */ /* 0x000fe200078e00ff */
[----:B------:R-:W-:-:S03]  /*2020*/  SHF.R.U32.HI R16, RZ, R29, R16 ;  /* 0x0000001dff107219 */ /* 0x000fc60000011610 */
[----:B------:R-:W-:-:S04]  /*2030*/  IMAD.HI.U32 R42, R56, R28, RZ ;  /* 0x0000001c382a7227 */ /* 0x000fc800078e00ff */
[-C--:B------:R-:W-:Y:S01]  /*2040*/  IMAD.HI.U32 R32, R55, R28.reuse, RZ ;  /* 0x0000001c37207227 */ /* 0x080fe200078e00ff */
[----:B------:R-:W-:Y:S02]  /*2050*/  SHF.R.U32.HI R45, RZ, R29, R42 ;  /* 0x0000001dff2d7219 */ /* 0x000fe4000001162a */
[----:B------:R-:W-:Y:S01]  /*2060*/  SEL R42, R60, R37, !P1 ;  /* 0x000000253c2a7207 */ /* 0x000fe20004800000 */
[----:B------:R-:W-:Y:S01]  /*2070*/  IMAD.HI.U32 R40, R54, R28, RZ ;  /* 0x0000001c36287227 */ /* 0x000fe200078e00ff */
[----:B------:R-:W-:Y:S02]  /*2080*/  SHF.R.U32.HI R32, RZ, R29, R32 ;  /* 0x0000001dff207219 */ /* 0x000fe40000011620 */
[----:B------:R-:W-:Y:S01]  /*2090*/  R2UR UR46, R42 ;  /* 0x000000002a2e72ca */ /* 0x000fe200000e0000 */
[----:B------:R-:W-:Y:S01]  /*20a0*/  IMAD R53, R33, R8, R53 ;  /* 0x0000000821357224 */ /* 0x000fe200078e0235 */
[----:B------:R-:W-:Y:S01]  /*20b0*/  SEL R8, R52, R27, !P1 ;  /* 0x0000001b34087207 */ /* 0x000fe20004800000 */
[----:B------:R-:W-:Y:S01]  /*20c0*/  IMAD.HI.U32 R24, R57, R28, RZ ;  /* 0x0000001c39187227 */ /* 0x000fe200078e00ff */
[----:B------:R-:W-:-:S02]  /*20d0*/  SEL R27, R51, R22, !P1 ;  /* 0x00000016331b7207 */ /* 0x000fc40004800000 */
[----:B------:R-:W-:Y:S01]  /*20e0*/  SEL R22, R48, R19, !P1 ;  /* 0x0000001330167207 */ /* 0x000fe20004800000 */
[----:B------:R-:W-:Y:S01]  /*20f0*/  IMAD.HI.U32 R36, R50, R28, RZ ;  /* 0x0000001c32247227 */ /* 0x000fe200078e00ff */
[-C--:B------:R-:W-:Y:S02]  /*2100*/  SHF.R.U32.HI R35, RZ, R29.reuse, R40 ;  /* 0x0000001dff237219 */ /* 0x080fe40000011628 */
[----:B------:R-:W-:Y:S01]  /*2110*/  SEL R19, R47, R16, !P1 ;  /* 0x000000102f137207 */ /* 0x000fe20004800000 */
[-C--:B------:R-:W-:Y:S01]  /*2120*/  IMAD.HI.U32 R30, R44, R28.reuse, RZ ;  /* 0x0000001c2c1e7227 */ /* 0x080fe200078e00ff */
[----:B------:R-:W-:Y:S02]  /*2130*/  IADD3 R16, PT, PT, -R22, RZ, RZ ;  /* 0x000000ff16107210 */ /* 0x000fe40007ffe1ff */
[-C--:B------:R-:W-:Y:S01]  /*2140*/  SHF.R.U32.HI R24, RZ, R29.reuse, R24 ;  /* 0x0000001dff187219 */ /* 0x080fe20000011618 */
[----:B------:R-:W-:Y:S01]  /*2150*/  IMAD.HI.U32 R46, R3, R28, RZ ;  /* 0x0000001c032e7227 */ /* 0x000fe200078e00ff */
[----:B------:R-:W-:-:S02]  /*2160*/  SHF.R.U32.HI R31, RZ, R29, R30 ;  /* 0x0000001dff1f7219 */ /* 0x000fc4000001161e */
[----:B------:R-:W-:Y:S01]  /*2170*/  SEL R32, R55, R32, !P1 ;  /* 0x0000002037207207 */ /* 0x000fe20004800000 */
[----:B------:R-:W-:Y:S01]  /*2180*/  IMAD.HI.U32 R2, R43, R28, RZ ;  /* 0x0000001c2b027227 */ /* 0x000fe200078e00ff */
[----:B------:R-:W-:Y:S02]  /*2190*/  SHF.R.U32.HI R28, RZ, R29, R64 ;  /* 0x0000001dff1c7219 */ /* 0x000fe40000011640 */
[----:B------:R-:W-:Y:S01]  /*21a0*/  SEL R35, R54, R35, !P1 ;  /* 0x0000002336237207 */ /* 0x000fe20004800000 */
[----:B------:R-:W-:Y:S01]  /*21b0*/  IMAD.MOV R34, RZ, RZ, -R42 ;  /* 0x000000ffff227224 */ /* 0x000fe200078e0a2a */
[----:B------:R-:W-:Y:S01]  /*21c0*/  SEL R41, R59, R28, !P1 ;  /* 0x0000001c3b297207 */ /* 0x000fe20004800000 */
[----:B------:R-:W-:Y:S01]  /*21d0*/  IMAD.MOV R28, RZ, RZ, -R38 ;  /* 0x000000ffff1c7224 */ /* 0x000fe200078e0a26 */
[-C--:B------:R-:W-:Y:S01]  /*21e0*/  SHF.R.U32.HI R46, RZ, R29.reuse, R46 ;  /* 0x0000001dff2e7219 */ /* 0x080fe2000001162e */
[C---:B------:R-:W-:Y:S01]  /*21f0*/  IMAD R48, R33.reuse, R16, R48 ;  /* 0x0000001021307224 */ /* 0x040fe200078e0230 */
[----:B------:R-:W-:Y:S01]  /*2200*/  SHF.R.U32.HI R2, RZ, R29, R2 ;  /* 0x0000001dff027219 */ /* 0x000fe20000011602 */
[----:B------:R-:W-:Y:S01]  /*2210*/  IMAD R58, R33, R28, R58 ;  /* 0x0000001c213a7224 */ /* 0x000fe200078e023a */
[----:B------:R-:W-:Y:S01]  /*2220*/  SEL R37, R57, R24, !P1 ;  /* 0x0000001839257207 */ /* 0x000fe20004800000 */
[C---:B------:R-:W-:Y:S01]  /*2230*/  IMAD R60, R33.reuse, R34, R60 ;  /* 0x00000022213c7224 */ /* 0x040fe200078e023c */
[----:B------:R-:W-:Y:S01]  /*2240*/  IADD3 R28, PT, PT, -R32, RZ, RZ ;  /* 0x000000ff201c7210 */ /* 0x000fe20007ffe1ff */
[----:B------:R-:W-:Y:S01]  /*2250*/  IMAD.MOV R30, RZ, RZ, -R41 ;  /* 0x000000ffff1e7224 */ /* 0x000fe200078e0a29 */
[----:B------:R-:W-:Y:S01]  /*2260*/  SEL R16, R44, R31, !P1 ;  /* 0x0000001f2c107207 */ /* 0x000fe20004800000 */
[----:B------:R-:W-:Y:S01]  /*2270*/  IMAD.MOV R24, RZ, RZ, -R35 ;  /* 0x000000ffff187224 */ /* 0x000fe200078e0a23 */
[----:B------:R-:W-:Y:S01]  /*2280*/  SEL R34, R56, R45, !P1 ;  /* 0x0000002d38227207 */ /* 0x000fe20004800000 */
[----:B------:R-:W-:Y:S01]  /*2290*/  IMAD R59, R33, R30, R59 ;  /* 0x0000001e213b7224 */ /* 0x000fe200078e023b */
[----:B------:R-:W-:Y:S01]  /*22a0*/  SEL R46, R3, R46, !P1 ;  /* 0x0000002e032e7207 */ /* 0x000fe20004800000 */
[C---:B------:R-:W-:Y:S01]  /*22b0*/  IMAD R55, R33.reuse, R28, R55 ;  /* 0x0000001c21377224 */ /* 0x040fe200078e0237 */
[----:B------:R-:W-:Y:S01]  /*22c0*/  SHF.R.U32.HI R39, RZ, R29, R36 ;  /* 0x0000001dff277219 */ /* 0x000fe20000011624 */
[----:B------:R-:W-:Y:S01]  /*22d0*/  IMAD R54, R33, R24, R54 ;  /* 0x0000001821367224 */ /* 0x000fe200078e0236 */
[----:B------:R-:W-:Y:S01]  /*22e0*/  SEL R45, R43, R2, !P1 ;  /* 0x000000022b2d7207 */ /* 0x000fe20004800000 */
[----:B------:R-:W-:Y:S01]  /*22f0*/  IMAD.MOV R2, RZ, RZ, -R16 ;  /* 0x000000ffff027224 */ /* 0x000fe200078e0a10 */
[----:B------:R-:W-:Y:S01]  /*2300*/  SEL R24, R50, R39, !P1 ;  /* 0x0000002732187207 */ /* 0x000fe20004800000 */
[----:B------:R-:W-:Y:S01]  /*2310*/  IMAD.MOV R30, RZ, RZ, -R37 ;  /* 0x000000ffff1e7224 */ /* 0x000fe200078e0a25 */
[----:B------:R-:W1:Y:S01]  /*2320*/  LDC R39, c[0x0][0x4ec] ;  /* 0x00013b00ff277b82 */ /* 0x000e620000000800 */
[----:B------:R-:W-:Y:S01]  /*2330*/  IMAD.MOV R29, RZ, RZ, -R34 ;  /* 0x000000ffff1d7224 */ /* 0x000fe200078e0a22 */
[----:B------:R-:W-:Y:S01]  /*2340*/  R2UR UR52, R48 ;  /* 0x00000000303472ca */ /* 0x000fe200000e0000 */
[----:B------:R-:W-:Y:S01]  /*2350*/  IMAD.MOV R28, RZ, RZ, -R8 ;  /* 0x000000ffff1c7224 */ /* 0x000fe200078e0a08 */
[----:B------:R-:W-:Y:S01]  /*2360*/  R2UR UR42, R41 ;  /* 0x00000000292a72ca */ /* 0x000fe200000e0000 */
[----:B------:R-:W-:Y:S01]  /*2370*/  IMAD.MOV R40, RZ, RZ, -R46 ;  /* 0x000000ffff287224 */ /* 0x000fe200078e0a2e */
[----:B------:R-:W-:Y:S01]  /*2380*/  R2UR UR47, R37 ;  /* 0x00000000252f72ca */ /* 0x000fe200000e0000 */
[C---:B------:R-:W-:Y:S01]  /*2390*/  IMAD R57, R33.reuse, R30, R57 ;  /* 0x0000001e21397224 */ /* 0x040fe200078e0239 */
[----:B------:R-:W-:Y:S01]  /*23a0*/  R2UR UR13, R60 ;  /* 0x000000003c0d72ca */ /* 0x000fe200000e0000 */
[----:B------:R-:W-:Y:S01]  /*23b0*/  IMAD R56, R33, R29, R56 ;  /* 0x0000001d21387224 */ /* 0x000fe200078e0238 */
[----:B------:R-:W-:Y:S01]  /*23c0*/  R2UR UR12, R59 ;  /* 0x000000003b0c72ca */ /* 0x000fe200000e0000 */
[C---:B------:R-:W-:Y:S01]  /*23d0*/  IMAD R52, R33.reuse, R28, R52 ;  /* 0x0000001c21347224 */ /* 0x040fe200078e0234 */
[----:B------:R-:W-:Y:S01]  /*23e0*/  R2UR UR11, R58 ;  /* 0x000000003a0b72ca */ /* 0x000fe200000e0000 */
[C---:B------:R-:W-:Y:S01]  /*23f0*/  IMAD R44, R33.reuse, R2, R44 ;  /* 0x00000002212c7224 */ /* 0x040fe200078e022c */
[----:B------:R-:W-:Y:S01]  /*2400*/  R2UR UR9, R56 ;  /* 0x00000000380972ca */ /* 0x000fe200000e0000 */
[----:B------:R-:W-:Y:S01]  /*2410*/  IMAD R40, R33, R40, R3 ;  /* 0x0000002821287224 */ /* 0x000fe200078e0203 */
[----:B------:R-:W-:Y:S01]  /*2420*/  R2UR UR5, R52 ;  /* 0x00000000340572ca */ /* 0x000fe200000e0000 */
[----:B------:R-:W-:Y:S01]  /*2430*/  IMAD.MOV R30, RZ, RZ, -R27 ;  /* 0x000000ffff1e7224 */ /* 0x000fe200078e0a1b */
[----:B------:R-:W3:Y:S01]  /*2440*/  LDC.64 R2, c[0x0][0x498] ;  /* 0x00012600ff027b82 */ /* 0x000ee20000000a00 */
[----:B------:R-:W-:Y:S01]  /*2450*/  IMAD.MOV R29, RZ, RZ, -R24 ;  /* 0x000000ffff1d7224 */ /* 0x000fe200078e0a18 */
[----:B------:R-:W-:Y:S01]  /*2460*/  R2UR UR36, R44 ;  /* 0x000000002c2472ca */ /* 0x000fe200000e0000 */
[----:B------:R-:W-:Y:S01]  /*2470*/  IMAD.MOV R28, RZ, RZ, -R19 ;  /* 0x000000ffff1c7224 */ /* 0x000fe200078e0a13 */
[----:B------:R-:W-:Y:S01]  /*2480*/  R2UR UR28, R40 ;  /* 0x00000000281c72ca */ /* 0x000fe200000e0000 */
[----:B------:R-:W-:Y:S01]  /*2490*/  IMAD.MOV R36, RZ, RZ, -R45 ;  /* 0x000000ffff247224 */ /* 0x000fe200078e0a2d */
[----:B-1----:R-:W-:Y:S01]  /*24a0*/  R2UR UR14, R39 ;  /* 0x00000000270e72ca */ /* 0x002fe200000e0000 */
[C---:B------:R-:W-:Y:S01]  /*24b0*/  IMAD R51, R33.reuse, R30, R51 ;  /* 0x0000001e21337224 */ /* 0x040fe200078e0233 */
[----:B------:R-:W-:Y:S01]  /*24c0*/  R2UR UR7, R54 ;  /* 0x00000000360772ca */ /* 0x000fe200000e0000 */
[C---:B------:R-:W-:Y:S01]  /*24d0*/  IMAD R50, R33.reuse, R29, R50 ;  /* 0x0000001d21327224 */ /* 0x040fe200078e0232 */
[----:B------:R-:W1:Y:S01]  /*24e0*/  LDC.64 R30, c[0x0][0x4c0] ;  /* 0x00013000ff1e7b82 */ /* 0x000e620000000a00 */
[----:B------:R-:W-:Y:S01]  /*24f0*/  IMAD R47, R33, R28, R47 ;  /* 0x0000001c212f7224 */ /* 0x000fe200078e022f */
[----:B------:R-:W-:Y:S01]  /*2500*/  R2UR UR68, R51 ;  /* 0x00000000334472ca */ /* 0x000fe200000e0000 */
[----:B------:R-:W-:Y:S01]  /*2510*/  IMAD R36, R33, R36, R43 ;  /* 0x0000002421247224 */ /* 0x000fe200078e022b */
[----:B------:R-:W-:-:S02]  /*2520*/  R2UR UR60, R50 ;  /* 0x00000000323c72ca */ /* 0x000fc400000e0000 */
[----:B------:R-:W-:Y:S02]  /*2530*/  R2UR UR44, R47 ;  /* 0x000000002f2c72ca */ /* 0x000fe400000e0000 */
[----:B------:R-:W4:Y:S01]  /*2540*/  LDC R33, c[0x0][0x4a0] ;  /* 0x00012800ff217b82 */ /* 0x000f220000000800 */
[----:B------:R-:W-:Y:S02]  /*2550*/  R2UR UR20, R36 ;  /* 0x00000000241472ca */ /* 0x000fe400000e0000 */
[----:B------:R-:W-:Y:S02]  /*2560*/  R2UR UR10, R57 ;  /* 0x00000000390a72ca */ /* 0x000fe400000e0000 */
[----:B------:R-:W-:Y:S01]  /*2570*/  R2UR UR8, R55 ;  /* 0x00000000370872ca */ /* 0x000fe200000e0000 */
[-C--:B---3--:R-:W-:Y:S01]  /*2580*/  IMAD.HI.U32 R52, R42, R3.reuse, RZ ;  /* 0x000000032a347227 */ /* 0x088fe200078e00ff */
[----:B------:R-:W-:Y:S01]  /*2590*/  ISETP.NE.AND P1, PT, R2, 0x1, PT ;  /* 0x000000010200780c */ /* 0x000fe20003f25270 */
[----:B------:R-:W3:Y:S01]  /*25a0*/  LDC.64 R28, c[0x0][0x4f0] ;  /* 0x00013c00ff1c7b82 */ /* 0x000ee20000000a00 */
[----:B------:R-:W-:Y:S01]  /*25b0*/  R2UR UR6, R53 ;  /* 0x00000000350672ca */ /* 0x000fe200000e0000 */
[----:B------:R-:W-:-:S04]  /*25c0*/  IMAD.HI.U32 R68, R41, R3, RZ ;  /* 0x0000000329447227 */ /* 0x000fc800078e00ff */
[----:B------:R-:W-:Y:S01]  /*25d0*/  IMAD.HI.U32 R48, R37, R3, RZ ;  /* 0x0000000325307227 */ /* 0x000fe200078e00ff */
[----:B-1----:R-:W-:-:S03]  /*25e0*/  R2UR UR17, R30 ;  /* 0x000000001e1172ca */ /* 0x002fc600000e0000 */
[-C--:B------:R-:W-:Y:S01]  /*25f0*/  IMAD.HI.U32 R66, R34, R3.reuse, RZ ;  /* 0x0000000322427227 */ /* 0x080fe200078e00ff */
[----:B------:R-:W-:Y:S01]  /*2600*/  R2UR UR16, R31 ;  /* 0x000000001f1072ca */ /* 0x000fe200000e0000 */
[----:B------:R-:W-:Y:S02]  /*2610*/  VOTEU.ANY UP0, P1 ;  /* 0x0000000000ff7886 */ /* 0x000fe40000800100 */
[----:B------:R-:W-:Y:S01]  /*2620*/  IMAD.HI.U32 R44, R32, R3, RZ ;  /* 0x00000003202c7227 */ /* 0x000fe200078e00ff */
[-C--:B----4-:R-:W-:Y:S02]  /*2630*/  SHF.R.U32.HI R52, RZ, R33.reuse, R52 ;  /* 0x00000021ff347219 */ /* 0x090fe40000011634 */
[----:B------:R-:W-:Y:S01]  /*2640*/  SHF.R.U32.HI R51, RZ, R33, R68 ;  /* 0x00000021ff337219 */ /* 0x000fe20000011644 */
[-C--:B------:R-:W-:Y:S01]  /*2650*/  IMAD.HI.U32 R64, R35, R3.reuse, RZ ;  /* 0x0000000323407227 */ /* 0x080fe200078e00ff */
[----:B------:R-:W-:Y:S01]  /*2660*/  R2UR UR45, R52 ;  /* 0x00000000342d72ca */ /* 0x000fe200000e0000 */
[----:B------:R-:W-:Y:S01]  /*2670*/  UIMAD UR40, UR40, UR17, UR14 ;  /* 0x00000011282872a4 */ /* 0x000fe2000f8e020e */
[----:B------:R-:W-:Y:S01]  /*2680*/  R2UR UR38, R51 ;  /* 0x00000000332672ca */ /* 0x000fe200000e0000 */
[----:B------:R-:W-:Y:S01]  /*2690*/  IMAD.HI.U32 R40, R49, R3, RZ ;  /* 0x0000000331287227 */ /* 0x000fe200078e00ff */
[-C--:B------:R-:W-:Y:S01]  /*26a0*/  SHF.R.U32.HI R48, RZ, R33.reuse, R48 ;  /* 0x00000021ff307219 */ /* 0x080fe20000011630 */
[----:B------:R-:W-:Y:S01]  /*26b0*/  UIMAD UR23, UR23, UR17, UR14 ;  /* 0x00000011171772a4 */ /* 0x000fe2000f8e020e */
[----:B------:R-:W-:Y:S01]  /*26c0*/  SHF.R.U32.HI R47, RZ, R33, R66 ;  /* 0x00000021ff2f7219 */ /* 0x000fe20000011642 */
[-C--:B------:R-:W-:Y:S01]  /*26d0*/  IMAD.HI.U32 R50, R38, R3.reuse, RZ ;  /* 0x0000000326327227 */ /* 0x080fe200078e00ff */
[----:B------:R-:W-:Y:S01]  /*26e0*/  R2UR UR34, R48 ;  /* 0x00000000302272ca */ /* 0x000fe200000e0000 */
[----:B------:R-:W-:Y:S01]  /*26f0*/  UIMAD UR29, UR29, UR17, UR14 ;  /* 0x000000111d1d72a4 */ /* 0x000fe2000f8e020e */
[----:B------:R-:W-:Y:S01]  /*2700*/  R2UR UR33, R47 ;  /* 0x000000002f2172ca */ /* 0x000fe200000e0000 */
[----:B------:R-:W-:Y:S01]  /*2710*/  IMAD.HI.U32 R62, R8, R3, RZ ;  /* 0x00000003083e7227 */ /* 0x000fe200078e00ff */
[----:B------:R-:W-:Y:S01]  /*2720*/  SHF.R.U32.HI R44, RZ, R33, R44 ;  /* 0x00000021ff2c7219 */ /* 0x000fe2000001162c */
[----:B------:R-:W-:Y:S01]  /*2730*/  USEL UR50, UR46, UR45, !UP0 ;  /* 0x0000002d2e327287 */ /* 0x000fe2000c000000 */
[----:B------:R-:W-:Y:S01]  /*2740*/  R2UR UR45, R34 ;  /* 0x00000000222d72ca */ /* 0x000fe200000e0000 */
[----:B------:R-:W-:Y:S01]  /*2750*/  USEL UR49, UR42, UR38, !UP0 ;  /* 0x000000262a317287 */ /* 0x000fe2000c000000 */
[----:B------:R-:W-:Y:S01]  /*2760*/  R2UR UR32, R44 ;  /* 0x000000002c2072ca */ /* 0x000fe200000e0000 */
[----:B------:R-:W-:Y:S01]  /*2770*/  IMAD.HI.U32 R60, R24, R3, RZ ;  /* 0x00000003183c7227 */ /* 0x000fe200078e00ff */
[----:B------:R-:W-:Y:S01]  /*2780*/  R2UR UR42, R32 ;  /* 0x00000000202a72ca */ /* 0x000fe200000e0000 */
[----:B------:R-:W-:Y:S01]  /*2790*/  UIMAD UR41, UR41, UR17, UR14 ;  /* 0x00000011292972a4 */ /* 0x000fe2000f8e020e */
[-C--:B------:R-:W-:Y:S01]  /*27a0*/  SHF.R.U32.HI R43, RZ, R33.reuse, R64 ;  /* 0x00000021ff2b7219 */ /* 0x080fe20000011640 */
[----:B------:R-:W-:Y:S01]  /*27b0*/  USEL UR47, UR47, UR34, !UP0 ;  /* 0x000000222f2f7287 */ /* 0x000fe2000c000000 */
[----:B------:R-:W-:Y:S01]  /*27c0*/  SHF.R.U32.HI R40, RZ, R33, R40 ;  /* 0x00000021ff287219 */ /* 0x000fe20000011628 */
[-C--:B------:R-:W-:Y:S01]  /*27d0*/  IMAD.HI.U32 R30, R22, R3.reuse, RZ ;  /* 0x00000003161e7227 */ /* 0x080fe200078e00ff */
[----:B------:R-:W-:Y:S01]  /*27e0*/  R2UR UR21, R43 ;  /* 0x000000002b1572ca */ /* 0x000fe200000e0000 */
[----:B------:R-:W-:Y:S01]  /*27f0*/  UIMAD UR31, UR31, UR17, UR14 ;  /* 0x000000111f1f72a4 */ /* 0x000fe2000f8e020e */
[----:B------:R-:W-:Y:S01]  /*2800*/  R2UR UR34, R35 ;  /* 0x00000000232272ca */ /* 0x000fe200000e0000 */
[----:B------:R-:W-:Y:S01]  /*2810*/  USEL UR45, UR45, UR33, !UP0 ;  /* 0x000000212d2d7287 */ /* 0x000fe2000c000000 */
[----:B------:R-:W-:Y:S01]  /*2820*/  R2UR UR18, R40 ;  /* 0x00000000281272ca */ /* 0x000fe200000e0000 */
[----:B------:R-:W-:Y:S01]  /*2830*/  IMAD.HI.U32 R36, R27, R3, RZ ;  /* 0x000000031b247227 */ /* 0x000fe200078e00ff */
[----:B------:R-:W-:Y:S01]  /*2840*/  R2UR UR33, R49 ;  /* 0x00000000312172ca */ /* 0x000fe200000e0000 */
[----:B------:R-:W-:Y:S01]  /*2850*/  USEL UR42, UR42, UR32, !UP0 ;  /* 0x000000202a2a7287 */ /* 0x000fe2000c000000 */
[----:B------:R-:W-:Y:S01]  /*2860*/  SHF.R.U32.HI R50, RZ, R33, R50 ;  /* 0x00000021ff327219 */ /* 0x000fe20000011632 */
[----:B------:R-:W-:Y:S01]  /*2870*/  IMAD.HI.U32 R56, R46, R3, RZ ;  /* 0x000000032e387227 */ /* 0x000fe200078e00ff */
[----:B------:R-:W-:Y:S01]  /*2880*/  SHF.R.U32.HI R39, RZ, R33, R62 ;  /* 0x00000021ff277219 */ /* 0x000fe2000001163e */
[----:B------:R-:W-:Y:S01]  /*2890*/  UIMAD UR26, UR26, UR17, UR14 ;  /* 0x000000111a1a72a4 */ /* 0x000fe2000f8e020e */
[----:B------:R-:W-:Y:S01]  /*28a0*/  R2UR UR22, R50 ;  /* 0x00000000321672ca */ /* 0x000fe200000e0000 */
[-C--:B------:R-:W-:Y:S01]  /*28b0*/  IMAD.HI.U32 R58, R19, R3.reuse, RZ ;  /* 0x00000003133a7227 */ /* 0x080fe200078e00ff */
[----:B------:R-:W-:Y:S01]  /*28c0*/  R2UR UR24, R39 ;  /* 0x00000000271872ca */ /* 0x000fe200000e0000 */
[----:B------:R-:W-:Y:S01]  /*28d0*/  USEL UR34, UR34, UR21, !UP0 ;  /* 0x0000001522227287 */ /* 0x000fe2000c000000 */
[----:B------:R-:W-:Y:S01]  /*28e0*/  R2UR UR32, R8 ;  /* 0x00000000082072ca */ /* 0x000fe200000e0000 */
[----:B------:R-:W-:Y:S01]  /*28f0*/  IMAD.HI.U32 R54, R45, R3, RZ ;  /* 0x000000032d367227 */ /* 0x000fe200078e00ff */
[----:B---3--:R-:W-:Y:S01]  /*2900*/  R2UR UR15, R28 ;  /* 0x000000001c0f72ca */ /* 0x008fe200000e0000 */
[----:B------:R-:W-:Y:S01]  /*2910*/  USEL UR33, UR33, UR18, !UP0 ;  /* 0x0000001221217287 */ /* 0x000fe2000c000000 */
[----:B------:R-:W-:Y:S01]  /*2920*/  SHF.R.U32.HI R31, RZ, R33, R60 ;  /* 0x00000021ff1f7219 */ /* 0x000fe2000001163c */
[----:B------:R-:W-:Y:S01]  /*2930*/  IMAD.HI.U32 R28, R16, R3, RZ ;  /* 0x00000003101c7227 */ /* 0x000fe200078e00ff */
[-C--:B------:R-:W-:Y:S01]  /*2940*/  SHF.R.U32.HI R30, RZ, R33.reuse, R30 ;  /* 0x00000021ff1e7219 */ /* 0x080fe2000001161e */
[----:B------:R-:W-:Y:S01]  /*2950*/  UIMAD UR67, UR67, UR17, UR14 ;  /* 0x00000011434372a4 */ /* 0x000fe2000f8e020e */
[-C--:B------:R-:W-:Y:S01]  /*2960*/  SHF.R.U32.HI R36, RZ, R33.reuse, R36 ;  /* 0x00000021ff247219 */ /* 0x080fe20000011624 */
[----:B------:R-:W-:Y:S01]  /*2970*/  USEL UR48, UR30, UR22, !UP0 ;  /* 0x000000161e307287 */ /* 0x000fe2000c000000 */
[----:B------:R-:W-:Y:S01]  /*2980*/  R2UR UR62, R31 ;  /* 0x000000001f3e72ca */ /* 0x000fe200000e0000 */
[----:B------:R-:W-:Y:S01]  /*2990*/  IMAD R31, RZ, RZ, -UR50 ;  /* 0x80000032ff1f7e24 */ /* 0x000fe2000f8e02ff */
[----:B------:R-:W-:Y:S01]  /*29a0*/  MOV R59, UR40 ;  /* 0x00000028003b7c02 */ /* 0x000fe20008000f00 */
[----:B------:R-:W-:Y:S01]  /*29b0*/  UIMAD UR40, UR39, UR17, UR14 ;  /* 0x00000011272872a4 */ /* 0x000fe2000f8e020e */
[----:B------:R-:W-:Y:S01]  /*29c0*/  R2UR UR21, R24 ;  /* 0x00000000181572ca */ /* 0x000fe200000e0000 */
[----:B------:R-:W-:Y:S01]  /*29d0*/  UIMAD UR39, UR37, UR17, UR14 ;  /* 0x00000011252772a4 */ /* 0x000fe2000f8e020e */
[----:B------:R-:W-:Y:S01]  /*29e0*/  R2UR UR54, R30 ;  /* 0x000000001e3672ca */ /* 0x000fe200000e0000 */
[----:B------:R-:W-:Y:S01]  /*29f0*/  UIMAD UR37, UR25, UR17, UR14 ;  /* 0x00000011192572a4 */ /* 0x000fe2000f8e020e */
[----:B------:R-:W-:Y:S01]  /*2a00*/  R2UR UR18, R22 ;  /* 0x00000000161272ca */ /* 0x000fe200000e0000 */
[----:B------:R-:W-:Y:S01]  /*2a10*/  USEL UR32, UR32, UR24, !UP0 ;  /* 0x0000001820207287 */ /* 0x000fe2000c000000 */
[----:B------:R-:W-:Y:S01]  /*2a20*/  SHF.R.U32.HI R28, RZ, R33, R28 ;  /* 0x00000021ff1c7219 */ /* 0x000fe2000001161c */
[----:B------:R-:W-:Y:S01]  /*2a30*/  IMAD R42, R2, R31, R42 ;  /* 0x0000001f022a7224 */ /* 0x000fe200078e022a */
[-C--:B------:R-:W-:Y:S01]  /*2a40*/  SHF.R.U32.HI R3, RZ, R33.reuse, R56 ;  /* 0x00000021ff037219 */ /* 0x080fe20000011638 */
[----:B------:R-:W-:Y:S01]  /*2a50*/  IMAD.U32 R31, RZ, RZ, UR23 ;  /* 0x00000017ff1f7e24 */ /* 0x000fe2000f8e00ff */
[----:B------:R-:W-:Y:S01]  /*2a60*/  R2UR UR4, R29 ;  /* 0x000000001d0472ca */ /* 0x000fe200000e0000 */
[----:B------:R-:W-:Y:S01]  /*2a70*/  UIMAD UR10, UR10, UR16, UR15 ;  /* 0x000000100a0a72a4 */ /* 0x000fe2000f8e020f */
[----:B------:R-:W-:Y:S01]  /*2a80*/  R2UR UR70, R36 ;  /* 0x00000000244672ca */ /* 0x000fe200000e0000 */
[----:B------:R-:W-:Y:S01]  /*2a90*/  USEL UR62, UR21, UR62, !UP0 ;  /* 0x0000003e153e7287 */ /* 0x000fe2000c000000 */
[----:B------:R-:W-:Y:S01]  /*2aa0*/  R2UR UR25, R27 ;  /* 0x000000001b1972ca */ /* 0x000fe200000e0000 */
[----:B------:R-:W-:Y:S01]  /*2ab0*/  UIMAD UR8, UR8, UR16, UR15 ;  /* 0x00000010080872a4 */ /* 0x000fe2000f8e020f */
[-C--:B------:R-:W-:Y:S01]  /*2ac0*/  SHF.R.U32.HI R29, RZ, R33.reuse, R58 ;  /* 0x00000021ff1d7219 */ /* 0x080fe2000001163a */
[----:B------:R-:W-:Y:S01]  /*2ad0*/  USEL UR54, UR18, UR54, !UP0 ;  /* 0x0000003612367287 */ /* 0x000fe2000c000000 */
[----:B------:R-:W-:Y:S01]  /*2ae0*/  R2UR UR38, R28 ;  /* 0x000000001c2672ca */ /* 0x000fe200000e0000 */
[----:B------:R-:W-:Y:S01]  /*2af0*/  IMAD R28, RZ, RZ, -UR49 ;  /* 0x80000031ff1c7e24 */ /* 0x000fe2000f8e02ff */
[----:B------:R-:W-:Y:S01]  /*2b00*/  R2UR UR30, R3 ;  /* 0x00000000031e72ca */ /* 0x000fe200000e0000 */
[----:B------:R-:W-:Y:S01]  /*2b10*/  IMAD R3, RZ, RZ, -UR45 ;  /* 0x8000002dff037e24 */ /* 0x000fe2000f8e02ff */
[----:B------:R-:W-:Y:S01]  /*2b20*/  R2UR UR46, R29 ;  /* 0x000000001d2e72ca */ /* 0x000fe200000e0000 */
[C---:B------:R-:W-:Y:S01]  /*2b30*/  IMAD R41, R2.reuse, R28, R41 ;  /* 0x0000001c02297224 */ /* 0x040fe200078e0229 */
[----:B------:R-:W-:Y:S01]  /*2b40*/  R2UR UR24, R19 ;  /* 0x00000000131872ca */ /* 0x000fe200000e0000 */
[----:B------:R-:W-:Y:S01]  /*2b50*/  IMAD R28, RZ, RZ, -UR47 ;  /* 0x8000002fff1c7e24 */ /* 0x000fe2000f8e02ff */
[----:B------:R-:W-:Y:S01]  /*2b60*/  SHF.R.U32.HI R33, RZ, R33, R54 ;  /* 0x00000021ff217219 */ /* 0x000fe20000011636 */
[----:B------:R-:W-:Y:S01]  /*2b70*/  IMAD R34, R2, R3, R34 ;  /* 0x0000000302227224 */ /* 0x000fe200078e0222 */
[----:B------:R-:W-:Y:S01]  /*2b80*/  R2UR UR23, R16 ;  /* 0x00000000101772ca */ /* 0x000fe200000e0000 */
[----:B------:R-:W-:Y:S01]  /*2b90*/  IMAD R3, RZ, RZ, -UR32 ;  /* 0x80000020ff037e24 */ /* 0x000fe2000f8e02ff */
[----:B------:R-:W-:Y:S01]  /*2ba0*/  R2UR UR21, R46 ;  /* 0x000000002e1572ca */ /* 0x000fe200000e0000 */
[C---:B------:R-:W-:Y:S01]  /*2bb0*/  IMAD R37, R2.reuse, R28, R37 ;  /* 0x0000001c02257224 */ /* 0x040fe200078e0225 */
[----:B------:R-:W-:Y:S01]  /*2bc0*/  R2UR UR22, R33 ;  /* 0x00000000211672ca */ /* 0x000fe200000e0000 */
[----:B------:R-:W-:Y:S01]  /*2bd0*/  USEL UR70, UR25, UR70, !UP0 ;  /* 0x0000004619467287 */ /* 0x000fe2000c000000 */
[----:B------:R-:W-:Y:S01]  /*2be0*/  R2UR UR18, R45 ;  /* 0x000000002d1272ca */ /* 0x000fe200000e0000 */
[C---:B------:R-:W-:Y:S01]  /*2bf0*/  IMAD R28, R2.reuse, R3, R8 ;  /* 0x00000003021c7224 */ /* 0x040fe200078e0208 */
[----:B------:R-:W-:Y:S01]  /*2c00*/  IADD3 R30, PT, PT, RZ, -UR34, RZ ;  /* 0x80000022ff1e7c10 */ /* 0x000fe2000fffe0ff */
[----:B------:R-:W1:Y:S01]  /*2c10*/  LDC R8, c[0x0][0x4c8] ;  /* 0x00013200ff087b82 */ /* 0x000e620000000800 */
[----:B------:R-:W-:Y:S01]  /*2c20*/  IMAD R29, RZ, RZ, -UR48 ;  /* 0x80000030ff1d7e24 */ /* 0x000fe2000f8e02ff */
[----:B------:R-:W-:Y:S01]  /*2c30*/  USEL UR46, UR24, UR46, !UP0 ;  /* 0x0000002e182e7287 */ /* 0x000fe2000c000000 */
[----:B------:R-:W-:Y:S01]  /*2c40*/  IMAD R3, RZ, RZ, -UR70 ;  /* 0x80000046ff037e24 */ /* 0x000fe2000f8e02ff */
[----:B------:R-:W-:Y:S01]  /*2c50*/  USEL UR38, UR23, UR38, !UP0 ;  /* 0x0000002617267287 */ /* 0x000fe2000c000000 */
[C---:B------:R-:W-:Y:S01]  /*2c60*/  IMAD R38, R2.reuse, R29, R38 ;  /* 0x0000001d02267224 */ /* 0x040fe200078e0226 */
[----:B------:R-:W-:Y:S01]  /*2c70*/  USEL UR30, UR21, UR30, !UP0 ;  /* 0x0000001e151e7287 */ /* 0x000fe2000c000000 */
[----:B------:R-:W-:Y:S01]  /*2c80*/  IMAD R29, RZ, RZ, -UR33 ;  /* 0x80000021ff1d7e24 */ /* 0x000fe2000f8e02ff */
[----:B------:R-:W-:Y:S01]  /*2c90*/  UIMAD UR6, UR6, UR16, UR15 ;  /* 0x00000010060672a4 */ /* 0x000fe2000f8e020f */
[C---:B------:R-:W-:Y:S01]  /*2ca0*/  IMAD R27, R2.reuse, R3, R27 ;  /* 0x00000003021b7224 */ /* 0x040fe200078e021b */
[----:B------:R-:W-:Y:S01]  /*2cb0*/  USEL UR22, UR18, UR22, !UP0 ;  /* 0x0000001612167287 */ /* 0x000fe2000c000000 */
[----:B------:R-:W-:Y:S01]  /*2cc0*/  IMAD R53, RZ, RZ, -UR62 ;  /* 0x8000003eff357e24 */ /* 0x000fe2000f8e02ff */
[----:B------:R-:W-:Y:S01]  /*2cd0*/  UIMAD UR5, UR5, UR16, UR15 ;  /* 0x00000010050572a4 */ /* 0x000fe2000f8e020f */
[C---:B------:R-:W-:Y:S01]  /*2ce0*/  IMAD R29, R2.reuse, R29, R49 ;  /* 0x0000001d021d7224 */ /* 0x040fe200078e0231 */
[----:B------:R-:W-:Y:S01]  /*2cf0*/  UIMAD UR12, UR12, UR16, UR15 ;  /* 0x000000100c0c72a4 */ /* 0x000fe2000f8e020f */
[----:B------:R-:W-:Y:S01]  /*2d00*/  IMAD R3, RZ, RZ, -UR46 ;  /* 0x8000002eff037e24 */ /* 0x000fe2000f8e02ff */
[----:B------:R-:W-:Y:S01]  /*2d10*/  UIMAD UR59, UR59, UR17, UR14 ;  /* 0x000000113b3b72a4 */ /* 0x000fe2000f8e020e */
[----:B------:R-:W-:Y:S01]  /*2d20*/  IMAD R49, RZ, RZ, -UR54 ;  /* 0x80000036ff317e24 */ /* 0x000fe2000f8e02ff */
[----:B------:R-:W-:Y:S01]  /*2d30*/  UIMAD UR51, UR51, UR17, UR14 ;  /* 0x00000011333372a4 */ /* 0x000fe2000f8e020e */
[C---:B------:R-:W-:Y:S01]  /*2d40*/  IMAD R24, R2.reuse, R53, R24 ;  /* 0x0000003502187224 */ /* 0x040fe200078e0218 */
[----:B------:R-:W-:Y:S01]  /*2d50*/  IADD3 R53, PT, PT, RZ, -UR38, RZ ;  /* 0x80000026ff357c10 */ /* 0x000fe2000fffe0ff */
[C---:B------:R-:W-:Y:S01]  /*2d60*/  IMAD R19, R2.reuse, R3, R19 ;  /* 0x0000000302137224 */ /* 0x040fe200078e0213 */
[----:B------:R-:W-:Y:S01]  /*2d70*/  UIMAD UR43, UR43, UR17, UR14 ;  /* 0x000000112b2b72a4 */ /* 0x000fe2000f8e020e */
        /* <DEDUP_REMOVED lines=9> */
[----:B------:R-:W-:Y:S01]  /*2e10*/  UIMAD UR11, UR11, UR16, UR15 ;  /* 0x000000100b0b72a4 */ /* 0x000fe2000f8e020f */
[----:B------:R-:W-:Y:S01]  /*2e20*/  IMAD R33, R2, R33, R32 ;  /* 0x0000002102217224 */ /* 0x000fe200078e0220 */
[----:B------:R-:W-:Y:S01]  /*2e30*/  R2UR UR14, R42 ;  /* 0x000000002a0e72ca */ /* 0x000fe200000e0000 */
[C---:B------:R-:W-:Y:S01]  /*2e40*/  IMAD R16, R2.reuse, R53, R16 ;  /* 0x0000003502107224 */ /* 0x040fe200078e0210 */
[----:B------:R-:W-:Y:S01]  /*2e50*/  UIMAD UR9, UR9, UR16, UR15 ;  /* 0x00000010090972a4 */ /* 0x000fe2000f8e020f */
[C---:B------:R-:W-:Y:S01]  /*2e60*/  IMAD R3, R2.reuse, R3, R46 ;  /* 0x0000000302037224 */ /* 0x040fe200078e022e */
[----:B------:R-:W-:Y:S01]  /*2e70*/  UIMAD UR7, UR7, UR16, UR15 ;  /* 0x00000010070772a4 */ /* 0x000fe2000f8e020f */
[----:B------:R-:W-:Y:S01]  /*2e80*/  IMAD R2, R2, R49, R45 ;  /* 0x0000003102027224 */ /* 0x000fe200078e022d */
[----:B------:R-:W-:Y:S01]  /*2e90*/  MOV R50, UR10 ;  /* 0x0000000a00327c02 */ /* 0x000fe20008000f00 */
[----:B------:R-:W-:Y:S01]  /*2ea0*/  IMAD.U32 R42, RZ, RZ, UR8 ;  /* 0x00000008ff2a7e24 */ /* 0x000fe2000f8e00ff */
[----:B------:R-:W-:Y:S01]  /*2eb0*/  R2UR UR10, R34 ;  /* 0x00000000220a72ca */ /* 0x000fe200000e0000 */
[----:B------:R-:W-:Y:S01]  /*2ec0*/  IMAD.U32 R34, RZ, RZ, UR6 ;  /* 0x00000006ff227e24 */ /* 0x000fe2000f8e00ff */
[----:B------:R-:W-:Y:S01]  /*2ed0*/  R2UR UR8, R30 ;  /* 0x000000001e0872ca */ /* 0x000fe200000e0000 */
[----:B------:R-:W-:Y:S01]  /*2ee0*/  IMAD.U32 R30, RZ, RZ, UR5 ;  /* 0x00000005ff1e7e24 */ /* 0x000fe2000f8e00ff */
[----:B-1----:R-:W-:Y:S01]  /*2ef0*/  R2UR UR5, R8 ;  /* 0x00000000080572ca */ /* 0x002fe200000e0000 */
[----:B------:R-:W-:Y:S01]  /*2f00*/  IMAD.U32 R39, RZ, RZ, UR29 ;  /* 0x0000001dff277e24 */ /* 0x000fe2000f8e00ff */
[----:B------:R-:W-:Y:S01]  /*2f10*/  R2UR UR6, R28 ;  /* 0x000000001c0672ca */ /* 0x000fe200000e0000 */
        /* <DEDUP_REMOVED lines=9> */
[----:B------:R-:W1:Y:S01]  /*2fb0*/  LDC R22, c[0x0][0x38c] ;  /* 0x0000e300ff167b82 */ /* 0x000e620000000800 */
[----:B------:R-:W-:Y:S01]  /*2fc0*/  R2UR UR13, R41 ;  /* 0x00000000290d72ca */ /* 0x000fe200000e0000 */
[----:B------:R-:W-:Y:S01]  /*2fd0*/  IMAD.U32 R47, RZ, RZ, UR37 ;  /* 0x00000025ff2f7e24 */ /* 0x000fe2000f8e00ff */
[----:B------:R-:W-:Y:S01]  /*2fe0*/  R2UR UR11, R37 ;  /* 0x00000000250b72ca */ /* 0x000fe200000e0000 */
[----:B------:R-:W-:Y:S01]  /*2ff0*/  UIMAD UR6, UR6, UR5, UR4 ;  /* 0x00000005060672a4 */ /* 0x000fe2000f8e0204 */
[----:B------:R-:W-:Y:S01]  /*3000*/  R2UR UR9, R33 ;  /* 0x00000000210972ca */ /* 0x000fe200000e0000 */
[----:B------:R-:W-:Y:S01]  /*3010*/  UIMAD UR14, UR14, UR5, UR4 ;  /* 0x000000050e0e72a4 */ /* 0x000fe2000f8e0204 */
[----:B------:R-:W-:Y:S01]  /*3020*/  R2UR UR7, R29 ;  /* 0x000000001d0772ca */ /* 0x000fe200000e0000 */
[----:B------:R-:W3:Y:S01]  /*3030*/  LDC.64 R2, c[0x0][0x390] ;  /* 0x0000e400ff027b82 */ /* 0x000ee20000000a00 */
[----:B------:R-:W-:Y:S01]  /*3040*/  MOV R48, UR45 ;  /* 0x0000002d00307c02 */ /* 0x000fe20008000f00 */
[----:B------:R-:W-:Y:S01]  /*3050*/  UIMAD UR12, UR12, UR5, UR4 ;  /* 0x000000050c0c72a4 */ /* 0x000fe2000f8e0204 */
[----:B------:R-:W-:Y:S01]  /*3060*/  R2UR UR69, R27 ;  /* 0x000000001b4572ca */ /* 0x000fe200000e0000 */
[----:B------:R-:W-:Y:S01]  /*3070*/  UIMAD UR10, UR10, UR5, UR4 ;  /* 0x000000050a0a72a4 */ /* 0x000fe2000f8e0204 */
[----:B------:R-:W-:Y:S01]  /*3080*/  R2UR UR61, R24 ;  /* 0x00000000183d72ca */ /* 0x000fe200000e0000 */
[----:B------:R-:W-:Y:S01]  /*3090*/  UIMAD UR13, UR13, UR5, UR4 ;  /* 0x000000050d0d72a4 */ /* 0x000fe2000f8e0204 */
[----:B------:R-:W-:Y:S01]  /*30a0*/  R2UR UR45, R19 ;  /* 0x00000000132d72ca */ /* 0x000fe200000e0000 */
[----:B------:R-:W-:Y:S01]  /*30b0*/  UIMAD UR11, UR11, UR5, UR4 ;  /* 0x000000050b0b72a4 */ /* 0x000fe2000f8e0204 */
[----:B------:R-:W-:Y:S01]  /*30c0*/  R2UR UR37, R16 ;  /* 0x00000000102572ca */ /* 0x000fe200000e0000 */
[----:B------:R-:W-:Y:S01]  /*30d0*/  UIMAD UR9, UR9, UR5, UR4 ;  /* 0x00000005090972a4 */ /* 0x000fe2000f8e0204 */
[----:B------:R-:W-:Y:S01]  /*30e0*/  IMAD.U32 R29, RZ, RZ, UR6 ;  /* 0x00000006ff1d7e24 */ /* 0x000fe2000f8e00ff */
[----:B------:R-:W-:Y:S01]  /*30f0*/  UIMAD UR8, UR8, UR5, UR4 ;  /* 0x00000005080872a4 */ /* 0x000fe2000f8e0204 */
[----:B------:R-:W-:Y:S01]  /*3100*/  HFMA2 R28, -RZ, RZ, 0, 0 ;  /* 0x00000000ff1c7431 */ /* 0x000fe200000001ff */
[----:B------:R-:W-:Y:S01]  /*3110*/  UIMAD UR7, UR7, UR5, UR4 ;  /* 0x00000005070772a4 */ /* 0x000fe2000f8e0204 */
[----:B------:R-:W-:Y:S01]  /*3120*/  IMAD.U32 R64, RZ, RZ, UR50 ;  /* 0x00000032ff407e24 */ /* 0x000fe2000f8e00ff */
[----:B------:R-:W-:Y:S01]  /*3130*/  UIMAD UR69, UR69, UR5, UR4 ;  /* 0x00000005454572a4 */ /* 0x000fe2000f8e0204 */
[----:B------:R-:W-:Y:S01]  /*3140*/  MOV R60, UR49 ;  /* 0x00000031003c7c02 */ /* 0x000fe20008000f00 */
[----:B------:R-:W-:Y:S01]  /*3150*/  UIMAD UR61, UR61, UR5, UR4 ;  /* 0x000000053d3d72a4 */ /* 0x000fe2000f8e0204 */
[----:B------:R-:W-:Y:S01]  /*3160*/  IMAD.U32 R56, RZ, RZ, UR48 ;  /* 0x00000030ff387e24 */ /* 0x000fe2000f8e00ff */
        /* <DEDUP_REMOVED lines=10> */
[----:B------:R-:W-:Y:S01]  /*3210*/  UMOV UR6, URZ ;  /* 0x000000ff00067c82 */ /* 0x000fe20008000000 */
[----:B------:R-:W-:Y:S01]  /*3220*/  UMOV UR5, URZ ;  /* 0x000000ff00057c82 */ /* 0x000fe20008000000 */
[----:B------:R-:W-:Y:S01]  /*3230*/  UMOV UR4, URZ ;  /* 0x000000ff00047c82 */ /* 0x000fe20008000000 */
[----:B------:R-:W-:Y:S01]  /*3240*/  IMAD.U32 R40, RZ, RZ, UR34 ;  /* 0x00000022ff287e24 */ /* 0x000fe2000f8e00ff */
[----:B------:R-:W-:Y:S01]  /*3250*/  MOV R35, UR26 ;  /* 0x0000001a00237c02 */ /* 0x000fe20008000f00 */
[----:B------:R-:W-:Y:S01]  /*3260*/  IMAD.U32 R36, RZ, RZ, UR33 ;  /* 0x00000021ff247e24 */ /* 0x000fe2000f8e00ff */
[----:B------:R-:W-:Y:S01]  /*3270*/  MOV R61, UR14 ;  /* 0x0000000e003d7c02 */ /* 0x000fe20008000f00 */
[----:B------:R-:W-:Y:S01]  /*3280*/  IMAD.U32 R32, RZ, RZ, UR32 ;  /* 0x00000020ff207e24 */ /* 0x000fe2000f8e00ff */
[----:B------:R-:W-:Y:S01]  /*3290*/  MOV R37, UR8 ;  /* 0x0000000800257c02 */ /* 0x000fe20008000f00 */
        /* <DEDUP_REMOVED lines=14> */
[----:B------:R-:W-:-:S02]  /*3380*/  IMAD.MOV.U32 R27, RZ, RZ, R25 ;  /* 0x000000ffff1b7224 */ /* 0x000fc400078e0019 */
[----:B------:R-:W-:Y:S02]  /*3390*/  IMAD.IADD R8, R4, 0x1, R13 ;  /* 0x0000000104087824 */ /* 0x000fe400078e020d */
[----:B------:R-:W-:Y:S02]  /*33a0*/  IMAD.U32 R66, RZ, RZ, UR6 ;  /* 0x00000006ff427e24 */ /* 0x000fe4000f8e00ff */
[----:B------:R-:W-:Y:S02]  /*33b0*/  IMAD.U32 R68, RZ, RZ, UR4 ;  /* 0x00000004ff447e24 */ /* 0x000fe4000f8e00ff */
[----:B-1-3--:R-:W-:-:S07]  /*33c0*/  IMAD.U32 R67, RZ, RZ, UR5 ;  /* 0x00000005ff437e24 */ /* 0x00afce000f8e00ff */
.L_x_28:
[----:B------:R-:W-:Y:S02]  /*33d0*/  @!P4 MOV R19, 0x14000 ;  /* 0x000140000013c802 */ /* 0x000fe40000000f00 */
[----:B------:R-:W-:Y:S01]  /*33e0*/  LEA R24, R27, R0, 0x3 ;  /* 0x000000001b187211 */ /* 0x000fe200078e18ff */
[----:B--2---:R-:W-:Y:S06]  /*33f0*/  @P5 BRA `(.L_x_23) ;  /* 0x00000000000c5947 */ /* 0x004fec0003800000 */
[----:B------:R-:W-:Y:S04]  /*3400*/  SHF.L.U32 R25, R12, 0x1f, RZ ;  /* 0x0000001f0c197819 */ /* 0x000fe800000006ff */
[----:B------:R-:W1:Y:S02]  /*3410*/  SYNCS.PHASECHK.TRANS64.TRYWAIT P1, [R24+URZ+0x20], R25 ;  /* 0x00002019180075a7 */ /* 0x000e6400080211ff */
[----:B-1----:R-:W-:Y:S05]  /*3420*/  @!P1 BRA `(.L_x_24) ;  /* 0x000000b400b89947 */ /* 0x002fea0003800000 */
.L_x_23:
[----:B------:R2:W-:Y:S01]  /*3430*/  @!P4 SYNCS.ARRIVE.TRANS64 RZ, [R24+URZ], R19 ;  /* 0x0000001318ffc9a7 */ /* 0x0005e200080000ff */
[----:B------:R-:W-:Y:S04]  /*3440*/  LOP3.LUT R16, R5, 0x2, RZ, 0xfc, !PT ;  /* 0x0000000205107812 */ /* 0x000fe800078efcff */
[----:B------:R-:W-:Y:S11]  /*3450*/  ISETP.NE.AND P1, PT, R16, 0x2, PT ;  /* 0x000000021000780c */ /* 0x000ff60003f25270 */
[----:B------:R-:W-:Y:S02]  /*3460*/  @!UPT UIADD3 URZ, UPT, UPT, URZ, URZ, URZ ;  /* 0x000000fffffff290 */ /* 0x000fe4000fffe0ff */
[----:B------:R-:W-:Y:S05]  /*3470*/  @P1 BRA `(.L_x_25) ;  /* 0x0000000000041947 */ /* 0x000fea0003800000 */
[----:B------:R-:W-:Y:S05]  /*3480*/  BPT.TRAP 0x1 ;  /* 0x000000040000795c */ /* 0x000fea0000300000 */
.L_x_25:
[----:B------:R-:W-:Y:S04]  /*3490*/  BSSY.RECONVERGENT B0, `(.L_x_26) ;  /* 0x0000003000007945 */ /* 0x000fe80003800200 */
[----:B------:R-:W-:Y:S05]  /*34a0*/  @P0 BRA `(.L_x_27) ;  /* 0x0000000000040947 */ /* 0x000fea0003800000 */
[----:B------:R-:W-:Y:S05]  /*34b0*/  BPT.TRAP 0x1 ;  /* 0x000000040000795c */ /* 0x000fea0000300000 */
.L_x_27:
[----:B------:R-:W-:Y:S05]  /*34c0*/  BSYNC.RECONVERGENT B0 ;  /* 0x0000000000007941 */ /* 0x000fea0003800200 */
.L_x_26:
[----:B------:R-:W-:Y:S02]  /*34d0*/  ELECT P2, URZ, PT ;  /* 0x0000000000ff782f */ /* 0x000fe40003840000 */
[----:B------:R-:W-:Y:S01]  /*34e0*/  R2UR UR12, R66 ;  /* 0x00000000420c72ca */ /* 0x000fe200000e0000 */
[----:B------:R-:W3:Y:S01]  /*34f0*/  LDCU UR7, c[0x0][0x4cc] ;  /* 0x00009980ff0777ac */ /* 0x000ee20008000800 */
[----:B------:R-:W-:Y:S01]  /*3500*/  R2UR UR11, R67 ;  /* 0x00000000430b72ca */ /* 0x000fe200000e0000 */
[----:B-1----:R-:W-:Y:S01]  /*3510*/  VIADD R25, R27, 0x1 ;  /* 0x000000011b197836 */ /* 0x002fe20000000000 */
[----:B------:R-:W-:Y:S01]  /*3520*/  R2UR UR10, R68 ;  /* 0x00000000440a72ca */ /* 0x000fe200000e0000 */
[----:B------:R-:W3:Y:S01]  /*3530*/  LDCU.64 UR4, c[0x0][0x4f8] ;  /* 0x00009f00ff0477ac */ /* 0x000ee20008000a00 */
[----:B------:R-:W-:Y:S01]  /*3540*/  MOV.SPILL R81, UR46 ;  /* 0x0000002e00517c02 */ /* 0x000fe20009000f00 */
[----:B------:R-:W-:Y:S01]  /*3550*/  VIADD R13, R13, 0x1 ;  /* 0x000000010d0d7836 */ /* 0x000fe20000000000 */
[----:B------:R-:W-:Y:S01]  /*3560*/  MOV.SPILL R79, UR45 ;  /* 0x0000002d004f7c02 */ /* 0x000fe20009000f00 */
[----:B------:R-:W1:Y:S01]  /*3570*/  LDCU.64 UR8, c[0x0][0x4d0] ;  /* 0x00009a00ff0877ac */ /* 0x000e620008000a00 */
[----:B------:R-:W-:Y:S02]  /*3580*/  MOV.SPILL R78, UR44 ;  /* 0x0000002c004e7c02 */ /* 0x000fe40009000f00 */
[----:B--2---:R-:W-:Y:S01]  /*3590*/  @P2 IADD3 R19, P1, PT, R20, 0x80, RZ ;  /* 0x0000008014132810 */ /* 0x004fe20007f3e0ff */
[----:B------:R-:W2:Y:S01]  /*35a0*/  LDCU UR6, c[0x0][0x500] ;  /* 0x0000a000ff0677ac */ /* 0x000ea20008000800 */
[----:B------:R-:W-:Y:S02]  /*35b0*/  MOV.SPILL R77, UR43 ;  /* 0x0000002b004d7c02 */ /* 0x000fe40009000f00 */
[----:B------:R-:W-:Y:S01]  /*35c0*/  R2UR UR43, R63 ;  /* 0x000000003f2b72ca */ /* 0x000fe200000e0000 */
[--C-:B------:R-:W-:Y:S01]  /*35d0*/  @P2 IMAD.X R16, RZ, RZ, R21.reuse, P1 ;  /* 0x000000ffff102224 */ /* 0x100fe200008e0615 */
[----:B------:R-:W-:Y:S02]  /*35e0*/  ISETP.NE.AND P1, PT, R25, 0x4, PT ;  /* 0x000000041900780c */ /* 0x000fe40003f25270 */
[----:B------:R-:W-:Y:S02]  /*35f0*/  R2UR UR44, R62 ;  /* 0x000000003e2c72ca */ /* 0x000fe400000e0000 */
[----:B------:R-:W-:Y:S02]  /*3600*/  R2UR UR45, R61 ;  /* 0x000000003d2d72ca */ /* 0x000fe400000e0000 */
[----:B------:R-:W-:Y:S02]  /*3610*/  R2UR UR46, R64 ;  /* 0x00000000402e72ca */ /* 0x000fe400000e0000 */
[----:B------:R-:W-:Y:S02]  /*3620*/  SEL R25, R25, RZ, P1 ;  /* 0x000000ff19197207 */ /* 0x000fe40000800000 */
[----:B------:R-:W-:Y:S02]  /*3630*/  MOV.SPILL R76, UR38 ;  /* 0x00000026004c7c02 */ /* 0x000fe40009000f00 */
[----:B------:R-:W-:Y:S01]  /*3640*/  MOV.SPILL R75, UR37 ;  /* 0x00000025004b7c02 */ /* 0x000fe20009000f00 */
[----:B---3--:R-:W-:Y:S01]  /*3650*/  UIMAD UR4, UR12, UR7, UR4 ;  /* 0x000000070c0472a4 */ /* 0x008fe2000f8e0204 */
[----:B------:R-:W-:Y:S01]  /*3660*/  @P2 R2UR UR7, R19 ;  /* 0x00000000130722ca */ /* 0x000fe200000e0000 */
[----:B-1----:R-:W-:Y:S01]  /*3670*/  UIMAD UR5, UR11, UR8, UR5 ;  /* 0x000000080b0572a4 */ /* 0x002fe2000f8e0205 */
[----:B------:R-:W-:Y:S01]  /*3680*/  @P2 R2UR UR8, R16 ;  /* 0x00000000100822ca */ /* 0x000fe200000e0000 */
[----:B------:R-:W-:Y:S01]  /*3690*/  @P2 IMAD.SHL.U32 R19, R28, 0x40, RZ ;  /* 0x000000401c132824 */ /* 0x000fe200078e00ff */
[----:B------:R-:W-:Y:S01]  /*36a0*/  @P2 LOP3.LUT R16, R24, 0xfefffff8, RZ, 0xc0, !PT ;  /* 0xfefffff818102812 */ /* 0x000fe200078ec0ff */
[--C-:B------:R-:W-:Y:S01]  /*36b0*/  @P2 IMAD R24, R27, 0x8000, R0.reuse ;  /* 0x000080001b182824 */ /* 0x100fe200078e0200 */
[----:B--2---:R-:W-:Y:S01]  /*36c0*/  UIMAD UR6, UR10, UR9, UR6 ;  /* 0x000000090a0672a4 */ /* 0x004fe2000f8e0206 */
[--C-:B------:R-:W-:Y:S01]  /*36d0*/  IMAD R86, R25, 0x8, R0.reuse ;  /* 0x0000000819567824 */ /* 0x100fe200078e0200 */
[----:B------:R-:W-:Y:S01]  /*36e0*/  @P2 R2UR UR41, R16 ;  /* 0x00000000102922ca */ /* 0x000fe200000e0000 */
[----:B------:R-:W-:Y:S01]  /*36f0*/  @P2 VIADD R16, R24, 0x8400 ;  /* 0x0000840018102836 */ /* 0x000fe20000000000 */
[----:B------:R-:W-:Y:S01]  /*3700*/  ULEA UR4, UR5, UR4, 0x5 ;  /* 0x0000000405047291 */ /* 0x000fe2000f8e28ff */
[----:B------:R-:W-:Y:S01]  /*3710*/  @P2 R2UR UR42, R19 ;  /* 0x00000000132a22ca */ /* 0x000fe200000e0000 */
[----:B------:R-:W-:Y:S01]  /*3720*/  UMOV UR9, UR45 ;  /* 0x0000002d00097c82 */ /* 0x000fe20008000000 */
[----:B------:R-:W-:Y:S01]  /*3730*/  IMAD.U32 R84, RZ, RZ, UR7 ;  /* 0x00000007ff547e24 */ /* 0x000fe2000f8e00ff */
[----:B------:R-:W-:Y:S01]  /*3740*/  @P2 R2UR UR40, R16 ;  /* 0x00000000102822ca */ /* 0x000fe200000e0000 */
[----:B------:R-:W-:Y:S01]  /*3750*/  IMAD.U32 R85, RZ, RZ, UR8 ;  /* 0x00000008ff557e24 */ /* 0x000fe2000f8e00ff */
[----:B------:R-:W-:Y:S01]  /*3760*/  ULEA UR6, UR6, UR4, 0xa ;  /* 0x0000000406067291 */ /* 0x000fe2000f8e50ff */
[----:B------:R-:W-:Y:S01]  /*3770*/  SEL R19, RZ, 0x1, P1 ;  /* 0x00000001ff137807 */ /* 0x000fe20000800000 */
[----:B------:R-:W-:Y:S01]  /*3780*/  @P2 VIADD R16, R24, 0x8800 ;  /* 0x0000880018102836 */ /* 0x000fe20000000000 */
[----:B------:R-:W-:Y:S01]  /*3790*/  @P2 R2UR UR72, R84 ;  /* 0x00000000544822ca */ /* 0x000fe200000e0000 */
[----:B------:R-:W-:Y:S01]  /*37a0*/  UPRMT UR6, UR6, 0x5410, URZ ;  /* 0x0000541006067896 */ /* 0x000fe200080000ff */
[----:B------:R-:W-:Y:S01]  /*37b0*/  @P2 R2UR UR73, R85 ;  /* 0x00000000554922ca */ /* 0x000fe200000e0000 */
[----:B------:R-:W-:Y:S01]  /*37c0*/  UMOV UR4, 0x0 ;  /* 0x0000000000047882 */ /* 0x000fe20000000000 */
[----:B------:R-:W-:Y:S01]  /*37d0*/  LOP3.LUT R12, R12, R19, RZ, 0x3c, !PT ;  /* 0x000000130c0c7212 */ /* 0x000fe200078e3cff */
[----:B------:R-:W-:Y:S01]  /*37e0*/  UMOV UR15, UR42 ;  /* 0x0000002a000f7c82 */ /* 0x000fe20008000000 */
[----:B------:R-:W-:Y:S01]  /*37f0*/  @P2 R2UR UR8, R16 ;  /* 0x00000000100822ca */ /* 0x000fe200000e0000 */
[----:B------:R-:W-:Y:S01]  /*3800*/  UMOV UR5, 0x10000000 ;  /* 0x1000000000057882 */ /* 0x000fe20000000000 */
[----:B------:R-:W-:Y:S01]  /*3810*/  SHF.L.U32 R83, R12, 0x1f, RZ ;  /* 0x0000001f0c537819 */ /* 0x000fe200000006ff */
[----:B------:R-:W-:Y:S01]  /*3820*/  UIADD3 UR10, UPT, UPT, UR15, 0x20, URZ ;  /* 0x000000200f0a7890 */ /* 0x000fe2000fffe0ff */
[----:B------:R-:W-:Y:S01]  /*3830*/  @P2 VIADD R16, R24, 0x8c00 ;  /* 0x00008c0018102836 */ /* 0x000fe20000000000 */
[----:B------:R-:W-:Y:S01]  /*3840*/  UMOV UR7, UR46 ;  /* 0x0000002e00077c82 */ /* 0x000fe20008000000 */
[----:B------:R3:W4:Y:S01]  /*3850*/  SYNCS.PHASECHK.TRANS64.TRYWAIT P5, [R86+URZ+0x20], R83 ;  /* 0x00002053560075a7 */ /* 0x00072200080a11ff */
[----:B------:R-:W-:Y:S01]  /*3860*/  UMOV UR13, UR9 ;  /* 0x00000009000d7c82 */ /* 0x000fe20008000000 */
[----:B------:R-:W-:Y:S01]  /*3870*/  UMOV UR11, UR43 ;  /* 0x0000002b000b7c82 */ /* 0x000fe20008000000 */
[----:B------:R1:W-:Y:S01]  /*3880*/  UTMALDG.5D.IM2COL.2CTA [UR40], [UR72], UR6, desc[UR4] ;  /* 0x00000428480073b4 */ /* 0x0003e20008261006 */
[----:B------:R-:W-:Y:S01]  /*3890*/  UMOV UR23, UR41 ;  /* 0x0000002900177c82 */ /* 0x000fe20008000000 */
[----:B------:R-:W-:Y:S01]  /*38a0*/  UMOV UR12, UR44 ;  /* 0x0000002c000c7c82 */ /* 0x000fe20008000000 */
[----:B------:R-:W-:Y:S01]  /*38b0*/  UMOV UR14, UR7 ;  /* 0x00000007000e7c82 */ /* 0x000fe20008000000 */
[----:B------:R-:W-:Y:S01]  /*38c0*/  UMOV UR9, UR23 ;  /* 0x0000001700097c82 */ /* 0x000fe20008000000 */
[----:B------:R-:W-:Y:S01]  /*38d0*/  R2UR UR37, R57 ;  /* 0x00000000392572ca */ /* 0x000fe200000e0000 */
[----:B------:R-:W-:Y:S01]  /*38e0*/  UMOV UR33, UR23 ;  /* 0x0000001700217c82 */ /* 0x000fe20008000000 */
[----:B------:R-:W-:Y:S01]  /*38f0*/  R2UR UR38, R60 ;  /* 0x000000003c2672ca */ /* 0x000fe200000e0000 */
[----:B------:R2:W-:Y:S01]  /*3900*/  UTMALDG.5D.IM2COL.2CTA [UR8], [UR72], UR6, desc[UR4] ;  /* 0x00000408480073b4 */ /* 0x0005e20008261006 */
[----:B------:R-:W-:Y:S01]  /*3910*/  MOV.SPILL R74, UR36 ;  /* 0x00000024004a7c02 */ /* 0x000fe20009000f00 */
[----:B------:R-:W-:Y:S01]  /*3920*/  UMOV UR34, UR15 ;  /* 0x0000000f00227c82 */ /* 0x000fe20008000000 */
[----:B------:R-:W-:Y:S01]  /*3930*/  MOV.SPILL R73, UR35 ;  /* 0x0000002300497c02 */ /* 0x000fe20009000f00 */
[----:B------:R-:W-:Y:S01]  /*3940*/  UMOV UR25, UR23 ;  /* 0x0000001700197c82 */ /* 0x000fe20008000000 */
[----:B------:R-:W-:Y:S01]  /*3950*/  R2UR UR35, R59 ;  /* 0x000000003b2372ca */ /* 0x000fe200000e0000 */
[----:B------:R-:W-:Y:S01]  /*3960*/  UMOV UR26, UR15 ;  /* 0x0000000f001a7c82 */ /* 0x000fe20008000000 */
[----:B------:R-:W-:Y:S01]  /*3970*/  R2UR UR36, R58 ;  /* 0x000000003a2472ca */ /* 0x000fe200000e0000 */
[----:B------:R-:W-:Y:S01]  /*3980*/  UMOV UR65, UR23 ;  /* 0x0000001700417c82 */ /* 0x000fe20008000000 */
[----:B------:R-:W-:Y:S01]  /*3990*/  @P2 R2UR UR32, R16 ;  /* 0x00000000102022ca */ /* 0x000fe200000e0000 */
[----:B------:R-:W-:Y:S01]  /*39a0*/  @P2 VIADD R16, R24, 0x9000 ;  /* 0x0000900018102836 */ /* 0x000fe20000000000 */
[----:B------:R-:W-:Y:S01]  /*39b0*/  UMOV UR66, UR15 ;  /* 0x0000000f00427c82 */ /* 0x000fe20008000000 */
[----:B------:R-:W-:Y:S01]  /*39c0*/  UMOV UR57, UR23 ;  /* 0x0000001700397c82 */ /* 0x000fe20008000000 */
[----:B------:R-:W-:Y:S01]  /*39d0*/  UMOV UR58, UR15 ;  /* 0x0000000f003a7c82 */ /* 0x000fe20008000000 */
[----:B------:R-:W-:Y:S01]  /*39e0*/  UMOV UR49, UR23 ;  /* 0x0000001700317c82 */ /* 0x000fe20008000000 */
[----:B------:R-:W-:Y:S01]  /*39f0*/  UMOV UR50, UR15 ;  /* 0x0000000f00327c82 */ /* 0x000fe20008000000 */
[----:B------:R-:W-:Y:S01]  /*3a00*/  UMOV UR17, UR23 ;  /* 0x0000001700117c82 */ /* 0x000fe20008000000 */
[----:B------:R-:W-:Y:S01]  /*3a10*/  UMOV UR18, UR15 ;  /* 0x0000000f00127c82 */ /* 0x000fe20008000000 */
[----:B------:R-:W-:Y:S01]  /*3a20*/  UMOV UR7, UR38 ;  /* 0x0000002600077c82 */ /* 0x000fe20008000000 */
[----:B------:R-:W-:Y:S02]  /*3a30*/  MOV.SPILL R72, UR30 ;  /* 0x0000001e00487c02 */ /* 0x000fe40009000f00 */
[----:B------:R-:W-:Y:S01]  /*3a40*/  R2UR UR30, R56 ;  /* 0x00000000381e72ca */ /* 0x000fe200000e0000 */
[----:B------:R5:W-:Y:S01]  /*3a50*/  UTMALDG.5D.IM2COL.2CTA [UR32], [UR72], UR6, desc[UR4] ;  /* 0x00000420480073b4 */ /* 0x000be20008261006 */
[----:B------:R-:W-:Y:S02]  /*3a60*/  MOV.SPILL R71, UR29 ;  /* 0x0000001d00477c02 */ /* 0x000fe40009000f00 */
[----:B------:R-:W-:Y:S02]  /*3a70*/  MOV.SPILL R70, UR28 ;  /* 0x0000001c00467c02 */ /* 0x000fe40009000f00 */
[----:B------:R-:W-:Y:S02]  /*3a80*/  MOV.SPILL R69, UR27 ;  /* 0x0000001b00457c02 */ /* 0x000fe40009000f00 */
[----:B------:R-:W-:Y:S02]  /*3a90*/  R2UR UR27, R55 ;  /* 0x00000000371b72ca */ /* 0x000fe400000e0000 */
[----:B------:R-:W-:Y:S02]  /*3aa0*/  R2UR UR28, R54 ;  /* 0x00000000361c72ca */ /* 0x000fe400000e0000 */
[----:B------:R-:W-:Y:S02]  /*3ab0*/  R2UR UR29, R53 ;  /* 0x00000000351d72ca */ /* 0x000fe400000e0000 */
[----:B------:R-:W-:Y:S02]  /*3ac0*/  @P2 IADD3 R19, P1, PT, R20, 0x200, RZ ;  /* 0x0000020014132810 */ /* 0x000fe40007f3e0ff */
[----:B-1----:R-:W-:Y:S01]  /*3ad0*/  R2UR UR43, R51 ;  /* 0x00000000332b72ca */ /* 0x002fe200000e0000 */
[----:B------:R-:W-:Y:S01]  /*3ae0*/  UMOV UR41, UR23 ;  /* 0x0000001700297c82 */ /* 0x000fe20008000000 */
[----:B------:R-:W-:Y:S01]  /*3af0*/  R2UR UR44, R50 ;  /* 0x00000000322c72ca */ /* 0x000fe200000e0000 */
[----:B------:R-:W-:Y:S01]  /*3b00*/  UMOV UR42, UR15 ;  /* 0x0000000f002a7c82 */ /* 0x000fe20008000000 */
[----:B------:R-:W-:Y:S02]  /*3b10*/  R2UR UR45, R49 ;  /* 0x00000000312d72ca */ /* 0x000fe400000e0000 */
[----:B------:R-:W-:Y:S02]  /*3b20*/  R2UR UR46, R52 ;  /* 0x00000000342e72ca */ /* 0x000fe400000e0000 */
[----:B--2---:R-:W-:Y:S01]  /*3b30*/  @P2 R2UR UR8, R16 ;  /* 0x00000000100822ca */ /* 0x004fe200000e0000 */
[----:B------:R-:W-:Y:S01]  /*3b40*/  UMOV UR9, UR37 ;  /* 0x0000002500097c82 */ /* 0x000fe20008000000 */
[----:B------:R-:W-:Y:S01]  /*3b50*/  UMOV UR11, UR35 ;  /* 0x00000023000b7c82 */ /* 0x000fe20008000000 */
[----:B------:R-:W-:Y:S01]  /*3b60*/  UMOV UR13, UR9 ;  /* 0x00000009000d7c82 */ /* 0x000fe20008000000 */
[----:B------:R-:W-:Y:S01]  /*3b70*/  UMOV UR12, UR36 ;  /* 0x00000024000c7c82 */ /* 0x000fe20008000000 */
[----:B------:R-:W-:Y:S01]  /*3b80*/  UMOV UR14, UR7 ;  /* 0x00000007000e7c82 */ /* 0x000fe20008000000 */
[----:B------:R-:W-:Y:S01]  /*3b90*/  UMOV UR9, UR23 ;  /* 0x0000001700097c82 */ /* 0x000fe20008000000 */
[----:B------:R-:W-:Y:S01]  /*3ba0*/  @P2 VIADD R16, R24, 0x9400 ;  /* 0x0000940018102836 */ /* 0x000fe20000000000 */
[----:B------:R-:W-:Y:S04]  /*3bb0*/  UMOV UR7, UR30 ;  /* 0x0000001e00077c82 */ /* 0x000fe80008000000 */
[----:B------:R-:W-:Y:S01]  /*3bc0*/  @P2 R2UR UR24, R16 ;  /* 0x00000000101822ca */ /* 0x000fe200000e0000 */
[----:B------:R1:W-:Y:S01]  /*3bd0*/  UTMALDG.5D.IM2COL.2CTA [UR8], [UR72], UR6, desc[UR4] ;  /* 0x00000408480073b4 */ /* 0x0003e20008261006 */
[----:B------:R-:W-:Y:S01]  /*3be0*/  @P2 VIADD R16, R24, 0x9800 ;  /* 0x0000980018102836 */ /* 0x000fe20000000000 */
[----:B-----5:R-:W-:Y:S02]  /*3bf0*/  R2UR UR35, R47 ;  /* 0x000000002f2372ca */ /* 0x020fe400000e0000 */
[----:B------:R-:W-:Y:S08]  /*3c00*/  R2UR UR36, R46 ;  /* 0x000000002e2472ca */ /* 0x000ff000000e0000 */
[----:B------:R2:W-:Y:S01]  /*3c10*/  UTMALDG.5D.IM2COL.2CTA [UR24], [UR72], UR6, desc[UR4] ;  /* 0x00000418480073b4 */ /* 0x0005e20008261006 */
[----:B------:R-:W-:Y:S02]  /*3c20*/  R2UR UR37, R45 ;  /* 0x000000002d2572ca */ /* 0x000fe400000e0000 */
[----:B------:R-:W-:Y:S02]  /*3c30*/  R2UR UR38, R48 ;  /* 0x00000000302672ca */ /* 0x000fe400000e0000 */
[----:B-1----:R-:W-:Y:S01]  /*3c40*/  @P2 R2UR UR8, R16 ;  /* 0x00000000100822ca */ /* 0x002fe200000e0000 */
        /* <DEDUP_REMOVED lines=11> */
[----:B--2---:R-:W-:Y:S02]  /*3d00*/  R2UR UR27, R43 ;  /* 0x000000002b1b72ca */ /* 0x004fe400000e0000 */
[----:B------:R-:W-:Y:S02]  /*3d10*/  R2UR UR28, R42 ;  /* 0x000000002a1c72ca */ /* 0x000fe400000e0000 */
[----:B------:R-:W-:Y:S02]  /*3d20*/  R2UR UR29, R41 ;  /* 0x00000000291d72ca */ /* 0x000fe400000e0000 */
[----:B------:R-:W-:Y:S04]  /*3d30*/  R2UR UR30, R44 ;  /* 0x000000002c1e72ca */ /* 0x000fe800000e0000 */
[----:B------:R2:W-:Y:S01]  /*3d40*/  UTMALDG.5D.IM2COL.2CTA [UR40], [UR72], UR6, desc[UR4] ;  /* 0x00000428480073b4 */ /* 0x0005e20008261006 */
        /* <DEDUP_REMOVED lines=63> */
[----:B--2---:R-:W-:Y:S02]  /*4140*/  R2UR.FILL UR46, R81 ;  /* 0x00000000512e72ca */ /* 0x004fe400004e0000 */
[----:B------:R-:W-:Y:S02]  /*4150*/  R2UR.FILL UR45, R79 ;  /* 0x000000004f2d72ca */ /* 0x000fe400004e0000 */
[----:B------:R-:W-:Y:S02]  /*4160*/  R2UR.FILL UR44, R78 ;  /* 0x000000004e2c72ca */ /* 0x000fe400004e0000 */
[----:B------:R-:W-:Y:S04]  /*4170*/  R2UR.FILL UR43, R77 ;  /* 0x000000004d2b72ca */ /* 0x000fe800004e0000 */
        /* <DEDUP_REMOVED lines=26> */
[----:B------:R-:W-:Y:S04]  /*4320*/  @P2 R2UR UR7, R19 ;  /* 0x00000000130722ca */ /* 0x000fe800000e0000 */
[----:B------:R-:W-:Y:S01]  /*4330*/  @P2 R2UR UR64, R16 ;  /* 0x00000000104022ca */ /* 0x000fe200000e0000 */
[----:B------:R1:W-:Y:S01]  /*4340*/  UTMALDG.5D.IM2COL.2CTA [UR8], [UR72], UR6, desc[UR4] ;  /* 0x00000408480073b4 */ /* 0x0003e20008261006 */
[----:B------:R-:W-:Y:S01]  /*4350*/  @P2 VIADD R16, R24, 0xd000 ;  /* 0x0000d00018102836 */ /* 0x000fe20000000000 */
[----:B--2---:R-:W-:Y:S02]  /*4360*/  R2UR.FILL UR30, R72 ;  /* 0x00000000481e72ca */ /* 0x004fe400004e0000 */
[----:B------:R-:W-:Y:S02]  /*4370*/  R2UR.FILL UR29, R71 ;  /* 0x00000000471d72ca */ /* 0x000fe400004e0000 */
[----:B------:R-:W-:Y:S02]  /*4380*/  R2UR.FILL UR28, R70 ;  /* 0x00000000461c72ca */ /* 0x000fe400004e0000 */
[----:B------:R-:W-:Y:S04]  /*4390*/  R2UR.FILL UR27, R69 ;  /* 0x00000000451b72ca */ /* 0x000fe800004e0000 */
[----:B------:R-:W-:Y:S01]  /*43a0*/  UTMALDG.5D.IM2COL.2CTA [UR64], [UR72], UR6, desc[UR4] ;  /* 0x00000440480073b4 */ /* 0x000fe20008261006 */
[----:B-1----:R-:W-:Y:S01]  /*43b0*/  @P2 R2UR UR8, R16 ;  /* 0x00000000100822ca */ /* 0x002fe200000e0000 */
[----:B------:R-:W-:Y:S01]  /*43c0*/  UMOV UR11, UR67 ;  /* 0x00000043000b7c82 */ /* 0x000fe20008000000 */
[----:B------:R-:W-:Y:S01]  /*43d0*/  UMOV UR12, UR68 ;  /* 0x00000044000c7c82 */ /* 0x000fe20008000000 */
[----:B------:R-:W-:Y:S01]  /*43e0*/  UMOV UR13, UR69 ;  /* 0x00000045000d7c82 */ /* 0x000fe20008000000 */
[----:B------:R-:W-:Y:S01]  /*43f0*/  UMOV UR14, UR70 ;  /* 0x00000046000e7c82 */ /* 0x000fe20008000000 */
[----:B------:R-:W-:Y:S05]  /*4400*/  @P2 VIADD R16, R24, 0xd400 ;  /* 0x0000d40018102836 */ /* 0x000fea0000000000 */
[----:B------:R-:W-:Y:S01]  /*4410*/  @P2 R2UR UR56, R16 ;  /* 0x00000000103822ca */ /* 0x000fe200000e0000 */
[----:B------:R-:W-:Y:S02]  /*4420*/  @P2 VIADD R16, R24, 0xd800 ;  /* 0x0000d80018102836 */ /* 0x000fe40000000000 */
[----:B------:R1:W-:Y:S10]  /*4430*/  UTMALDG.5D.IM2COL.2CTA [UR8], [UR72], UR6, desc[UR4] ;  /* 0x00000408480073b4 */ /* 0x0003f40008261006 */
        /* <DEDUP_REMOVED lines=42> */
[C---:B------:R-:W-:Y:S01]  /*46e0*/  @P2 VIADD R16, R24.reuse, 0xfc00 ;  /* 0x0000fc0018102836 */ /* 0x040fe20000000000 */
[----:B------:R-:W-:Y:S01]  /*46f0*/  UMOV UR11, UR27 ;  /* 0x0000001b000b7c82 */ /* 0x000fe20008000000 */
[----:B------:R-:W-:Y:S01]  /*4700*/  @P2 VIADD R24, R24, 0x10000 ;  /* 0x0001000018182836 */ /* 0x000fe20000000000 */
[----:B------:R-:W-:Y:S01]  /*4710*/  UMOV UR12, UR28 ;  /* 0x0000001c000c7c82 */ /* 0x000fe20008000000 */
[----:B------:R-:W-:Y:S01]  /*4720*/  UMOV UR13, UR29 ;  /* 0x0000001d000d7c82 */ /* 0x000fe20008000000 */
[----:B------:R-:W-:Y:S01]  /*4730*/  @P2 R2UR UR16, R16 ;  /* 0x00000000101022ca */ /* 0x000fe200000e0000 */
[----:B------:R-:W-:Y:S01]  /*4740*/  @P2 IMAD.X R16, RZ, RZ, R21, P1 ;  /* 0x000000ffff102224 */ /* 0x000fe200008e0615 */
[----:B------:R-:W-:Y:S05]  /*4750*/  UMOV UR14, UR30 ;  /* 0x0000001e000e7c82 */ /* 0x000fea0008000000 */
[----:B------:R1:W-:Y:S06]  /*4760*/  UTMALDG.5D.IM2COL.2CTA [UR8], [UR72], UR6, desc[UR4] ;  /* 0x00000408480073b4 */ /* 0x0003ec0008261006 */
[----:B------:R-:W-:Y:S01]  /*4770*/  UTMALDG.5D.IM2COL.2CTA [UR16], [UR72], UR6, desc[UR4] ;  /* 0x00000410480073b4 */ /* 0x000fe20008261006 */
[----:B-1----:R-:W-:Y:S01]  /*4780*/  @P2 R2UR UR8, R24 ;  /* 0x00000000180822ca */ /* 0x002fe200000e0000 */
[----:B------:R-:W-:Y:S01]  /*4790*/  UMOV UR11, UR19 ;  /* 0x00000013000b7c82 */ /* 0x000fe20008000000 */
[----:B------:R-:W-:Y:S01]  /*47a0*/  UMOV UR12, UR20 ;  /* 0x00000014000c7c82 */ /* 0x000fe20008000000 */
[----:B------:R-:W-:Y:S01]  /*47b0*/  UMOV UR13, UR21 ;  /* 0x00000015000d7c82 */ /* 0x000fe20008000000 */
[----:B------:R-:W-:Y:S09]  /*47c0*/  UMOV UR14, UR22 ;  /* 0x00000016000e7c82 */ /* 0x000ff20008000000 */
[----:B------:R1:W-:Y:S02]  /*47d0*/  UTMALDG.5D.IM2COL.2CTA [UR8], [UR72], UR6, desc[UR4] ;  /* 0x00000408480073b4 */ /* 0x0003e40008261006 */
[----:B-1----:R-:W-:Y:S01]  /*47e0*/  @P2 R2UR UR6, R16 ;  /* 0x00000000100622ca */ /* 0x002fe200000e0000 */
[----:B------:R-:W-:Y:S01]  /*47f0*/  @P2 IMAD R16, R27, 0x2000, R0 ;  /* 0x000020001b102824 */ /* 0x000fe200078e0200 */
[----:B------:R-:W-:Y:S01]  /*4800*/  R2UR UR12, R66 ;  /* 0x00000000420c72ca */ /* 0x000fe200000e0000 */
[----:B------:R-:W-:Y:S01]  /*4810*/  IMAD.U32 R66, RZ, RZ, UR7 ;  /* 0x00000007ff427e24 */ /* 0x000fe2000f8e00ff */
[----:B------:R-:W-:Y:S01]  /*4820*/  R2UR UR13, R67 ;  /* 0x00000000430d72ca */ /* 0x000fe200000e0000 */
[----:B------:R-:W-:Y:S01]  /*4830*/  @P2 VIADD R16, R16, 0x28400 ;  /* 0x0002840010102836 */ /* 0x000fe20000000000 */
[----:B------:R-:W-:Y:S01]  /*4840*/  R2UR UR10, R65 ;  /* 0x00000000410a72ca */ /* 0x000fe200000e0000 */
[----:B------:R-:W-:Y:S01]  /*4850*/  UMOV UR11, UR15 ;  /* 0x0000000f000b7c82 */ /* 0x000fe20008000000 */
[----:B------:R-:W-:Y:S02]  /*4860*/  R2UR UR14, R68 ;  /* 0x00000000440e72ca */ /* 0x000fe400000e0000 */
[----:B------:R-:W-:Y:S03]  /*4870*/  @P2 R2UR UR8, R16 ;  /* 0x00000000100822ca */ /* 0x000fe600000e0000 */
[----:B------:R-:W-:Y:S01]  /*4880*/  IMAD.U32 R67, RZ, RZ, UR6 ;  /* 0x00000006ff437e24 */ /* 0x000fe2000f8e00ff */
[----:B------:R-:W-:Y:S04]  /*4890*/  @P2 R2UR UR6, R66 ;  /* 0x00000000420622ca */ /* 0x000fe800000e0000 */
[----:B------:R-:W-:Y:S11]  /*48a0*/  @P2 R2UR UR7, R67 ;  /* 0x00000000430722ca */ /* 0x000ff600000e0000 */
[----:B------:R-:W-:Y:S02]  /*48b0*/  @!UPT UIADD3 URZ, UPT, UPT, URZ, URZ, URZ ;  /* 0x000000fffffff290 */ /* 0x000fe4000fffe0ff */
[----:B------:R1:W-:Y:S02]  /*48c0*/  UTMALDG.5D.2CTA [UR8], [UR6], desc[UR4] ;  /* 0x00000408060075b4 */ /* 0x0003e40008221000 */
[----:B-1----:R-:W-:Y:S01]  /*48d0*/  UMOV UR6, UR12 ;  /* 0x0000000c00067c82 */ /* 0x002fe20008000000 */
[----:B------:R-:W-:Y:S01]  /*48e0*/  UMOV UR5, UR13 ;  /* 0x0000000d00057c82 */ /* 0x000fe20008000000 */
[----:B------:R-:W-:Y:S01]  /*48f0*/  IMAD.U32 R27, RZ, RZ, UR6 ;  /* 0x00000006ff1b7e24 */ /* 0x000fe2000f8e00ff */
[----:B------:R-:W-:Y:S01]  /*4900*/  UMOV UR4, UR14 ;  /* 0x0000000e00047c82 */ /* 0x000fe20008000000 */
[----:B------:R-:W-:Y:S02]  /*4910*/  IMAD.U32 R19, RZ, RZ, UR5 ;  /* 0x00000005ff137e24 */ /* 0x000fe4000f8e00ff */
[----:B------:R-:W-:Y:S02]  /*4920*/  VIADD R27, R27, 0x1 ;  /* 0x000000011b1b7836 */ /* 0x000fe40000000000 */
[----:B------:R-:W-:Y:S02]  /*4930*/  VIADD R19, R19, 0x1 ;  /* 0x0000000113137836 */ /* 0x000fe40000000000 */
[----:B------:R-:W-:Y:S01]  /*4940*/  IMAD.U32 R16, RZ, RZ, UR4 ;  /* 0x00000004ff107e24 */ /* 0x000fe2000f8e00ff */
[C---:B------:R-:W-:Y:S03]  /*4950*/  ISETP.NE.AND P3, PT, R27.reuse, R22, PT ;  /* 0x000000161b00720c */ /* 0x040fe60003f65270 */
[----:B------:R-:W-:Y:S01]  /*4960*/  VIADD R16, R16, 0x1 ;  /* 0x0000000110107836 */ /* 0x000fe20000000000 */
[----:B------:R-:W-:Y:S01]  /*4970*/  SEL R24, R27, RZ, P3 ;  /* 0x000000ff1b187207 */ /* 0x000fe20001800000 */
[----:B------:R-:W-:Y:S08]  /*4980*/  IMAD.MOV.U32 R27, RZ, RZ, R25 ;  /* 0x000000ffff1b7224 */ /* 0x000ff000078e0019 */
[----:B------:R-:W-:Y:S05]  /*4990*/  @P3 IMAD R19, RZ, RZ, UR5 ;  /* 0x00000005ff133e24 */ /* 0x000fea000f8e02ff */
[C---:B------:R-:W-:Y:S04]  /*49a0*/  ISETP.NE.AND P2, PT, R19.reuse, R2, PT ;  /* 0x000000021300720c */ /* 0x040fe80003f45270 */
[----:B------:R-:W-:Y:S04]  /*49b0*/  SEL R19, R19, RZ, P2 ;  /* 0x000000ff13137207 */ /* 0x000fe80001000000 */
[----:B------:R-:W-:Y:S05]  /*49c0*/  R2UR UR5, R19 ;  /* 0x00000000130572ca */ /* 0x000fea00000e0000 */
[----:B------:R-:W-:Y:S01]  /*49d0*/  @P2 IMAD R16, RZ, RZ, UR4 ;  /* 0x00000004ff102e24 */ /* 0x000fe2000f8e02ff */
[----:B------:R-:W-:Y:S02]  /*49e0*/  R2UR UR4, R24 ;  /* 0x00000000180472ca */ /* 0x000fe400000e0000 */
[----:B------:R-:W-:Y:S02]  /*49f0*/  ISETP.NE.AND P2, PT, R13, R8, PT ;  /* 0x000000080d00720c */ /* 0x000fe40003f45270 */
[C---:B------:R-:W-:Y:S03]  /*4a00*/  ISETP.NE.AND P1, PT, R16.reuse, R3, PT ;  /* 0x000000031000720c */ /* 0x040fe60003f25270 */
[----:B------:R-:W-:Y:S01]  /*4a10*/  IMAD.U32 R67, RZ, RZ, UR5 ;  /* 0x00000005ff437e24 */ /* 0x000fe2000f8e00ff */
[----:B------:R-:W-:Y:S05]  /*4a20*/  SEL R16, R16, RZ, P1 ;  /* 0x000000ff10107207 */ /* 0x000fea0000800000 */
[----:B------:R-:W-:Y:S01]  /*4a30*/  IMAD.U32 R66, RZ, RZ, UR4 ;  /* 0x00000004ff427e24 */ /* 0x000fe2000f8e00ff */
[----:B------:R-:W-:Y:S01]  /*4a40*/  R2UR UR4, R16 ;  /* 0x00000000100472ca */ /* 0x000fe200000e0000 */
[----:B------:R-:W-:Y:S02]  /*4a50*/  VIADD R16, R28, 0x1 ;  /* 0x000000011c107836 */ /* 0x000fe40000000000 */
[----:B------:R-:W-:Y:S04]  /*4a60*/  @P1 IMAD.MOV R16, RZ, RZ, R28 ;  /* 0x000000ffff101224 */ /* 0x000fe800078e021c */
[----:B------:R-:W-:Y:S06]  /*4a70*/  IMAD.MOV.U32 R28, RZ, RZ, R16 ;  /* 0x000000ffff1c7224 */ /* 0x000fec00078e0010 */
[----:B------:R-:W-:Y:S01]  /*4a80*/  IMAD.U32 R68, RZ, RZ, UR4 ;  /* 0x00000004ff447e24 */ /* 0x000fe2000f8e00ff */
[----:B---34-:R-:W-:Y:S06]  /*4a90*/  @P2 BRA `(.L_x_28) ;  /* 0xffffffe8004c2947 */ /* 0x018fec000383ffff */
.L_x_22:
[----:B------:R-:W-:Y:S01]  /*4aa0*/  ISETP.GE.AND P1, PT, R17, 0x1, PT ;  /* 0x000000011100780c */ /* 0x000fe20003f26270 */
[----:B-1----:R-:W-:Y:S01]  /*4ab0*/  IMAD R3, R25, 0x8, R0 ;  /* 0x0000000819037824 */ /* 0x002fe200078e0200 */
[----:B------:R-:W-:Y:S01]  /*4ac0*/  SHF.L.U32 R2, R12, 0x1f, RZ ;  /* 0x0000001f0c027819 */ /* 0x000fe200000006ff */
[----:B------:R1:W-:Y:S03]  /*4ad0*/  @!P6 SYNCS.ARRIVE.TRANS64.A1T0 RZ, [R0+URZ+0x88], RZ ;  /* 0x000088ff00ffe9a7 */ /* 0x0003e600081000ff */
[----:B--2---:R1:W2:Y:S07]  /*4ae0*/  SYNCS.PHASECHK.TRANS64.TRYWAIT P5, [R3+URZ+0x20], R2 ;  /* 0x00002002030075a7 */ /* 0x0042ae00080a11ff */
[----:B------:R-:W-:Y:S05]  /*4af0*/  @!P1 BRA `(.L_x_29) ;  /* 0x0000003000909947 */ /* 0x000fea0003800000 */
[----:B------:R-:W3:Y:S01]  /*4b00*/  LDC.64 R30, c[0x0][0x480] ;  /* 0x00012000ff1e7b82 */ /* 0x000ee20000000a00 */
[C---:B------:R-:W-:Y:S01]  /*4b10*/  VIADD R55, R23.reuse, 0x20 ;  /* 0x0000002017377836 */ /* 0x040fe20000000000 */
[C---:B------:R-:W-:Y:S01]  /*4b20*/  IADD3 R52, PT, PT, R23.reuse, 0x38, RZ ;  /* 0x0000003817347810 */ /* 0x040fe20007ffe0ff */
[C---:B------:R-:W-:Y:S01]  /*4b30*/  VIADD R43, R23.reuse, 0x40 ;  /* 0x00000040172b7836 */ /* 0x040fe20000000000 */
[C---:B------:R-:W-:Y:S01]  /*4b40*/  IADD3 R16, PT, PT, R23.reuse, 0x70, RZ ;  /* 0x0000007017107810 */ /* 0x040fe20007ffe0ff */
[C---:B-1----:R-:W-:Y:S02]  /*4b50*/  VIADD R2, R23.reuse, 0x58 ;  /* 0x0000005817027836 */ /* 0x042fe40000000000 */
[C---:B------:R-:W-:Y:S01]  /*4b60*/  VIADD R58, R23.reuse, 0x8 ;  /* 0x00000008173a7836 */ /* 0x040fe20000000000 */
[----:B-----5:R-:W1:Y:S01]  /*4b70*/  LDC.64 R32, c[0x0][0x488] ;  /* 0x00012200ff207b82 */ /* 0x020e620000000a00 */
        /* <DEDUP_REMOVED lines=8> */
[----:B---3--:R-:W-:Y:S01]  /*4c00*/  ISETP.NE.AND P1, PT, R30, 0x1, PT ;  /* 0x000000011e00780c */ /* 0x008fe20003f25270 */
[----:B------:R-:W-:-:S04]  /*4c10*/  IMAD.HI.U32 R63, R55, R31, RZ ;  /* 0x0000001f373f7227 */ /* 0x000fc800078e00ff */
[----:B------:R-:W-:Y:S02]  /*4c20*/  VIADD R13, R23, 0x78 ;  /* 0x00000078170d7836 */ /* 0x000fe40000000000 */
[----:B------:R-:W-:Y:S01]  /*4c30*/  IMAD.HI.U32 R29, R43, R31, RZ ;  /* 0x0000001f2b1d7227 */ /* 0x000fe200078e00ff */
[----:B-1----:R-:W-:-:S03]  /*4c40*/  SHF.R.U32.HI R48, RZ, R32, R63 ;  /* 0x00000020ff307219 */ /* 0x002fc6000001163f */
[-C--:B------:R-:W-:Y:S01]  /*4c50*/  IMAD.HI.U32 R39, R2, R31.reuse, RZ ;  /* 0x0000001f02277227 */ /* 0x080fe200078e00ff */
[----:B------:R-:W-:Y:S02]  /*4c60*/  SEL R48, R55, R48, !P1 ;  /* 0x0000003037307207 */ /* 0x000fe40004800000 */
[-C--:B------:R-:W-:Y:S01]  /*4c70*/  SHF.R.U32.HI R44, RZ, R32.reuse, R29 ;  /* 0x00000020ff2c7219 */ /* 0x080fe2000001161d */
[-C--:B------:R-:W-:Y:S01]  /*4c80*/  IMAD.HI.U32 R51, R58, R31.reuse, RZ ;  /* 0x0000001f3a337227 */ /* 0x080fe200078e00ff */
[----:B------:R-:W-:Y:S02]  /*4c90*/  SHF.R.U32.HI R39, RZ, R32, R39 ;  /* 0x00000020ff277219 */ /* 0x000fe40000011627 */
[----:B------:R-:W-:Y:S01]  /*4ca0*/  SEL R44, R43, R44, !P1 ;  /* 0x0000002c2b2c7207 */ /* 0x000fe20004800000 */
[----:B------:R-:W-:Y:S01]  /*4cb0*/  IMAD.HI.U32 R69, R57, R31, RZ ;  /* 0x0000001f39457227 */ /* 0x000fe200078e00ff */
[-C--:B------:R-:W-:Y:S02]  /*4cc0*/  SHF.R.U32.HI R51, RZ, R32.reuse, R51 ;  /* 0x00000020ff337219 */ /* 0x080fe40000011633 */
[----:B------:R-:W-:Y:S01]  /*4cd0*/  SEL R39, R2, R39, !P1 ;  /* 0x0000002702277207 */ /* 0x000fe20004800000 */
[----:B------:R-:W-:Y:S01]  /*4ce0*/  IMAD.HI.U32 R49, R56, R31, RZ ;  /* 0x0000001f38317227 */ /* 0x000fe200078e00ff */
[----:B------:R-:W-:-:S02]  /*4cf0*/  SHF.R.U32.HI R50, RZ, R32, R69 ;  /* 0x00000020ff327219 */ /* 0x000fc40000011645 */
[----:B------:R-:W-:Y:S01]  /*4d00*/  SEL R51, R58, R51, !P1 ;  /* 0x000000333a337207 */ /* 0x000fe20004800000 */
        /* <DEDUP_REMOVED lines=19> */
[-C--:B------:R-:W-:Y:S02]  /*4e40*/  SHF.R.U32.HI R27, RZ, R32.reuse, R27 ;  /* 0x00000020ff1b7219 */ /* 0x080fe4000001161b */
[----:B------:R-:W-:Y:S01]  /*4e50*/  IADD3 R3, PT, PT, -R39, RZ, RZ ;  /* 0x000000ff27037210 */ /* 0x000fe20007ffe1ff */
[----:B------:R-:W-:Y:S01]  /*4e60*/  IMAD.HI.U32 R37, R23, R31, RZ ;  /* 0x0000001f17257227 */ /* 0x000fe200078e00ff */
[-C--:B------:R-:W-:Y:S02]  /*4e70*/  SHF.R.U32.HI R36, RZ, R32.reuse, R59 ;  /* 0x00000020ff247219 */ /* 0x080fe4000001163b */
[----:B------:R-:W-:Y:S01]  /*4e80*/  SEL R41, R34, R41, !P1 ;  /* 0x0000002922297207 */ /* 0x000fe20004800000 */
[----:B------:R-:W-:Y:S01]  /*4e90*/  IMAD.HI.U32 R35, R16, R31, RZ ;  /* 0x0000001f10237227 */ /* 0x000fe200078e00ff */
[----:B------:R-:W-:-:S02]  /*4ea0*/  SHF.R.U32.HI R60, RZ, R32, R37 ;  /* 0x00000020ff3c7219 */ /* 0x000fc40000011625 */
[----:B------:R-:W-:Y:S01]  /*4eb0*/  SEL R36, R19, R36, !P1 ;  /* 0x0000002413247207 */ /* 0x000fe20004800000 */
[----:B------:R-:W-:Y:S01]  /*4ec0*/  IMAD.HI.U32 R31, R13, R31, RZ ;  /* 0x0000001f0d1f7227 */ /* 0x000fe200078e00ff */
[----:B------:R-:W-:Y:S02]  /*4ed0*/  SHF.R.U32.HI R35, RZ, R32, R35 ;  /* 0x00000020ff237219 */ /* 0x000fe40000011623 */
[----:B------:R-:W-:Y:S01]  /*4ee0*/  SEL R60, R23, R60, !P1 ;  /* 0x0000003c173c7207 */ /* 0x000fe20004800000 */
[----:B------:R-:W-:Y:S01]  /*4ef0*/  IMAD.MOV R29, RZ, RZ, -R51 ;  /* 0x000000ffff1d7224 */ /* 0x000fe200078e0a33 */
[----:B------:R-:W-:Y:S01]  /*4f00*/  SHF.R.U32.HI R24, RZ, R32, R31 ;  /* 0x00000020ff187219 */ /* 0x000fe2000001161f */
[----:B------:R-:W-:Y:S01]  /*4f10*/  IMAD.MOV R32, RZ, RZ, -R48 ;  /* 0x000000ffff207224 */ /* 0x000fe200078e0a30 */
[----:B------:R-:W-:Y:S01]  /*4f20*/  SEL R35, R16, R35, !P1 ;  /* 0x0000002310237207 */ /* 0x000fe20004800000 */
[C---:B------:R-:W-:Y:S01]  /*4f30*/  IMAD R58, R30.reuse, R29, R58 ;  /* 0x0000001d1e3a7224 */ /* 0x040fe200078e023a */
[----:B------:R-:W-:Y:S01]  /*4f40*/  IADD3 R31, PT, PT, -R47, RZ, RZ ;  /* 0x000000ff2f1f7210 */ /* 0x000fe20007ffe1ff */
[----:B------:R-:W-:-:S02]  /*4f50*/  IMAD R55, R30, R32, R55 ;  /* 0x000000201e377224 */ /* 0x000fc400078e0237 */
[----:B------:R-:W-:Y:S01]  /*4f60*/  IMAD.MOV R32, RZ, RZ, -R44 ;  /* 0x000000ffff207224 */ /* 0x000fe200078e0a2c */
[----:B------:R-:W-:Y:S01]  /*4f70*/  R2UR UR40, R58 ;  /* 0x000000003a2872ca */ /* 0x000fe200000e0000 */
[----:B------:R-:W-:Y:S01]  /*4f80*/  IMAD.MOV R29, RZ, RZ, -R46 ;  /* 0x000000ffff1d7224 */ /* 0x000fe200078e0a2e */
[----:B------:R-:W-:Y:S01]  /*4f90*/  R2UR UR25, R55 ;  /* 0x00000000371972ca */ /* 0x000fe200000e0000 */
[C---:B------:R-:W-:Y:S02]  /*4fa0*/  IMAD R43, R30.reuse, R32, R43 ;  /* 0x000000201e2b7224 */ /* 0x040fe400078e022b */
[----:B------:R-:W-:Y:S02]  /*4fb0*/  IMAD R32, R30, R3, R2 ;  /* 0x000000031e207224 */ /* 0x000fe400078e0202 */
[----:B------:R-:W1:Y:S01]  /*4fc0*/  LDC.64 R2, c[0x0][0x490] ;  /* 0x00012400ff027b82 */ /* 0x000e620000000a00 */
[----:B------:R-:W-:Y:S01]  /*4fd0*/  IMAD.MOV R38, RZ, RZ, -R50 ;  /* 0x000000ffff267224 */ /* 0x000fe200078e0a32 */
[----:B------:R-:W-:Y:S01]  /*4fe0*/  R2UR UR23, R43 ;  /* 0x000000002b1772ca */ /* 0x000fe200000e0000 */
[----:B------:R-:W-:Y:S01]  /*4ff0*/  IMAD.MOV R37, RZ, RZ, -R49 ;  /* 0x000000ffff257224 */ /* 0x000fe200078e0a31 */
[----:B------:R-:W-:Y:S01]  /*5000*/  R2UR UR51, R32 ;  /* 0x00000000203372ca */ /* 0x000fe200000e0000 */
[----:B------:R-:W-:-:S02]  /*5010*/  IMAD R53, R30, R29, R53 ;  /* 0x0000001d1e357224 */ /* 0x000fc400078e0235 */
[----:B------:R-:W-:Y:S02]  /*5020*/  IMAD.MOV R29, RZ, RZ, -R41 ;  /* 0x000000ffff1d7224 */ /* 0x000fe400078e0a29 */
[----:B------:R-:W-:Y:S01]  /*5030*/  IMAD R57, R30, R38, R57 ;  /* 0x000000261e397224 */ /* 0x000fe200078e0239 */
[----:B------:R-:W-:Y:S01]  /*5040*/  SEL R38, R22, R27, !P1 ;  /* 0x0000001b16267207 */ /* 0x000fe20004800000 */
[C---:B------:R-:W-:Y:S01]  /*5050*/  IMAD R56, R30.reuse, R37, R56 ;  /* 0x000000251e387224 */ /* 0x040fe200078e0238 */
[----:B------:R-:W-:Y:S01]  /*5060*/  R2UR UR29, R53 ;  /* 0x00000000351d72ca */ /* 0x000fe200000e0000 */
[----:B------:R-:W-:Y:S01]  /*5070*/  IMAD.MOV R37, RZ, RZ, -R45 ;  /* 0x000000ffff257224 */ /* 0x000fe200078e0a2d */
[----:B------:R-:W-:Y:S01]  /*5080*/  R2UR UR39, R57 ;  /* 0x00000000392772ca */ /* 0x000fe200000e0000 */
        /* <DEDUP_REMOVED lines=8> */
[----:B------:R-:W-:Y:S01]  /*5110*/  IMAD R37, R30, R37, R22 ;  /* 0x000000251e257224 */ /* 0x000fe200078e0216 */
[----:B------:R-:W-:Y:S01]  /*5120*/  R2UR UR59, R34 ;  /* 0x00000000223b72ca */ /* 0x000fe200000e0000 */
[----:B-1----:R-:W-:-:S03]  /*5130*/  IMAD.HI.U32 R72, R50, R2, RZ ;  /* 0x0000000232487227 */ /* 0x002fc600078e00ff */
[----:B------:R-:W-:Y:S01]  /*5140*/  R2UR UR43, R37 ;  /* 0x00000000252b72ca */ /* 0x000fe200000e0000 */
[C---:B------:R-:W-:Y:S01]  /*5150*/  IMAD R24, R30.reuse, R24, R13 ;  /* 0x000000181e187224 */ /* 0x040fe200078e020d */
[----:B------:R-:W-:Y:S01]  /*5160*/  SHF.R.U32.HI R37, RZ, R3, R72 ;  /* 0x00000003ff257219 */ /* 0x000fe20000011648 */
[----:B------:R-:W-:Y:S02]  /*5170*/  IMAD.MOV R27, RZ, RZ, -R35 ;  /* 0x000000ffff1b7224 */ /* 0x000fe400078e0a23 */
[----:B------:R-:W-:Y:S01]  /*5180*/  IMAD R54, R30, R31, R54 ;  /* 0x0000001f1e367224 */ /* 0x000fe200078e0236 */
[----:B------:R-:W-:Y:S01]  /*5190*/  R2UR UR19, R24 ;  /* 0x00000000181372ca */ /* 0x000fe200000e0000 */
[----:B------:R-:W-:Y:S01]  /*51a0*/  IMAD.MOV R31, RZ, RZ, -R42 ;  /* 0x000000ffff1f7224 */ /* 0x000fe200078e0a2a */
[----:B------:R-:W-:Y:S01]  /*51b0*/  SEL R37, R50, R37, !P1 ;  /* 0x0000002532257207 */ /* 0x000fe20004800000 */
[----:B------:R-:W-:Y:S01]  /*51c0*/  IMAD.HI.U32 R56, R45, R2, RZ ;  /* 0x000000022d387227 */ /* 0x000fe200078e00ff */
[----:B------:R-:W-:-:S02]  /*51d0*/  R2UR UR31, R54 ;  /* 0x00000000361f72ca */ /* 0x000fc400000e0000 */
[----:B------:R-:W-:Y:S01]  /*51e0*/  R2UR UR30, R37 ;  /* 0x00000000251e72ca */ /* 0x000fe200000e0000 */
[----:B------:R-:W-:Y:S01]  /*51f0*/  IMAD.MOV R59, RZ, RZ, -R60 ;  /* 0x000000ffff3b7224 */ /* 0x000fe200078e0a3c */
[----:B------:R-:W-:Y:S01]  /*5200*/  SHF.R.U32.HI R56, RZ, R3, R56 ;  /* 0x00000003ff387219 */ /* 0x000fe20000011638 */
[----:B------:R-:W-:-:S03]  /*5210*/  IMAD.HI.U32 R24, R36, R2, RZ ;  /* 0x0000000224187227 */ /* 0x000fc600078e00ff */
[----:B------:R-:W-:Y:S01]  /*5220*/  SEL R56, R45, R56, !P1 ;  /* 0x000000382d387207 */ /* 0x000fe20004800000 */
[----:B------:R-:W-:Y:S02]  /*5230*/  IMAD R27, R30, R27, R16 ;  /* 0x0000001b1e1b7224 */ /* 0x000fe400078e0210 */
        /* <DEDUP_REMOVED lines=8> */
[----:B------:R-:W-:Y:S01]  /*52c0*/  IMAD.MOV R31, RZ, RZ, -R36 ;  /* 0x000000ffff1f7224 */ /* 0x000fe200078e0a24 */
[----:B------:R-:W-:Y:S01]  /*52d0*/  SHF.R.U32.HI R55, RZ, R3, R62 ;  /* 0x00000003ff377219 */ /* 0x000fe2000001163e */
[----:B------:R-:W-:Y:S01]  /*52e0*/  IMAD R59, R30, R59, R23 ;  /* 0x0000003b1e3b7224 */ /* 0x000fe200078e0217 */
[----:B------:R-:W-:Y:S01]  /*52f0*/  SHF.R.U32.HI R23, RZ, R3, R24 ;  /* 0x00000003ff177219 */ /* 0x000fe20000011618 */
[-C--:B------:R-:W-:Y:S01]  /*5300*/  IMAD.HI.U32 R64, R46, R2.reuse, RZ ;  /* 0x000000022e407227 */ /* 0x080fe200078e00ff */
[----:B------:R-:W-:Y:S02]  /*5310*/  SEL R55, R44, R55, !P1 ;  /* 0x000000372c377207 */ /* 0x000fe40004800000 */
[----:B------:R-:W-:Y:S01]  /*5320*/  R2UR UR41, R59 ;  /* 0x000000003b2972ca */ /* 0x000fe200000e0000 */
[-C--:B------:R-:W-:Y:S01]  /*5330*/  IMAD.HI.U32 R52, R39, R2.reuse, RZ ;  /* 0x0000000227347227 */ /* 0x080fe200078e00ff */
[-C--:B------:R-:W-:Y:S01]  /*5340*/  SHF.R.U32.HI R13, RZ, R3.reuse, R64 ;  /* 0x00000003ff0d7219 */ /* 0x080fe20000011640 */
[----:B------:R-:W1:Y:S02]  /*5350*/  LDC R59, c[0x0][0x4ec] ;  /* 0x00013b00ff3b7b82 */ /* 0x000e640000000800 */
[----:B------:R-:W-:Y:S01]  /*5360*/  IMAD.MOV R24, RZ, RZ, -R37 ;  /* 0x000000ffff187224 */ /* 0x000fe200078e0a25 */
[----:B------:R-:W-:Y:S01]  /*5370*/  SHF.R.U32.HI R52, RZ, R3, R52 ;  /* 0x00000003ff347219 */ /* 0x000fe20000011634 */
[----:B------:R-:W-:Y:S01]  /*5380*/  IMAD.HI.U32 R32, R41, R2, RZ ;  /* 0x0000000229207227 */ /* 0x000fe200078e00ff */
[----:B------:R-:W-:-:S02]  /*5390*/  SEL R13, R46, R13, !P1 ;  /* 0x0000000d2e0d7207 */ /* 0x000fc40004800000 */
[----:B------:R-:W-:Y:S01]  /*53a0*/  SEL R52, R39, R52, !P1 ;  /* 0x0000003427347207 */ /* 0x000fe20004800000 */
[----:B------:R-:W-:Y:S02]  /*53b0*/  IMAD R31, R30, R31, R19 ;  /* 0x0000001f1e1f7224 */ /* 0x000fe400078e0213 */
[----:B------:R-:W-:-:S03]  /*53c0*/  IMAD.HI.U32 R54, R42, R2, RZ ;  /* 0x000000022a367227 */ /* 0x000fc600078e00ff */
[----:B------:R-:W-:Y:S01]  /*53d0*/  R2UR UR35, R31 ;  /* 0x000000001f2372ca */ /* 0x000fe200000e0000 */
[----:B------:R-:W-:Y:S01]  /*53e0*/  IMAD.HI.U32 R30, R38, R2, RZ ;  /* 0x00000002261e7227 */ /* 0x000fe200078e00ff */
[----:B------:R-:W-:-:S03]  /*53f0*/  SHF.R.U32.HI R31, RZ, R3, R54 ;  /* 0x00000003ff1f7219 */ /* 0x000fc60000011636 */
[----:B------:R-:W-:Y:S01]  /*5400*/  IMAD.HI.U32 R74, R60, R2, RZ ;  /* 0x000000023c4a7227 */ /* 0x000fe200078e00ff */
[----:B------:R-:W-:Y:S02]  /*5410*/  SHF.R.U32.HI R19, RZ, R3, R30 ;  /* 0x00000003ff137219 */ /* 0x000fe4000001161e */
[----:B------:R-:W-:Y:S01]  /*5420*/  SEL R54, R42, R31, !P1 ;  /* 0x0000001f2a367207 */ /* 0x000fe20004800000 */
[----:B------:R-:W-:Y:S01]  /*5430*/  IMAD R50, R33, R24, R50 ;  /* 0x0000001821327224 */ /* 0x000fe200078e0232 */
[----:B------:R-:W-:Y:S01]  /*5440*/  SEL R24, R48, R27, !P1 ;  /* 0x0000001b30187207 */ /* 0x000fe20004800000 */
[----:B------:R-:W-:Y:S01]  /*5450*/  IMAD.HI.U32 R58, R51, R2, RZ ;  /* 0x00000002333a7227 */ /* 0x000fe200078e00ff */
[----:B------:R-:W-:Y:S02]  /*5460*/  SEL R27, R47, R16, !P1 ;  /* 0x000000102f1b7207 */ /* 0x000fe40004800000 */
[-C--:B------:R-:W-:Y:S01]  /*5470*/  SHF.R.U32.HI R43, RZ, R3.reuse, R74 ;  /* 0x00000003ff2b7219 */ /* 0x080fe2000001164a */
        /* <DEDUP_REMOVED lines=8> */
[-C--:B------:R-:W-:Y:S01]  /*5500*/  SHF.R.U32.HI R40, RZ, R3.reuse, R40 ;  /* 0x00000003ff287219 */ /* 0x080fe20000011628 */
[----:B------:R-:W-:Y:S01]  /*5510*/  IMAD.MOV R16, RZ, RZ, -R56 ;  /* 0x000000ffff107224 */ /* 0x000fe200078e0a38 */
[----:B------:R-:W-:Y:S01]  /*5520*/  SHF.R.U32.HI R34, RZ, R3, R34 ;  /* 0x00000003ff227219 */ /* 0x000fe20000011622 */
[----:B------:R-:W-:Y:S01]  /*5530*/  IMAD.IADD R8, R17, 0x1, R8 ;  /* 0x0000000111087824 */ /* 0x000fe200078e0208 */
[----:B------:R-:W-:Y:S01]  /*5540*/  SEL R53, R41, R2, !P1 ;  /* 0x0000000229357207 */ /* 0x000fe20004800000 */
[----:B------:R-:W-:Y:S01]  /*5550*/  IMAD R45, R33, R16, R45 ;  /* 0x00000010212d7224 */ /* 0x000fe200078e022d */
[----:B------:R-:W-:Y:S01]  /*5560*/  IADD3 R3, PT, PT, -R13, RZ, RZ ;  /* 0x000000ff0d037210 */ /* 0x000fe20007ffe1ff */
[----:B------:R-:W-:Y:S01]  /*5570*/  IMAD.MOV R2, RZ, RZ, -R55 ;  /* 0x000000ffff027224 */ /* 0x000fe200078e0a37 */
[----:B------:R-:W-:Y:S01]  /*5580*/  IADD3 R32, PT, PT, -R43, RZ, RZ ;  /* 0x000000ff2b207210 */ /* 0x000fe20007ffe1ff */
[----:B------:R-:W-:Y:S01]  /*5590*/  IMAD.MOV R16, RZ, RZ, -R52 ;  /* 0x000000ffff107224 */ /* 0x000fe200078e0a34 */
[----:B------:R-:W-:Y:S01]  /*55a0*/  SEL R40, R35, R40, !P1 ;  /* 0x0000002823287207 */ /* 0x000fe20004800000 */
[----:B------:R-:W-:Y:S01]  /*55b0*/  IMAD R44, R33, R2, R44 ;  /* 0x00000002212c7224 */ /* 0x000fe200078e022c */
[----:B------:R-:W-:Y:S01]  /*55c0*/  IADD3 R2, PT, PT, -R19, RZ, RZ ;  /* 0x000000ff13027210 */ /* 0x000fe20007ffe1ff */
[----:B------:R-:W-:Y:S01]  /*55d0*/  IMAD R46, R33, R3, R46 ;  /* 0x00000003212e7224 */ /* 0x000fe200078e022e */
[----:B------:R-:W-:Y:S01]  /*55e0*/  SEL R57, R49, R22, !P1 ;  /* 0x0000001631397207 */ /* 0x000fe20004800000 */
[----:B------:R-:W-:Y:S01]  /*55f0*/  IMAD R39, R33, R16, R39 ;  /* 0x0000001021277224 */ /* 0x000fe200078e0227 */
[----:B------:R-:W-:Y:S01]  /*5600*/  SEL R16, R36, R23, !P1 ;  /* 0x0000001724107207 */ /* 0x000fe20004800000 */
[----:B------:R-:W-:Y:S01]  /*5610*/  IMAD.MOV R3, RZ, RZ, -R54 ;  /* 0x000000ffff037224 */ /* 0x000fe200078e0a36 */
[----:B------:R-:W-:Y:S01]  /*5620*/  SEL R34, R29, R34, !P1 ;  /* 0x000000221d227207 */ /* 0x000fe20004800000 */
[----:B------:R-:W-:Y:S01]  /*5630*/  IMAD R38, R33, R2, R38 ;  /* 0x0000000221267224 */ /* 0x000fe200078e0226 */
[----:B------:R-:W-:Y:S01]  /*5640*/  SEL R58, R51, R58, !P1 ;  /* 0x0000003a333a7207 */ /* 0x000fe20004800000 */
[----:B------:R-:W-:Y:S01]  /*5650*/  IMAD R42, R33, R3, R42 ;  /* 0x00000003212a7224 */ /* 0x000fe200078e022a */
[----:B------:R-:W-:Y:S01]  /*5660*/  R2UR UR6, R45 ;  /* 0x000000002d0672ca */ /* 0x000fe200000e0000 */
[----:B------:R-:W-:Y:S01]  /*5670*/  IMAD R60, R33, R32, R60 ;  /* 0x00000020213c7224 */ /* 0x000fe200078e023c */
[----:B------:R-:W-:Y:S01]  /*5680*/  R2UR UR46, R43 ;  /* 0x000000002b2e72ca */ /* 0x000fe200000e0000 */
        /* <DEDUP_REMOVED lines=16> */
[----:B------:R-:W-:Y:S01]  /*5790*/  IMAD R32, R33, R32, R29 ;  /* 0x0000002021207224 */ /* 0x000fe200078e021d */
[----:B------:R-:W-:Y:S01]  /*57a0*/  R2UR UR28, R35 ;  /* 0x00000000231c72ca */ /* 0x000fe200000e0000 */
[----:B------:R-:W-:Y:S01]  /*57b0*/  IMAD R51, R33, R30, R51 ;  /* 0x0000001e21337224 */ /* 0x000fe200078e0233 */
[----:B-1----:R-:W-:Y:S01]  /*57c0*/  R2UR UR14, R59 ;  /* 0x000000003b0e72ca */ /* 0x002fe200000e0000 */
[----:B------:R-:W-:Y:S01]  /*57d0*/  IMAD.MOV R30, RZ, RZ, -R24 ;  /* 0x000000ffff1e7224 */ /* 0x000fe200078e0a18 */
[----:B------:R-:W1:Y:S01]  /*57e0*/  LDC R29, c[0x0][0x4a0] ;  /* 0x00012800ff1d7b82 */ /* 0x000e620000000800 */
[----:B------:R-:W-:Y:S01]  /*57f0*/  IMAD.MOV R22, RZ, RZ, -R27 ;  /* 0x000000ffff167224 */ /* 0x000fe200078e0a1b */
[----:B------:R-:W-:Y:S01]  /*5800*/  R2UR UR13, R60 ;  /* 0x000000003c0d72ca */ /* 0x000fe200000e0000 */
[C---:B------:R-:W-:Y:S01]  /*5810*/  IMAD R48, R33.reuse, R30, R48 ;  /* 0x0000001e21307224 */ /* 0x040fe200078e0230 */
[----:B------:R-:W-:Y:S01]  /*5820*/  R2UR UR11, R50 ;  /* 0x00000000320b72ca */ /* 0x000fe200000e0000 */
[----:B------:R-:W-:Y:S01]  /*5830*/  IMAD R47, R33, R22, R47 ;  /* 0x00000016212f7224 */ /* 0x000fe200078e022f */
[----:B------:R-:W-:Y:S01]  /*5840*/  R2UR UR20, R32 ;  /* 0x00000000201472ca */ /* 0x000fe200000e0000 */
[----:B------:R-:W-:Y:S01]  /*5850*/  IMAD.MOV R22, RZ, RZ, -R53 ;  /* 0x000000ffff167224 */ /* 0x000fe200078e0a35 */
[----:B------:R-:W4:Y:S01]  /*5860*/  LDC.64 R30, c[0x0][0x4c0] ;  /* 0x00013000ff1e7b82 */ /* 0x000f220000000a00 */
[----:B------:R-:W-:-:S02]  /*5870*/  R2UR UR9, R48 ;  /* 0x00000000300972ca */ /* 0x000fc400000e0000 */
[----:B------:R-:W-:Y:S01]  /*5880*/  IMAD R41, R33, R22, R41 ;  /* 0x0000001621297224 */ /* 0x000fe200078e0229 */
[----:B------:R-:W-:Y:S02]  /*5890*/  R2UR UR8, R47 ;  /* 0x000000002f0872ca */ /* 0x000fe400000e0000 */
[----:B------:R-:W-:Y:S01]  /*58a0*/  R2UR UR7, R46 ;  /* 0x000000002e0772ca */ /* 0x000fe200000e0000 */
[-C--:B---3--:R-:W-:Y:S01]  /*58b0*/  IMAD.HI.U32 R74, R43, R3.reuse, RZ ;  /* 0x000000032b4a7227 */ /* 0x088fe200078e00ff */
[----:B------:R-:W-:Y:S01]  /*58c0*/  ISETP.NE.AND P1, PT, R2, 0x1, PT ;  /* 0x000000010200780c */ /* 0x000fe20003f25270 */
[----:B------:R-:W3:Y:S01]  /*58d0*/  LDC.64 R22, c[0x0][0x4f0] ;  /* 0x00013c00ff167b82 */ /* 0x000ee20000000a00 */
[----:B------:R-:W-:Y:S01]  /*58e0*/  R2UR UR60, R41 ;  /* 0x00000000293c72ca */ /* 0x000fe200000e0000 */
[-C--:B------:R-:W-:Y:S01]  /*58f0*/  IMAD.HI.U32 R44, R58, R3.reuse, RZ ;  /* 0x000000033a2c7227 */ /* 0x080fe200078e00ff */
[----:B------:R-:W-:Y:S02]  /*5900*/  R2UR UR12, R51 ;  /* 0x00000000330c72ca */ /* 0x000fe400000e0000 */
[----:B------:R-:W-:Y:S01]  /*5910*/  R2UR UR10, R49 ;  /* 0x00000000310a72ca */ /* 0x000fe200000e0000 */
[----:B------:R-:W-:Y:S01]  /*5920*/  IMAD.HI.U32 R70, R24, R3, RZ ;  /* 0x0000000318467227 */ /* 0x000fe200078e00ff */
[----:B-1----:R-:W-:-:S02]  /*5930*/  SHF.R.U32.HI R45, RZ, R29, R74 ;  /* 0x0000001dff2d7219 */ /* 0x002fc4000001164a */
[----:B------:R-:W-:Y:S01]  /*5940*/  SHF.R.U32.HI R44, RZ, R29, R44 ;  /* 0x0000001dff2c7219 */ /* 0x000fe2000001162c */
[----:B------:R-:W-:Y:S01]  /*5950*/  IMAD.HI.U32 R72, R57, R3, RZ ;  /* 0x0000000339487227 */ /* 0x000fe200078e00ff */
[----:B------:R-:W-:Y:S01]  /*5960*/  R2UR UR45, R45 ;  /* 0x000000002d2d72ca */ /* 0x000fe200000e0000 */
[----:B------:R-:W-:Y:S01]  /*5970*/  VOTEU.ANY UP0, P1 ;  /* 0x0000000000ff7886 */ /* 0x000fe20000800100 */
[----:B------:R-:W-:Y:S01]  /*5980*/  SHF.R.U32.HI R39, RZ, R29, R70 ;  /* 0x0000001dff277219 */ /* 0x000fe20000011646 */
[-C--:B------:R-:W-:Y:S01]  /*5990*/  IMAD.HI.U32 R42, R37, R3.reuse, RZ ;  /* 0x00000003252a7227 */ /* 0x080fe200078e00ff */
[----:B------:R-:W-:Y:S02]  /*59a0*/  R2UR UR38, R44 ;  /* 0x000000002c2672ca */ /* 0x000fe400000e0000 */
[----:B------:R-:W-:Y:S01]  /*59b0*/  R2UR UR33, R39 ;  /* 0x00000000272172ca */ /* 0x000fe200000e0000 */
[----:B------:R-:W-:Y:S01]  /*59c0*/  IMAD.HI.U32 R38, R27, R3, RZ ;  /* 0x000000031b267227 */ /* 0x000fe200078e00ff */
[----:B------:R-:W-:-:S02]  /*59d0*/  SHF.R.U32.HI R41, RZ, R29, R72 ;  /* 0x0000001dff297219 */ /* 0x000fc40000011648 */
[----:B------:R-:W-:Y:S01]  /*59e0*/  SHF.R.U32.HI R42, RZ, R29, R42 ;  /* 0x0000001dff2a7219 */ /* 0x000fe2000001162a */
[-C--:B------:R-:W-:Y:S01]  /*59f0*/  IMAD.HI.U32 R64, R56, R3.reuse, RZ ;  /* 0x0000000338407227 */ /* 0x080fe200078e00ff */
[----:B------:R-:W-:Y:S01]  /*5a00*/  R2UR UR34, R41 ;  /* 0x00000000292272ca */ /* 0x000fe200000e0000 */
[----:B------:R-:W-:Y:S01]  /*5a10*/  USEL UR50, UR46, UR45, !UP0 ;  /* 0x0000002d2e327287 */ /* 0x000fe2000c000000 */
[----:B------:R-:W-:Y:S01]  /*5a20*/  R2UR UR45, R24 ;  /* 0x00000000182d72ca */ /* 0x000fe200000e0000 */
[----:B------:R-:W-:Y:S01]  /*5a30*/  IMAD.HI.U32 R36, R13, R3, RZ ;  /* 0x000000030d247227 */ /* 0x000fe200078e00ff */
[-C--:B------:R-:W-:Y:S01]  /*5a40*/  SHF.R.U32.HI R38, RZ, R29.reuse, R38 ;  /* 0x0000001dff267219 */ /* 0x080fe20000011626 */
[----:B------:R-:W-:Y:S01]  /*5a50*/  USEL UR49, UR42, UR38, !UP0 ;  /* 0x000000262a317287 */ /* 0x000fe2000c000000 */
[----:B------:R-:W-:Y:S01]  /*5a60*/  SHF.R.U32.HI R35, RZ, R29, R64 ;  /* 0x0000001dff237219 */ /* 0x000fe20000011640 */
[----:B------:R-:W-:Y:S01]  /*5a70*/  IMAD.HI.U32 R62, R55, R3, RZ ;  /* 0x00000003373e7227 */ /* 0x000fe200078e00ff */
[----:B------:R-:W-:-:S02]  /*5a80*/  R2UR UR22, R42 ;  /* 0x000000002a1672ca */ /* 0x000fc400000e0000 */
[----:B----4-:R-:W-:Y:S01]  /*5a90*/  R2UR UR17, R30 ;  /* 0x000000001e1172ca */ /* 0x010fe200000e0000 */
[-C--:B------:R-:W-:Y:S01]  /*5aa0*/  IMAD.HI.U32 R30, R52, R3.reuse, RZ ;  /* 0x00000003341e7227 */ /* 0x080fe200078e00ff */
[----:B------:R-:W-:Y:S01]  /*5ab0*/  R2UR UR32, R38 ;  /* 0x00000000262072ca */ /* 0x000fe200000e0000 */
[----:B------:R-:W-:Y:S01]  /*5ac0*/  USEL UR47, UR47, UR34, !UP0 ;  /* 0x000000222f2f7287 */ /* 0x000fe2000c000000 */
[----:B------:R-:W-:Y:S01]  /*5ad0*/  R2UR UR18, R35 ;  /* 0x00000000231272ca */ /* 0x000fe200000e0000 */
[----:B------:R-:W-:Y:S01]  /*5ae0*/  USEL UR45, UR45, UR33, !UP0 ;  /* 0x000000212d2d7287 */ /* 0x000fe2000c000000 */
[----:B------:R-:W-:Y:S01]  /*5af0*/  R2UR UR42, R27 ;  /* 0x000000001b2a72ca */ /* 0x000fe200000e0000 */
[----:B------:R-:W-:Y:S01]  /*5b00*/  IMAD.HI.U32 R60, R53, R3, RZ ;  /* 0x00000003353c7227 */ /* 0x000fe200078e00ff */
[----:B------:R-:W-:Y:S02]  /*5b10*/  R2UR UR33, R56 ;  /* 0x00000000382172ca */ /* 0x000fe400000e0000 */
[----:B------:R-:W-:Y:S01]  /*5b20*/  SHF.R.U32.HI R36, RZ, R29, R36 ;  /* 0x0000001dff247219 */ /* 0x000fe20000011624 */
[----:B------:R-:W-:Y:S01]  /*5b30*/  USEL UR48, UR30, UR22, !UP0 ;  /* 0x000000161e307287 */ /* 0x000fe2000c000000 */
[----:B------:R-:W-:Y:S01]  /*5b40*/  R2UR UR34, R13 ;  /* 0x000000000d2272ca */ /* 0x000fe200000e0000 */
[-C--:B------:R-:W-:Y:S01]  /*5b50*/  IMAD.HI.U32 R50, R19, R3.reuse, RZ ;  /* 0x0000000313327227 */ /* 0x080fe200078e00ff */
[----:B------:R-:W-:Y:S01]  /*5b60*/  R2UR UR21, R36 ;  /* 0x00000000241572ca */ /* 0x000fe200000e0000 */
[----:B------:R-:W-:Y:S01]  /*5b70*/  UIMAD UR40, UR40, UR17, UR14 ;  /* 0x00000011282872a4 */ /* 0x000fe2000f8e020e */
[----:B---3--:R-:W-:Y:S01]  /*5b80*/  R2UR UR15, R22 ;  /* 0x00000000160f72ca */ /* 0x008fe200000e0000 */
[----:B------:R-:W-:Y:S01]  /*5b90*/  IMAD.HI.U32 R22, R16, R3, RZ ;  /* 0x0000000310167227 */ /* 0x000fe200078e00ff */
[-C--:B------:R-:W-:Y:S01]  /*5ba0*/  SHF.R.U32.HI R33, RZ, R29.reuse, R62 ;  /* 0x0000001dff217219 */ /* 0x080fe2000001163e */
[----:B------:R-:W-:Y:S01]  /*5bb0*/  USEL UR42, UR42, UR32, !UP0 ;  /* 0x000000202a2a7287 */ /* 0x000fe2000c000000 */
[-C--:B------:R-:W-:Y:S01]  /*5bc0*/  SHF.R.U32.HI R30, RZ, R29.reuse, R30 ;  /* 0x0000001dff1e7219 */ /* 0x080fe2000001161e */
[----:B------:R-:W-:Y:S01]  /*5bd0*/  USEL UR33, UR33, UR18, !UP0 ;  /* 0x0000001221217287 */ /* 0x000fe2000c000000 */
[----:B------:R-:W-:Y:S01]  /*5be0*/  SHF.R.U32.HI R22, RZ, R29, R22 ;  /* 0x0000001dff167219 */ /* 0x000fe20000011616 */
[----:B------:R-:W-:Y:S01]  /*5bf0*/  IMAD.HI.U32 R32, R54, R3, RZ ;  /* 0x0000000336207227 */ /* 0x000fe200078e00ff */
[----:B------:R-:W-:Y:S01]  /*5c00*/  R2UR UR16, R31 ;  /* 0x000000001f1072ca */ /* 0x000fe200000e0000 */
[----:B------:R-:W-:Y:S01]  /*5c10*/  UIMAD UR23, UR23, UR17, UR14 ;  /* 0x00000011171772a4 */ /* 0x000fe2000f8e020e */
[----:B------:R-:W-:Y:S01]  /*5c20*/  R2UR UR24, R33 ;  /* 0x00000000211872ca */ /* 0x000fe200000e0000 */
[----:B------:R-:W-:Y:S01]  /*5c30*/  USEL UR34, UR34, UR21, !UP0 ;  /* 0x0000001522227287 */ /* 0x000fe2000c000000 */
[----:B------:R-:W-:Y:S01]  /*5c40*/  R2UR UR54, R30 ;  /* 0x000000001e3672ca */ /* 0x000fe200000e0000 */
[----:B------:R-:W-:Y:S01]  /*5c50*/  IMAD.U32 R47, RZ, RZ, UR40 ;  /* 0x00000028ff2f7e24 */ /* 0x000fe2000f8e00ff */
[----:B------:R-:W-:Y:S01]  /*5c60*/  R2UR UR32, R55 ;  /* 0x00000000372072ca */ /* 0x000fe200000e0000 */
[----:B------:R-:W-:Y:S01]  /*5c70*/  UIMAD UR40, UR39, UR17, UR14 ;  /* 0x00000011272872a4 */ /* 0x000fe2000f8e020e */
[----:B------:R-:W-:Y:S01]  /*5c80*/  R2UR UR18, R52 ;  /* 0x00000000341272ca */ /* 0x000fe200000e0000 */
[----:B------:R-:W-:Y:S01]  /*5c90*/  UIMAD UR39, UR37, UR17, UR14 ;  /* 0x00000011252772a4 */ /* 0x000fe2000f8e020e */
[----:B------:R-:W-:Y:S01]  /*5ca0*/  SHF.R.U32.HI R31, RZ, R29, R60 ;  /* 0x0000001dff1f7219 */ /* 0x000fe2000001163c */
[----:B------:R-:W-:Y:S01]  /*5cb0*/  IMAD.HI.U32 R48, R40, R3, RZ ;  /* 0x0000000328307227 */ /* 0x000fe200078e00ff */
[----:B------:R-:W-:Y:S01]  /*5cc0*/  R2UR UR38, R22 ;  /* 0x00000000162672ca */ /* 0x000fe200000e0000 */
[----:B------:R-:W-:Y:S01]  /*5cd0*/  UIMAD UR37, UR25, UR17, UR14 ;  /* 0x00000011192572a4 */ /* 0x000fe2000f8e020e */
[----:B------:R-:W-:Y:S01]  /*5ce0*/  R2UR UR4, R23 ;  /* 0x00000000170472ca */ /* 0x000fe200000e0000 */
[----:B------:R-:W-:Y:S01]  /*5cf0*/  IMAD R22, RZ, RZ, -UR48 ;  /* 0x80000030ff167e24 */ /* 0x000fe2000f8e02ff */
[----:B------:R-:W-:Y:S01]  /*5d00*/  SHF.R.U32.HI R23, RZ, R29, R50 ;  /* 0x0000001dff177219 */ /* 0x000fe20000011632 */
[----:B------:R-:W-:Y:S01]  /*5d10*/  IMAD.HI.U32 R46, R34, R3, RZ ;  /* 0x00000003222e7227 */ /* 0x000fe200078e00ff */
[----:B------:R-:W-:Y:S01]  /*5d20*/  SHF.R.U32.HI R32, RZ, R29, R32 ;  /* 0x0000001dff207219 */ /* 0x000fe20000011620 */
[----:B------:R-:W-:Y:S01]  /*5d30*/  USEL UR32, UR32, UR24, !UP0 ;  /* 0x0000001820207287 */ /* 0x000fe2000c000000 */
[----:B------:R-:W-:Y:S01]  /*5d40*/  R2UR UR62, R31 ;  /* 0x000000001f3e72ca */ /* 0x000fe200000e0000 */
[----:B------:R-:W-:Y:S01]  /*5d50*/  IMAD R37, R2, R22, R37 ;  /* 0x0000001602257224 */ /* 0x000fe200078e0225 */
[----:B------:R-:W-:Y:S01]  /*5d60*/  R2UR UR21, R53 ;  /* 0x00000000351572ca */ /* 0x000fe200000e0000 */
[----:B------:R-:W-:Y:S01]  /*5d70*/  USEL UR54, UR18, UR54, !UP0 ;  /* 0x0000003612367287 */ /* 0x000fe2000c000000 */
[----:B------:R-:W-:Y:S01]  /*5d80*/  R2UR UR46, R23 ;  /* 0x00000000172e72ca */ /* 0x000fe200000e0000 */
[----:B------:R-:W-:Y:S01]  /*5d90*/  IMAD R23, RZ, RZ, -UR49 ;  /* 0x80000031ff177e24 */ /* 0x000fe2000f8e02ff */
[----:B------:R-:W-:Y:S01]  /*5da0*/  IADD3 R22, PT, PT, RZ, -UR47, RZ ;  /* 0x8000002fff167c10 */ /* 0x000fe2000fffe0ff */
[----:B------:R-:W-:Y:S01]  /*5db0*/  IMAD R30, RZ, RZ, -UR50 ;  /* 0x80000032ff1e7e24 */ /* 0x000fe2000f8e02ff */
[----:B------:R-:W-:Y:S01]  /*5dc0*/  R2UR UR70, R32 ;  /* 0x00000000204672ca */ /* 0x000fe200000e0000 */
[----:B------:R-:W-:Y:S01]  /*5dd0*/  IMAD R58, R2, R23, R58 ;  /* 0x00000017023a7224 */ /* 0x000fe200078e023a */
[----:B------:R-:W-:Y:S01]  /*5de0*/  R2UR UR25, R54 ;  /* 0x00000000361972ca */ /* 0x000fe200000e0000 */
[C---:B------:R-:W-:Y:S01]  /*5df0*/  IMAD R57, R2.reuse, R22, R57 ;  /* 0x0000001602397224 */ /* 0x040fe200078e0239 */
[-C--:B------:R-:W-:Y:S01]  /*5e00*/  SHF.R.U32.HI R3, RZ, R29.reuse, R48 ;  /* 0x0000001dff037219 */ /* 0x080fe20000011630 */
[----:B------:R-:W-:Y:S01]  /*5e10*/  IMAD R22, RZ, RZ, -UR34 ;  /* 0x80000022ff167e24 */ /* 0x000fe2000f8e02ff */
[----:B------:R-:W-:Y:S01]  /*5e20*/  R2UR UR24, R19 ;  /* 0x00000000131872ca */ /* 0x000fe200000e0000 */
[----:B------:R-:W-:Y:S01]  /*5e30*/  IMAD R23, RZ, RZ, -UR33 ;  /* 0x80000021ff177e24 */ /* 0x000fe2000f8e02ff */
[----:B------:R-:W-:Y:S01]  /*5e40*/  SHF.R.U32.HI R29, RZ, R29, R46 ;  /* 0x0000001dff1d7219 */ /* 0x000fe2000001162e */
[C---:B------:R-:W-:Y:S01]  /*5e50*/  IMAD R22, R2.reuse, R22, R13 ;  /* 0x0000001602167224 */ /* 0x040fe200078e020d */
[----:B------:R-:W-:Y:S01]  /*5e60*/  R2UR UR30, R3 ;  /* 0x00000000031e72ca */ /* 0x000fe200000e0000 */
[----:B------:R-:W-:Y:S01]  /*5e70*/  IMAD R3, RZ, RZ, -UR42 ;  /* 0x8000002aff037e24 */ /* 0x000fe2000f8e02ff */
[----:B------:R-:W-:Y:S01]  /*5e80*/  USEL UR62, UR21, UR62, !UP0 ;  /* 0x0000003e153e7287 */ /* 0x000fe2000c000000 */
[----:B------:R-:W-:Y:S01]  /*5e90*/  IMAD R56, R2, R23, R56 ;  /* 0x0000001702387224 */ /* 0x000fe200078e0238 */
[----:B------:R-:W-:Y:S01]  /*5ea0*/  MOV R23, UR23 ;  /* 0x0000001700177c02 */ /* 0x000fe20008000f00 */
[----:B------:R-:W-:Y:S01]  /*5eb0*/  IMAD R13, RZ, RZ, -UR54 ;  /* 0x80000036ff0d7e24 */ /* 0x000fe2000f8e02ff */
[----:B------:R-:W-:Y:S01]  /*5ec0*/  R2UR UR21, R40 ;  /* 0x00000000281572ca */ /* 0x000fe200000e0000 */
[----:B------:R-:W-:Y:S01]  /*5ed0*/  IMAD R27, R2, R3, R27 ;  /* 0x00000003021b7224 */ /* 0x000fe200078e021b */
[----:B------:R-:W-:Y:S01]  /*5ee0*/  R2UR UR23, R16 ;  /* 0x00000000101772ca */ /* 0x000fe200000e0000 */
[----:B------:R-:W-:Y:S01]  /*5ef0*/  USEL UR70, UR25, UR70, !UP0 ;  /* 0x0000004619467287 */ /* 0x000fe2000c000000 */
[----:B------:R-:W-:Y:S01]  /*5f00*/  R2UR UR22, R29 ;  /* 0x000000001d1672ca */ /* 0x000fe200000e0000 */
[----:B------:R-:W-:Y:S01]  /*5f10*/  IMAD R3, RZ, RZ, -UR32 ;  /* 0x80000020ff037e24 */ /* 0x000fe2000f8e02ff */
[----:B------:R-:W-:Y:S01]  /*5f20*/  R2UR UR18, R34 ;  /* 0x00000000221272ca */ /* 0x000fe200000e0000 */
[C---:B------:R-:W-:Y:S01]  /*5f30*/  IMAD R52, R2.reuse, R13, R52 ;  /* 0x0000000d02347224 */ /* 0x040fe200078e0234 */
[----:B------:R-:W-:Y:S01]  /*5f40*/  USEL UR46, UR24, UR46, !UP0 ;  /* 0x0000002e182e7287 */ /* 0x000fe2000c000000 */
[----:B------:R-:W1:Y:S01]  /*5f50*/  LDC R13, c[0x0][0x4c8] ;  /* 0x00013200ff0d7b82 */ /* 0x000e620000000800 */
[C---:B------:R-:W-:Y:S01]  /*5f60*/  IMAD R55, R2.reuse, R3, R55 ;  /* 0x0000000302377224 */ /* 0x040fe200078e0237 */
[----:B------:R-:W-:Y:S01]  /*5f70*/  UIMAD UR12, UR12, UR16, UR15 ;  /* 0x000000100c0c72a4 */ /* 0x000fe2000f8e020f */
[----:B------:R-:W-:Y:S01]  /*5f80*/  IMAD R3, RZ, RZ, -UR70 ;  /* 0x80000046ff037e24 */ /* 0x000fe2000f8e02ff */
[----:B------:R-:W-:Y:S01]  /*5f90*/  USEL UR30, UR21, UR30, !UP0 ;  /* 0x0000001e151e7287 */ /* 0x000fe2000c000000 */
[----:B------:R-:W-:Y:S01]  /*5fa0*/  IMAD R31, RZ, RZ, -UR45 ;  /* 0x8000002dff1f7e24 */ /* 0x000fe2000f8e02ff */
[----:B------:R-:W-:Y:S01]  /*5fb0*/  USEL UR38, UR23, UR38, !UP0 ;  /* 0x0000002617267287 */ /* 0x000fe2000c000000 */
[C---:B------:R-:W-:Y:S01]  /*5fc0*/  IMAD R54, R2.reuse, R3, R54 ;  /* 0x0000000302367224 */ /* 0x040fe200078e0236 */
[----:B------:R-:W-:Y:S01]  /*5fd0*/  UIMAD UR8, UR8, UR16, UR15 ;  /* 0x00000010080872a4 */ /* 0x000fe2000f8e020f */
[----:B------:R-:W-:Y:S01]  /*5fe0*/  IMAD R3, RZ, RZ, -UR46 ;  /* 0x8000002eff037e24 */ /* 0x000fe2000f8e02ff */
[----:B------:R-:W-:Y:S01]  /*5ff0*/  USEL UR22, UR18, UR22, !UP0 ;  /* 0x0000001612167287 */ /* 0x000fe2000c000000 */
[----:B------:R-:W-:Y:S01]  /*6000*/  IMAD R46, RZ, RZ, -UR62 ;  /* 0x8000003eff2e7e24 */ /* 0x000fe2000f8e02ff */
[----:B------:R-:W-:Y:S01]  /*6010*/  UIMAD UR29, UR29, UR17, UR14 ;  /* 0x000000111d1d72a4 */ /* 0x000fe2000f8e020e */
[C---:B------:R-:W-:Y:S01]  /*6020*/  IMAD R19, R2.reuse, R3, R19 ;  /* 0x0000000302137224 */ /* 0x040fe200078e0213 */
[----:B------:R-:W-:Y:S01]  /*6030*/  IADD3 R3, PT, PT, RZ, -UR30, RZ ;  /* 0x8000001eff037c10 */ /* 0x000fe2000fffe0ff */
[----:B------:R-:W-:Y:S01]  /*6040*/  IMAD R49, RZ, RZ, -UR38 ;  /* 0x80000026ff317e24 */ /* 0x000fe2000f8e02ff */
[----:B------:R-:W-:Y:S01]  /*6050*/  UIMAD UR10, UR10, UR16, UR15 ;  /* 0x000000100a0a72a4 */ /* 0x000fe2000f8e020f */
[----:B------:R-:W-:Y:S01]  /*6060*/  IMAD R59, RZ, RZ, -UR22 ;  /* 0x80000016ff3b7e24 */ /* 0x000fe2000f8e02ff */
[----:B------:R-:W-:Y:S01]  /*6070*/  UIMAD UR9, UR9, UR16, UR15 ;  /* 0x00000010090972a4 */ /* 0x000fe2000f8e020f */
[C---:B------:R-:W-:Y:S01]  /*6080*/  IMAD R43, R2.reuse, R30, R43 ;  /* 0x0000001e022b7224 */ /* 0x040fe200078e022b */
        /* <DEDUP_REMOVED lines=9> */
[----:B------:R-:W-:Y:S01]  /*6120*/  IMAD R2, R2, R59, R34 ;  /* 0x0000003b02027224 */ /* 0x000fe200078e0222 */
[----:B------:R-:W-:Y:S01]  /*6130*/  UIMAD UR41, UR41, UR17, UR14 ;  /* 0x00000011292972a4 */ /* 0x000fe2000f8e020e */
[----:B------:R-:W-:Y:S01]  /*6140*/  IMAD.U32 R46, RZ, RZ, UR12 ;  /* 0x0000000cff2e7e24 */ /* 0x000fe2000f8e00ff */
[----:B------:R-:W-:Y:S01]  /*6150*/  R2UR UR12, R37 ;  /* 0x00000000250c72ca */ /* 0x000fe200000e0000 */
[----:B------:R-:W-:Y:S01]  /*6160*/  IMAD.U32 R34, RZ, RZ, UR8 ;  /* 0x00000008ff227e24 */ /* 0x000fe2000f8e00ff */
[----:B------:R-:W-:Y:S01]  /*6170*/  R2UR UR8, R22 ;  /* 0x00000000160872ca */ /* 0x000fe200000e0000 */
[----:B------:R-:W-:Y:S01]  /*6180*/  UIMAD UR31, UR31, UR17, UR14 ;  /* 0x000000111f1f72a4 */ /* 0x000fe2000f8e020e */
[----:B------:R-:W-:Y:S01]  /*6190*/  IMAD.U32 R32, RZ, RZ, UR29 ;  /* 0x0000001dff207e24 */ /* 0x000fe2000f8e00ff */
[----:B------:R-:W-:Y:S01]  /*61a0*/  UIMAD UR26, UR26, UR17, UR14 ;  /* 0x000000111a1a72a4 */ /* 0x000fe2000f8e020e */
[----:B------:R-:W-:Y:S01]  /*61b0*/  IMAD.U32 R40, RZ, RZ, UR10 ;  /* 0x0000000aff287e24 */ /* 0x000fe2000f8e00ff */
[----:B------:R-:W-:Y:S01]  /*61c0*/  UIMAD UR67, UR67, UR17, UR14 ;  /* 0x00000011434372a4 */ /* 0x000fe2000f8e020e */
[----:B------:R-:W-:Y:S01]  /*61d0*/  MOV R37, UR9 ;  /* 0x0000000900257c02 */ /* 0x000fe20008000f00 */
[----:B------:R-:W-:Y:S01]  /*61e0*/  UIMAD UR59, UR59, UR17, UR14 ;  /* 0x000000113b3b72a4 */ /* 0x000fe2000f8e020e */
[----:B------:R-:W-:Y:S01]  /*61f0*/  IMAD.U32 R22, RZ, RZ, UR5 ;  /* 0x00000005ff167e24 */ /* 0x000fe2000f8e00ff */
[----:B------:R-:W-:Y:S01]  /*6200*/  UIMAD UR51, UR51, UR17, UR14 ;  /* 0x00000011333372a4 */ /* 0x000fe2000f8e020e */
[----:B------:R-:W-:Y:S01]  /*6210*/  R2UR UR10, R31 ;  /* 0x000000001f0a72ca */ /* 0x000fe200000e0000 */
[----:B------:R-:W-:Y:S01]  /*6220*/  UIMAD UR43, UR43, UR17, UR14 ;  /* 0x000000112b2b72a4 */ /* 0x000fe2000f8e020e */
[----:B------:R-:W-:Y:S01]  /*6230*/  R2UR UR9, R27 ;  /* 0x000000001b0972ca */ /* 0x000fe200000e0000 */
[----:B------:R-:W-:Y:S01]  /*6240*/  UIMAD UR35, UR35, UR17, UR14 ;  /* 0x00000011232372a4 */ /* 0x000fe2000f8e020e */
[----:B-1----:R-:W-:Y:S01]  /*6250*/  R2UR UR5, R13 ;  /* 0x000000000d0572ca */ /* 0x002fe200000e0000 */
[----:B------:R-:W-:Y:S01]  /*6260*/  UIMAD UR27, UR27, UR17, UR14 ;  /* 0x000000111b1b72a4 */ /* 0x000fe2000f8e020e */
[----:B------:R-:W-:Y:S01]  /*6270*/  R2UR UR29, R3 ;  /* 0x00000000031d72ca */ /* 0x000fe200000e0000 */
[----:B------:R-:W-:Y:S01]  /*6280*/  UIMAD UR19, UR19, UR17, UR14 ;  /* 0x00000011131372a4 */ /* 0x000fe2000f8e020e */
[----:B------:R-:W-:Y:S01]  /*6290*/  R2UR UR14, R43 ;  /* 0x000000002b0e72ca */ /* 0x000fe200000e0000 */
[----:B------:R-:W-:Y:S01]  /*62a0*/  IMAD.U32 R49, RZ, RZ, UR13 ;  /* 0x0000000dff317e24 */ /* 0x000fe2000f8e00ff */
[----:B------:R-:W-:Y:S01]  /*62b0*/  R2UR UR21, R2 ;  /* 0x00000000021572ca */ /* 0x000fe200000e0000 */
[----:B------:R-:W-:Y:S01]  /*62c0*/  IMAD.U32 R43, RZ, RZ, UR11 ;  /* 0x0000000bff2b7e24 */ /* 0x000fe2000f8e00ff */
[----:B------:R-:W1:Y:S01]  /*62d0*/  LDC R13, c[0x0][0x38c] ;  /* 0x0000e300ff0d7b82 */ /* 0x000e620000000800 */
[----:B------:R-:W-:Y:S01]  /*62e0*/  IMAD.U32 R31, RZ, RZ, UR7 ;  /* 0x00000007ff1f7e24 */ /* 0x000fe2000f8e00ff */
[----:B------:R-:W-:Y:S01]  /*62f0*/  R2UR UR13, R58 ;  /* 0x000000003a0d72ca */ /* 0x000fe200000e0000 */
[----:B------:R-:W-:Y:S01]  /*6300*/  IMAD.U32 R27, RZ, RZ, UR6 ;  /* 0x00000006ff1b7e24 */ /* 0x000fe2000f8e00ff */
[----:B------:R-:W-:Y:S01]  /*6310*/  R2UR UR11, R57 ;  /* 0x00000000390b72ca */ /* 0x000fe200000e0000 */
[----:B------:R-:W-:Y:S01]  /*6320*/  IMAD.U32 R39, RZ, RZ, UR45 ;  /* 0x0000002dff277e24 */ /* 0x000fe2000f8e00ff */
[----:B------:R-:W-:Y:S01]  /*6330*/  R2UR UR7, R56 ;  /* 0x00000000380772ca */ /* 0x000fe200000e0000 */
[----:B------:R-:W-:Y:S01]  /*6340*/  IMAD.U32 R38, RZ, RZ, UR37 ;  /* 0x00000025ff267e24 */ /* 0x000fe2000f8e00ff */
[----:B------:R-:W3:Y:S01]  /*6350*/  LDC.64 R2, c[0x0][0x390] ;  /* 0x0000e400ff027b82 */ /* 0x000ee20000000a00 */
        /* <DEDUP_REMOVED lines=19> */
[----:B------:R-:W-:Y:S01]  /*6490*/  MOV R44, UR40 ;  /* 0x00000028002c7c02 */ /* 0x000fe20008000f00 */
        /* <DEDUP_REMOVED lines=28> */
[----:B------:R-:W-:Y:S01]  /*6660*/  IMAD.MOV.U32 R19, RZ, RZ, R25 ;  /* 0x000000ffff137224 */ /* 0x000fe200078e0019 */
[----:B------:R-:W-:Y:S01]  /*6670*/  UIMAD UR37, UR37, UR5, UR4 ;  /* 0x00000005252572a4 */ /* 0x000fe2000f8e0204 */
[----:B------:R-:W-:Y:S01]  /*6680*/  IMAD.MOV.U32 R16, RZ, RZ, R17 ;  /* 0x000000ffff107224 */ /* 0x000fe200078e0011 */
[----:B------:R-:W-:-:S02]  /*6690*/  UIMAD UR29, UR29, UR5, UR4 ;  /* 0x000000051d1d72a4 */ /* 0x000fc4000f8e0204 */
[----:B-1-3--:R-:W-:-:S12]  /*66a0*/  UIMAD UR21, UR21, UR5, UR4 ;  /* 0x00000005151572a4 */ /* 0x00afd8000f8e0204 */
.L_x_35:
[----:B------:R-:W-:Y:S02]  /*66b0*/  @!P4 MOV R62, 0x14000 ;  /* 0x00014000003ec802 */ /* 0x000fe40000000f00 */
[----:B------:R-:W-:Y:S01]  /*66c0*/  LEA R25, R19, R0, 0x3 ;  /* 0x0000000013197211 */ /* 0x000fe200078e18ff */
[----:B--2---:R-:W-:Y:S06]  /*66d0*/  @P5 BRA `(.L_x_30) ;  /* 0x00000000000c5947 */ /* 0x004fec0003800000 */
[----:B------:R-:W-:Y:S04]  /*66e0*/  SHF.L.U32 R64, R12, 0x1f, RZ ;  /* 0x0000001f0c407819 */ /* 0x000fe800000006ff */
[----:B------:R-:W1:Y:S02]  /*66f0*/  SYNCS.PHASECHK.TRANS64.TRYWAIT P1, [R25+URZ+0x20], R64 ;  /* 0x00002040190075a7 */ /* 0x000e6400080211ff */
[----:B-1----:R-:W-:Y:S05]  /*6700*/  @!P1 BRA `(.L_x_31) ;  /* 0x0000008400149947 */ /* 0x002fea0003800000 */
.L_x_30:
[----:B------:R2:W-:Y:S01]  /*6710*/  @!P4 SYNCS.ARRIVE.TRANS64 RZ, [R25+URZ], R62 ;  /* 0x0000003e19ffc9a7 */ /* 0x0005e200080000ff */
[----:B------:R-:W-:Y:S04]  /*6720*/  LOP3.LUT R61, R5, 0x2, RZ, 0xfc, !PT ;  /* 0x00000002053d7812 */ /* 0x000fe800078efcff */
[----:B------:R-:W-:Y:S11]  /*6730*/  ISETP.NE.AND P1, PT, R61, 0x2, PT ;  /* 0x000000023d00780c */ /* 0x000ff60003f25270 */
[----:B------:R-:W-:Y:S02]  /*6740*/  @!UPT UIADD3 URZ, UPT, UPT, URZ, URZ, URZ ;  /* 0x000000fffffff290 */ /* 0x000fe4000fffe0ff */
[----:B------:R-:W-:Y:S05]  /*6750*/  @P1 BRA `(.L_x_32) ;  /* 0x0000000000041947 */ /* 0x000fea0003800000 */
[----:B------:R-:W-:Y:S05]  /*6760*/  BPT.TRAP 0x1 ;  /* 0x000000040000795c */ /* 0x000fea0000300000 */
.L_x_32:
[----:B------:R-:W-:Y:S04]  /*6770*/  BSSY.RECONVERGENT B0, `(.L_x_33) ;  /* 0x0000003000007945 */ /* 0x000fe80003800200 */
[----:B------:R-:W-:Y:S05]  /*6780*/  @P0 BRA `(.L_x_34) ;  /* 0x0000000000040947 */ /* 0x000fea0003800000 */
[----:B------:R-:W-:Y:S05]  /*6790*/  BPT.TRAP 0x1 ;  /* 0x000000040000795c */ /* 0x000fea0000300000 */
.L_x_34:
[----:B------:R-:W-:Y:S05]  /*67a0*/  BSYNC.RECONVERGENT B0 ;  /* 0x0000000000007941 */ /* 0x000fea0003800200 */
.L_x_33:
[----:B------:R-:W-:Y:S02]  /*67b0*/  ELECT P2, URZ, PT ;  /* 0x0000000000ff782f */ /* 0x000fe40003840000 */
[----:B------:R-:W-:Y:S01]  /*67c0*/  R2UR UR31, R66 ;  /* 0x00000000421f72ca */ /* 0x000fe200000e0000 */
[----:B------:R-:W3:Y:S01]  /*67d0*/  LDCU UR7, c[0x0][0x4cc] ;  /* 0x00009980ff0777ac */ /* 0x000ee20008000800 */
[----:B------:R-:W-:Y:S02]  /*67e0*/  R2UR UR23, R67 ;  /* 0x00000000431772ca */ /* 0x000fe400000e0000 */
[----:B------:R-:W-:Y:S01]  /*67f0*/  R2UR UR15, R68 ;  /* 0x00000000440f72ca */ /* 0x000fe200000e0000 */
[----:B------:R-:W3:Y:S01]  /*6800*/  LDCU.64 UR4, c[0x0][0x4f8] ;  /* 0x00009f00ff0477ac */ /* 0x000ee20008000a00 */
[----:B------:R-:W-:Y:S01]  /*6810*/  VIADD R68, R19, 0x1 ;  /* 0x0000000113447836 */ /* 0x000fe20000000000 */
[----:B------:R-:W-:Y:S01]  /*6820*/  MOV.SPILL R76, UR70 ;  /* 0x00000046004c7c02 */ /* 0x000fe20009000f00 */
[----:B------:R-:W4:Y:S01]  /*6830*/  LDCU.64 UR8, c[0x0][0x4d0] ;  /* 0x00009a00ff0877ac */ /* 0x000f220008000a00 */
[----:B------:R-:W-:Y:S02]  /*6840*/  MOV.SPILL R75, UR69 ;  /* 0x00000045004b7c02 */ /* 0x000fe40009000f00 */
[----:B------:R-:W-:Y:S01]  /*6850*/  @P2 IADD3 R67, P1, PT, R20, 0x80, RZ ;  /* 0x0000008014432810 */ /* 0x000fe20007f3e0ff */
[----:B------:R-:W5:Y:S01]  /*6860*/  LDCU UR6, c[0x0][0x500] ;  /* 0x0000a000ff0677ac */ /* 0x000f620008000800 */
[----:B-12---:R-:W-:Y:S02]  /*6870*/  @P2 LOP3.LUT R25, R25, 0xfefffff8, RZ, 0xc0, !PT ;  /* 0xfefffff819192812 */ /* 0x006fe400078ec0ff */
[----:B------:R-:W-:Y:S01]  /*6880*/  MOV.SPILL R74, UR68 ;  /* 0x00000044004a7c02 */ /* 0x000fe20009000f00 */
[--C-:B------:R-:W-:Y:S01]  /*6890*/  @P2 IMAD.X R66, RZ, RZ, R21.reuse, P1 ;  /* 0x000000ffff422224 */ /* 0x100fe200008e0615 */
[----:B------:R-:W-:Y:S02]  /*68a0*/  @P2 R2UR UR65, R25 ;  /* 0x00000000194122ca */ /* 0x000fe400000e0000 */
[----:B------:R-:W-:Y:S02]  /*68b0*/  ISETP.NE.AND P1, PT, R68, 0x4, PT ;  /* 0x000000044400780c */ /* 0x000fe40003f25270 */
[----:B------:R-:W-:Y:S02]  /*68c0*/  MOV.SPILL R73, UR67 ;  /* 0x0000004300497c02 */ /* 0x000fe40009000f00 */
[----:B------:R-:W-:Y:S02]  /*68d0*/  R2UR UR67, R50 ;  /* 0x00000000324372ca */ /* 0x000fe400000e0000 */
[----:B------:R-:W-:Y:S02]  /*68e0*/  R2UR UR68, R49 ;  /* 0x00000000314472ca */ /* 0x000fe400000e0000 */
[----:B------:R-:W-:Y:S02]  /*68f0*/  R2UR UR69, R60 ;  /* 0x000000003c4572ca */ /* 0x000fe400000e0000 */
[----:B------:R-:W-:Y:S01]  /*6900*/  R2UR UR70, R51 ;  /* 0x00000000334672ca */ /* 0x000fe200000e0000 */
[----:B---3--:R-:W-:Y:S01]  /*6910*/  UIMAD UR4, UR31, UR7, UR4 ;  /* 0x000000071f0472a4 */ /* 0x008fe2000f8e0204 */
[----:B------:R-:W-:Y:S01]  /*6920*/  @P2 R2UR UR7, R67 ;  /* 0x00000000430722ca */ /* 0x000fe200000e0000 */
[----:B----4-:R-:W-:Y:S01]  /*6930*/  UIMAD UR5, UR23, UR8, UR5 ;  /* 0x00000008170572a4 */ /* 0x010fe2000f8e0205 */
[----:B------:R-:W-:Y:S01]  /*6940*/  @P2 R2UR UR8, R66 ;  /* 0x00000000420822ca */ /* 0x000fe200000e0000 */
[--C-:B------:R-:W-:Y:S01]  /*6950*/  @P2 IMAD R66, R19, 0x8000, R0.reuse ;  /* 0x0000800013422824 */ /* 0x100fe200078e0200 */
[----:B-----5:R-:W-:Y:S01]  /*6960*/  UIMAD UR6, UR15, UR9, UR6 ;  /* 0x000000090f0672a4 */ /* 0x020fe2000f8e0206 */
[----:B------:R-:W-:Y:S01]  /*6970*/  @P2 IMAD.SHL.U32 R67, R28, 0x40, RZ ;  /* 0x000000401c432824 */ /* 0x000fe200078e00ff */
[----:B------:R-:W-:Y:S01]  /*6980*/  ULEA UR4, UR5, UR4, 0x5 ;  /* 0x0000000405047291 */ /* 0x000fe2000f8e28ff */
[----:B------:R-:W-:Y:S01]  /*6990*/  @P2 VIADD R25, R66, 0x8400 ;  /* 0x0000840042192836 */ /* 0x000fe20000000000 */
[----:B------:R-:W-:Y:S01]  /*69a0*/  UMOV UR47, UR65 ;  /* 0x00000041002f7c82 */ /* 0x000fe20008000000 */
[----:B------:R-:W-:Y:S01]  /*69b0*/  UMOV UR5, 0x10000000 ;  /* 0x1000000000057882 */ /* 0x000fe20000000000 */
[----:B------:R-:W-:Y:S01]  /*69c0*/  @P2 R2UR UR66, R67 ;  /* 0x00000000434222ca */ /* 0x000fe200000e0000 */
[----:B------:R-:W-:Y:S01]  /*69d0*/  ULEA UR6, UR6, UR4, 0xa ;  /* 0x0000000406067291 */ /* 0x000fe2000f8e50ff */
[----:B------:R-:W-:Y:S01]  /*69e0*/  SEL R67, RZ, 0x1, P1 ;  /* 0x00000001ff437807 */ /* 0x000fe20000800000 */
[----:B------:R-:W-:Y:S01]  /*69f0*/  IMAD.U32 R78, RZ, RZ, UR7 ;  /* 0x00000007ff4e7e24 */ /* 0x000fe2000f8e00ff */
[----:B------:R-:W-:Y:S01]  /*6a00*/  @P2 R2UR UR64, R25 ;  /* 0x00000000194022ca */ /* 0x000fe200000e0000 */
[----:B------:R-:W-:Y:S01]  /*6a10*/  IMAD.U32 R79, RZ, RZ, UR8 ;  /* 0x00000008ff4f7e24 */ /* 0x000fe2000f8e00ff */
[----:B------:R-:W-:Y:S01]  /*6a20*/  LOP3.LUT R12, R12, R67, RZ, 0x3c, !PT ;  /* 0x000000430c0c7212 */ /* 0x000fe200078e3cff */
[----:B------:R-:W-:Y:S01]  /*6a30*/  @P2 VIADD R67, R66, 0x8800 ;  /* 0x0000880042432836 */ /* 0x000fe20000000000 */
[----:B------:R-:W-:Y:S01]  /*6a40*/  @P2 R2UR UR72, R78 ;  /* 0x000000004e4822ca */ /* 0x000fe200000e0000 */
[----:B------:R-:W-:Y:S01]  /*6a50*/  UPRMT UR6, UR6, 0x5410, URZ ;  /* 0x0000541006067896 */ /* 0x000fe200080000ff */
[----:B------:R-:W-:Y:S01]  /*6a60*/  @P2 R2UR UR73, R79 ;  /* 0x000000004f4922ca */ /* 0x000fe200000e0000 */
[----:B------:R-:W-:Y:S01]  /*6a70*/  UMOV UR4, 0x0 ;  /* 0x0000000000047882 */ /* 0x000fe20000000000 */
[----:B------:R-:W-:Y:S01]  /*6a80*/  SEL R25, R68, RZ, P1 ;  /* 0x000000ff44197207 */ /* 0x000fe20000800000 */
[----:B------:R-:W-:Y:S01]  /*6a90*/  UMOV UR39, UR66 ;  /* 0x0000004200277c82 */ /* 0x000fe20008000000 */
[----:B------:R-:W-:Y:S01]  /*6aa0*/  @P2 R2UR UR8, R67 ;  /* 0x00000000430822ca */ /* 0x000fe200000e0000 */
[----:B------:R-:W-:Y:S01]  /*6ab0*/  UIADD3 UR10, UPT, UPT, UR39, 0x20, URZ ;  /* 0x00000020270a7890 */ /* 0x000fe2000fffe0ff */
[----:B------:R-:W-:Y:S01]  /*6ac0*/  SHF.L.U32 R77, R12, 0x1f, RZ ;  /* 0x0000001f0c4d7819 */ /* 0x000fe200000006ff */
[--C-:B------:R-:W-:Y:S01]  /*6ad0*/  IMAD R84, R25, 0x8, R0.reuse ;  /* 0x0000000819547824 */ /* 0x100fe200078e0200 */
[----:B------:R-:W-:Y:S01]  /*6ae0*/  UMOV UR9, UR69 ;  /* 0x0000004500097c82 */ /* 0x000fe20008000000 */
[----:B------:R-:W-:Y:S01]  /*6af0*/  UMOV UR7, UR70 ;  /* 0x0000004600077c82 */ /* 0x000fe20008000000 */
[----:B------:R-:W-:Y:S01]  /*6b00*/  UMOV UR13, UR9 ;  /* 0x00000009000d7c82 */ /* 0x000fe20008000000 */
[----:B------:R3:W4:Y:S01]  /*6b10*/  SYNCS.PHASECHK.TRANS64.TRYWAIT P5, [R84+URZ+0x20], R77 ;  /* 0x0000204d540075a7 */ /* 0x00072200080a11ff */
[----:B------:R-:W-:Y:S01]  /*6b20*/  UMOV UR11, UR67 ;  /* 0x00000043000b7c82 */ /* 0x000fe20008000000 */
[----:B------:R1:W-:Y:S01]  /*6b30*/  UTMALDG.5D.IM2COL.2CTA [UR64], [UR72], UR6, desc[UR4] ;  /* 0x00000440480073b4 */ /* 0x0003e20008261006 */
[----:B------:R-:W-:Y:S01]  /*6b40*/  UMOV UR12, UR68 ;  /* 0x00000044000c7c82 */ /* 0x000fe20008000000 */
[----:B------:R-:W-:Y:S01]  /*6b50*/  UMOV UR14, UR7 ;  /* 0x00000007000e7c82 */ /* 0x000fe20008000000 */
[----:B------:R-:W-:Y:S01]  /*6b60*/  UMOV UR9, UR47 ;  /* 0x0000002f00097c82 */ /* 0x000fe20008000000 */
[----:B------:R-:W-:Y:S01]  /*6b70*/  UMOV UR57, UR47 ;  /* 0x0000002f00397c82 */ /* 0x000fe20008000000 */
[----:B------:R-:W-:Y:S01]  /*6b80*/  UMOV UR58, UR39 ;  /* 0x00000027003a7c82 */ /* 0x000fe20008000000 */
[----:B------:R-:W-:Y:S01]  /*6b90*/  UMOV UR49, UR47 ;  /* 0x0000002f00317c82 */ /* 0x000fe20008000000 */
[----:B------:R-:W-:Y:S01]  /*6ba0*/  UMOV UR50, UR39 ;  /* 0x0000002700327c82 */ /* 0x000fe20008000000 */
[----:B------:R2:W-:Y:S01]  /*6bb0*/  UTMALDG.5D.IM2COL.2CTA [UR8], [UR72], UR6, desc[UR4] ;  /* 0x00000408480073b4 */ /* 0x0005e20008261006 */
[----:B------:R-:W-:Y:S01]  /*6bc0*/  @P2 VIADD R67, R66, 0x8c00 ;  /* 0x00008c0042432836 */ /* 0x000fe20000000000 */
[----:B------:R-:W-:Y:S01]  /*6bd0*/  MOV.SPILL R72, UR62 ;  /* 0x0000003e00487c02 */ /* 0x000fe20009000f00 */
[----:B------:R-:W-:Y:S01]  /*6be0*/  UMOV UR41, UR47 ;  /* 0x0000002f00297c82 */ /* 0x000fe20008000000 */
[----:B------:R-:W-:Y:S01]  /*6bf0*/  MOV.SPILL R71, UR61 ;  /* 0x0000003d00477c02 */ /* 0x000fe20009000f00 */
[----:B------:R-:W-:Y:S01]  /*6c00*/  UMOV UR42, UR39 ;  /* 0x00000027002a7c82 */ /* 0x000fe20008000000 */
        /* <DEDUP_REMOVED lines=8> */
[----:B------:R-:W-:Y:S01]  /*6c90*/  R2UR UR61, R59 ;  /* 0x000000003b3d72ca */ /* 0x000fe200000e0000 */
[----:B------:R-:W-:Y:S01]  /*6ca0*/  UMOV UR17, UR47 ;  /* 0x0000002f00117c82 */ /* 0x000fe20008000000 */
[----:B------:R-:W-:Y:S01]  /*6cb0*/  R2UR UR62, R48 ;  /* 0x00000000303e72ca */ /* 0x000fe200000e0000 */
[----:B------:R-:W-:Y:S01]  /*6cc0*/  UMOV UR18, UR39 ;  /* 0x0000002700127c82 */ /* 0x000fe20008000000 */
[----:B------:R-:W-:Y:S01]  /*6cd0*/  @P2 R2UR UR56, R67 ;  /* 0x00000000433822ca */ /* 0x000fe200000e0000 */
[----:B------:R-:W-:Y:S01]  /*6ce0*/  @P2 VIADD R67, R66, 0x9000 ;  /* 0x0000900042432836 */ /* 0x000fe20000000000 */
[----:B------:R-:W-:Y:S01]  /*6cf0*/  MOV.SPILL R64, UR54 ;  /* 0x0000003600407c02 */ /* 0x000fe20009000f00 */
[----:B------:R-:W-:Y:S01]  /*6d00*/  @P2 IMAD R19, R19, 0x2000, R0 ;  /* 0x0000200013132824 */ /* 0x000fe200078e0200 */
[----:B------:R-:W-:Y:S02]  /*6d10*/  R2UR UR54, R45 ;  /* 0x000000002d3672ca */ /* 0x000fe400000e0000 */
[----:B------:R-:W-:Y:S01]  /*6d20*/  MOV.SPILL R63, UR53 ;  /* 0x00000035003f7c02 */ /* 0x000fe20009000f00 */
[----:B------:R-:W-:Y:S01]  /*6d30*/  @P2 VIADD R19, R19, 0x28400 ;  /* 0x0002840013132836 */ /* 0x000fe20000000000 */
[----:B------:R-:W-:Y:S02]  /*6d40*/  R2UR UR53, R58 ;  /* 0x000000003a3572ca */ /* 0x000fe400000e0000 */
[----:B------:R-:W-:Y:S01]  /*6d50*/  MOV.SPILL R62, UR52 ;  /* 0x00000034003e7c02 */ /* 0x000fe20009000f00 */
[----:B------:R-:W-:Y:S01]  /*6d60*/  UMOV UR7, UR62 ;  /* 0x0000003e00077c82 */ /* 0x000fe20008000000 */
[----:B------:R-:W-:Y:S01]  /*6d70*/  R2UR UR52, R43 ;  /* 0x000000002b3472ca */ /* 0x000fe200000e0000 */
[----:B------:R5:W-:Y:S01]  /*6d80*/  UTMALDG.5D.IM2COL.2CTA [UR56], [UR72], UR6, desc[UR4] ;  /* 0x00000438480073b4 */ /* 0x000be20008261006 */
[----:B------:R-:W-:Y:S02]  /*6d90*/  MOV.SPILL R61, UR51 ;  /* 0x00000033003d7c02 */ /* 0x000fe40009000f00 */
[----:B------:R-:W-:Y:S02]  /*6da0*/  R2UR UR51, R44 ;  /* 0x000000002c3372ca */ /* 0x000fe400000e0000 */
        /* <DEDUP_REMOVED lines=13> */
[C---:B------:R-:W-:Y:S01]  /*6e80*/  @P2 VIADD R67, R66.reuse, 0x9400 ;  /* 0x0000940042432836 */ /* 0x040fe20000000000 */
[----:B------:R-:W-:Y:S04]  /*6e90*/  UMOV UR7, UR54 ;  /* 0x0000003600077c82 */ /* 0x000fe80008000000 */
[----:B------:R-:W-:Y:S01]  /*6ea0*/  @P2 R2UR UR48, R67 ;  /* 0x00000000433022ca */ /* 0x000fe200000e0000 */
[----:B------:R1:W-:Y:S01]  /*6eb0*/  UTMALDG.5D.IM2COL.2CTA [UR8], [UR72], UR6, desc[UR4] ;  /* 0x00000408480073b4 */ /* 0x0003e20008261006 */
[----:B------:R-:W-:Y:S11]  /*6ec0*/  @P2 VIADD R67, R66, 0x9800 ;  /* 0x0000980042432836 */ /* 0x000ff60000000000 */
[----:B------:R2:W-:Y:S01]  /*6ed0*/  UTMALDG.5D.IM2COL.2CTA [UR48], [UR72], UR6, desc[UR4] ;  /* 0x00000430480073b4 */ /* 0x0005e20008261006 */
[----:B-----5:R-:W-:Y:S02]  /*6ee0*/  R2UR UR59, R38 ;  /* 0x00000000263b72ca */ /* 0x020fe400000e0000 */
[----:B------:R-:W-:Y:S02]  /*6ef0*/  R2UR UR60, R37 ;  /* 0x00000000253c72ca */ /* 0x000fe400000e0000 */
        /* <DEDUP_REMOVED lines=88> */
[----:B------:R-:W-:Y:S01]  /*7480*/  @P2 VIADD R67, R66, 0xc400 ;  /* 0x0000c40042432836 */ /* 0x000fe20000000000 */
[----:B------:R-:W-:Y:S01]  /*7490*/  UMOV UR9, UR61 ;  /* 0x0000003d00097c82 */ /* 0x000fe20008000000 */
[----:B------:R-:W-:Y:S01]  /*74a0*/  UMOV UR11, UR59 ;  /* 0x0000003b000b7c82 */ /* 0x000fe20008000000 */
[----:B------:R-:W-:Y:S01]  /*74b0*/  UMOV UR13, UR9 ;  /* 0x00000009000d7c82 */ /* 0x000fe20008000000 */
[----:B------:R-:W-:Y:S01]  /*74c0*/  UMOV UR12, UR60 ;  /* 0x0000003c000c7c82 */ /* 0x000fe20008000000 */
[----:B------:R-:W-:Y:S01]  /*74d0*/  @P2 R2UR UR48, R67 ;  /* 0x00000000433022ca */ /* 0x000fe200000e0000 */
[----:B------:R-:W-:Y:S01]  /*74e0*/  UMOV UR14, UR7 ;  /* 0x00000007000e7c82 */ /* 0x000fe20008000000 */
[----:B------:R-:W-:Y:S01]  /*74f0*/  UMOV UR9, UR47 ;  /* 0x0000002f00097c82 */ /* 0x000fe20008000000 */
[----:B------:R-:W-:Y:S01]  /*7500*/  UMOV UR7, UR54 ;  /* 0x0000003600077c82 */ /* 0x000fe20008000000 */
[----:B--2---:R-:W-:Y:S03]  /*7510*/  R2UR.FILL UR62, R72 ;  /* 0x00000000483e72ca */ /* 0x004fe600004e0000 */
[----:B------:R1:W-:Y:S01]  /*7520*/  UTMALDG.5D.IM2COL.2CTA [UR8], [UR72], UR6, desc[UR4] ;  /* 0x00000408480073b4 */ /* 0x0003e20008261006 */
[----:B------:R-:W-:Y:S02]  /*7530*/  R2UR.FILL UR61, R71 ;  /* 0x00000000473d72ca */ /* 0x000fe400004e0000 */
[----:B------:R-:W-:Y:S02]  /*7540*/  R2UR.FILL UR60, R70 ;  /* 0x00000000463c72ca */ /* 0x000fe400004e0000 */
[----:B------:R-:W-:Y:S01]  /*7550*/  R2UR.FILL UR59, R69 ;  /* 0x00000000453b72ca */ /* 0x000fe200004e0000 */
[----:B------:R2:W-:Y:S01]  /*7560*/  UTMALDG.5D.IM2COL.2CTA [UR48], [UR72], UR6, desc[UR4] ;  /* 0x00000430480073b4 */ /* 0x0005e20008261006 */
[----:B-1----:R-:W-:Y:S01]  /*7570*/  UMOV UR11, UR51 ;  /* 0x00000033000b7c82 */ /* 0x002fe20008000000 */
[----:B------:R-:W-:Y:S01]  /*7580*/  UMOV UR9, UR53 ;  /* 0x0000003500097c82 */ /* 0x000fe20008000000 */
[----:B------:R-:W-:Y:S01]  /*7590*/  UMOV UR12, UR52 ;  /* 0x00000034000c7c82 */ /* 0x000fe20008000000 */
[----:B------:R-:W-:Y:S01]  /*75a0*/  UMOV UR13, UR9 ;  /* 0x00000009000d7c82 */ /* 0x000fe20008000000 */
[----:B------:R-:W-:Y:S01]  /*75b0*/  UMOV UR14, UR7 ;  /* 0x00000007000e7c82 */ /* 0x000fe20008000000 */
[----:B------:R-:W-:Y:S01]  /*75c0*/  UMOV UR9, UR47 ;  /* 0x0000002f00097c82 */ /* 0x000fe20008000000 */
[----:B--2---:R-:W-:Y:S01]  /*75d0*/  R2UR.FILL UR51, R61 ;  /* 0x000000003d3372ca */ /* 0x004fe200004e0000 */
[----:B------:R-:W-:Y:S01]  /*75e0*/  @P2 VIADD R61, R66, 0xc800 ;  /* 0x0000c800423d2836 */ /* 0x000fe20000000000 */
[----:B------:R-:W-:Y:S02]  /*75f0*/  R2UR.FILL UR54, R64 ;  /* 0x00000000403672ca */ /* 0x000fe400004e0000 */
[----:B------:R-:W-:Y:S02]  /*7600*/  R2UR.FILL UR53, R63 ;  /* 0x000000003f3572ca */ /* 0x000fe400004e0000 */
[----:B------:R-:W-:Y:S01]  /*7610*/  @P2 R2UR UR8, R61 ;  /* 0x000000003d0822ca */ /* 0x000fe200000e0000 */
[----:B------:R-:W-:Y:S01]  /*7620*/  @P2 VIADD R61, R66, 0xcc00 ;  /* 0x0000cc00423d2836 */ /* 0x000fe20000000000 */
[----:B------:R-:W-:Y:S02]  /*7630*/  R2UR.FILL UR52, R62 ;  /* 0x000000003e3472ca */ /* 0x000fe400004e0000 */
[----:B------:R-:W-:Y:S02]  /*7640*/  @P2 IADD3 R62, P1, PT, R20, 0x200, RZ ;  /* 0x00000200143e2810 */ /* 0x000fe40007f3e0ff */
[----:B------:R-:W-:Y:S01]  /*7650*/  @P2 R2UR UR64, R61 ;  /* 0x000000003d4022ca */ /* 0x000fe200000e0000 */
[----:B------:R-:W-:Y:S01]  /*7660*/  @P2 VIADD R61, R66, 0xd000 ;  /* 0x0000d000423d2836 */ /* 0x000fe20000000000 */
[----:B------:R-:W-:Y:S05]  /*7670*/  @P2 R2UR UR7, R62 ;  /* 0x000000003e0722ca */ /* 0x000fea00000e0000 */
[----:B------:R1:W-:Y:S06]  /*7680*/  UTMALDG.5D.IM2COL.2CTA [UR8], [UR72], UR6, desc[UR4] ;  /* 0x00000408480073b4 */ /* 0x0003ec0008261006 */
[----:B------:R-:W-:Y:S02]  /*7690*/  UTMALDG.5D.IM2COL.2CTA [UR64], [UR72], UR6, desc[UR4] ;  /* 0x00000440480073b4 */ /* 0x000fe40008261006 */
[----:B------:R-:W-:Y:S01]  /*76a0*/  IMAD.U32 R62, RZ, RZ, UR7 ;  /* 0x00000007ff3e7e24 */ /* 0x000fe2000f8e00ff */
[----:B-1----:R-:W-:Y:S01]  /*76b0*/  @P2 R2UR UR8, R61 ;  /* 0x000000003d0822ca */ /* 0x002fe200000e0000 */
[----:B------:R-:W-:Y:S01]  /*76c0*/  UMOV UR11, UR67 ;  /* 0x00000043000b7c82 */ /* 0x000fe20008000000 */
[----:B------:R-:W-:Y:S01]  /*76d0*/  UMOV UR12, UR68 ;  /* 0x00000044000c7c82 */ /* 0x000fe20008000000 */
[----:B------:R-:W-:Y:S01]  /*76e0*/  UMOV UR13, UR69 ;  /* 0x00000045000d7c82 */ /* 0x000fe20008000000 */
[----:B------:R-:W-:Y:S01]  /*76f0*/  UMOV UR14, UR70 ;  /* 0x00000046000e7c82 */ /* 0x000fe20008000000 */
[C---:B------:R-:W-:Y:S05]  /*7700*/  @P2 VIADD R61, R66.reuse, 0xd400 ;  /* 0x0000d400423d2836 */ /* 0x040fea0000000000 */
[----:B------:R-:W-:Y:S01]  /*7710*/  @P2 R2UR UR56, R61 ;  /* 0x000000003d3822ca */ /* 0x000fe200000e0000 */
[C---:B------:R-:W-:Y:S02]  /*7720*/  @P2 VIADD R61, R66.reuse, 0xd800 ;  /* 0x0000d800423d2836 */ /* 0x040fe40000000000 */
[----:B------:R1:W-:Y:S10]  /*7730*/  UTMALDG.5D.IM2COL.2CTA [UR8], [UR72], UR6, desc[UR4] ;  /* 0x00000408480073b4 */ /* 0x0003f40008261006 */
[----:B------:R-:W-:Y:S01]  /*7740*/  UTMALDG.5D.IM2COL.2CTA [UR56], [UR72], UR6, desc[UR4] ;  /* 0x00000438480073b4 */ /* 0x000fe20008261006 */
        /* <DEDUP_REMOVED lines=46> */
[----:B------:R-:W-:Y:S01]  /*7a30*/  UMOV UR14, UR30 ;  /* 0x0000001e000e7c82 */ /* 0x000fe20008000000 */
[----:B------:R-:W-:Y:S01]  /*7a40*/  @P2 R2UR UR16, R61 ;  /* 0x000000003d1022ca */ /* 0x000fe200000e0000 */
[----:B------:R-:W-:Y:S05]  /*7a50*/  @P2 IMAD.X R61, RZ, RZ, R21, P1 ;  /* 0x000000ffff3d2224 */ /* 0x000fea00008e0615 */
[----:B------:R1:W-:Y:S07]  /*7a60*/  UTMALDG.5D.IM2COL.2CTA [UR8], [UR72], UR6, desc[UR4] ;  /* 0x00000408480073b4 */ /* 0x0003ee0008261006 */
        /* <DEDUP_REMOVED lines=8> */
[----:B------:R-:W-:Y:S01]  /*7af0*/  IMAD.U32 R61, RZ, RZ, UR23 ;  /* 0x00000017ff3d7e24 */ /* 0x000fe2000f8e00ff */
[----:B------:R-:W-:Y:S01]  /*7b00*/  @P2 R2UR UR8, R19 ;  /* 0x00000000130822ca */ /* 0x000fe200000e0000 */
[----:B------:R-:W-:Y:S01]  /*7b10*/  IMAD.U32 R19, RZ, RZ, UR15 ;  /* 0x0000000fff137e24 */ /* 0x000fe2000f8e00ff */
[----:B------:R-:W-:Y:S01]  /*7b20*/  R2UR UR10, R65 ;  /* 0x00000000410a72ca */ /* 0x000fe200000e0000 */
[----:B------:R-:W-:Y:S01]  /*7b30*/  VIADD R61, R61, 0x1 ;  /* 0x000000013d3d7836 */ /* 0x000fe20000000000 */
[----:B------:R-:W-:Y:S01]  /*7b40*/  UMOV UR11, UR39 ;  /* 0x00000027000b7c82 */ /* 0x000fe20008000000 */
[----:B------:R-:W-:Y:S01]  /*7b50*/  VIADD R64, R19, 0x1 ;  /* 0x0000000113407836 */ /* 0x000fe20000000000 */
[----:B------:R-:W-:Y:S01]  /*7b60*/  UMOV UR12, UR31 ;  /* 0x0000001f000c7c82 */ /* 0x000fe20008000000 */
[----:B------:R-:W-:Y:S01]  /*7b70*/  IMAD.MOV.U32 R19, RZ, RZ, R25 ;  /* 0x000000ffff137224 */ /* 0x000fe200078e0019 */
[----:B------:R-:W-:Y:S01]  /*7b80*/  UMOV UR13, UR23 ;  /* 0x00000017000d7c82 */ /* 0x000fe20008000000 */
[----:B------:R-:W-:Y:S02]  /*7b90*/  UMOV UR14, UR15 ;  /* 0x0000000f000e7c82 */ /* 0x000fe40008000000 */
[----:B------:R-:W-:Y:S01]  /*7ba0*/  IMAD.U32 R63, RZ, RZ, UR6 ;  /* 0x00000006ff3f7e24 */ /* 0x000fe2000f8e00ff */
[----:B------:R-:W-:Y:S01]  /*7bb0*/  @P2 R2UR UR6, R62 ;  /* 0x000000003e0622ca */ /* 0x000fe200000e0000 */
[----:B------:R-:W-:Y:S03]  /*7bc0*/  IMAD.U32 R62, RZ, RZ, UR31 ;  /* 0x0000001fff3e7e24 */ /* 0x000fe6000f8e00ff */
[----:B------:R-:W-:Y:S01]  /*7bd0*/  @P2 R2UR UR7, R63 ;  /* 0x000000003f0722ca */ /* 0x000fe200000e0000 */
[----:B------:R-:W-:Y:S05]  /*7be0*/  VIADD R62, R62, 0x1 ;  /* 0x000000013e3e7836 */ /* 0x000fea0000000000 */
[C---:B------:R-:W-:Y:S04]  /*7bf0*/  ISETP.NE.AND P3, PT, R62.reuse, R13, PT ;  /* 0x0000000d3e00720c */ /* 0x040fe80003f65270 */
[----:B------:R-:W-:Y:S03]  /*7c00*/  SEL R62, R62, RZ, P3 ;  /* 0x000000ff3e3e7207 */ /* 0x000fe60001800000 */
[----:B------:R1:W-:Y:S06]  /*7c10*/  UTMALDG.5D.2CTA [UR8], [UR6], desc[UR4] ;  /* 0x00000408060075b4 */ /* 0x0003ec0008221000 */
[----:B------:R-:W-:Y:S05]  /*7c20*/  @P3 IMAD R61, RZ, RZ, UR23 ;  /* 0x00000017ff3d3e24 */ /* 0x000fea000f8e02ff */
[C---:B------:R-:W-:Y:S04]  /*7c30*/  ISETP.NE.AND P2, PT, R61.reuse, R2, PT ;  /* 0x000000023d00720c */ /* 0x040fe80003f45270 */
[----:B------:R-:W-:Y:S09]  /*7c40*/  SEL R61, R61, RZ, P2 ;  /* 0x000000ff3d3d7207 */ /* 0x000ff20001000000 */
[----:B------:R-:W-:Y:S01]  /*7c50*/  @P2 IMAD R64, RZ, RZ, UR15 ;  /* 0x0000000fff402e24 */ /* 0x000fe2000f8e02ff */
[C---:B------:R-:W-:Y:S01]  /*7c60*/  ISETP.GT.U32.AND P2, PT, R16.reuse, 0x1, PT ;  /* 0x000000011000780c */ /* 0x040fe20003f44070 */
[----:B------:R-:W-:Y:S03]  /*7c70*/  VIADD R16, R16, 0xffffffff ;  /* 0xffffffff10107836 */ /* 0x000fe60000000000 */
[C---:B------:R-:W-:Y:S04]  /*7c80*/  ISETP.NE.AND P1, PT, R64.reuse, R3, PT ;  /* 0x000000034000720c */ /* 0x040fe80003f25270 */
[----:B------:R-:W-:Y:S02]  /*7c90*/  SEL R64, R64, RZ, P1 ;  /* 0x000000ff40407207 */ /* 0x000fe40000800000 */
[----:B-1----:R-:W-:Y:S02]  /*7ca0*/  R2UR UR6, R62 ;  /* 0x000000003e0672ca */ /* 0x002fe400000e0000 */
[----:B------:R-:W-:Y:S01]  /*7cb0*/  R2UR UR5, R61 ;  /* 0x000000003d0572ca */ /* 0x000fe200000e0000 */
[----:B------:R-:W-:Y:S01]  /*7cc0*/  VIADD R61, R28, 0x1 ;  /* 0x000000011c3d7836 */ /* 0x000fe20000000000 */
[----:B------:R-:W-:Y:S03]  /*7cd0*/  R2UR UR4, R64 ;  /* 0x00000000400472ca */ /* 0x000fe600000e0000 */
[----:B------:R-:W-:Y:S04]  /*7ce0*/  @P1 IMAD.MOV R61, RZ, RZ, R28 ;  /* 0x000000ffff3d1224 */ /* 0x000fe800078e021c */
[----:B------:R-:W-:Y:S02]  /*7cf0*/  IMAD.MOV.U32 R28, RZ, RZ, R61 ;  /* 0x000000ffff1c7224 */ /* 0x000fe400078e003d */
[----:B------:R-:W-:Y:S02]  /*7d00*/  IMAD.U32 R66, RZ, RZ, UR6 ;  /* 0x00000006ff427e24 */ /* 0x000fe4000f8e00ff */
[----:B------:R-:W-:Y:S02]  /*7d10*/  IMAD.U32 R67, RZ, RZ, UR5 ;  /* 0x00000005ff437e24 */ /* 0x000fe4000f8e00ff */
[----:B------:R-:W-:Y:S01]  /*7d20*/  IMAD.U32 R68, RZ, RZ, UR4 ;  /* 0x00000004ff447e24 */ /* 0x000fe2000f8e00ff */
[----:B---34-:R-:W-:Y:S06]  /*7d30*/  @P2 BRA `(.L_x_35) ;  /* 0xffffffe8005c2947 */ /* 0x018fec000383ffff */
.L_x_29:
[----:B-1----:R-:W-:Y:S01]  /*7d40*/  SHF.L.U32 R3, R10, 0x1f, RZ ;  /* 0x0000001f0a037819 */ /* 0x002fe200000006ff */
[----:B------:R-:W-:-:S03]  /*7d50*/  NOP ;  /* 0x0000000000007918 */ /* 0x000fc60000000000 */
[----:B------:R-:W1:Y:S02]  /*7d60*/  SYNCS.PHASECHK.TRANS64.TRYWAIT P1, [R0+URZ+0x90], R3 ;  /* 0x00009003000075a7 */ /* 0x000e6400080211ff */
[----:B-1----:R-:W-:Y:S05]  /*7d70*/  @!P1 BRA `(.L_x_36) ;  /* 0x0000006c008c9947 */ /* 0x002fea0003800000 */
.L_x_142:
[----:B------:R-:W3:Y:S01]  /*7d80*/  LDS.128 R28, [R0+0xd0] ;  /* 0x0000d000001c7984 */ /* 0x000ee20000000c00 */
[----:B------:R-:W-:Y:S01]  /*7d90*/  ISETP.GE.AND P2, PT, R26, 0x1, PT ;  /* 0x000000011a00780c */ /* 0x000fe20003f46270 */
[----:B------:R-:W-:Y:S01]  /*7da0*/  VIADD R2, R0, 0x98 ;  /* 0x0000009800027836 */ /* 0x000fe20000000000 */
[----:B------:R-:W-:Y:S01]  /*7db0*/  @!PT LDS RZ, [RZ] ;  /* 0x00000000fffff984 */ /* 0x000fe20000000800 */
[----:B------:R-:W-:Y:S01]  /*7dc0*/  @!PT LDS RZ, [RZ] ;  /* 0x00000000fffff984 */ /* 0x000fe20000000800 */
[----:B------:R-:W-:Y:S01]  /*7dd0*/  @!PT LDS RZ, [RZ] ;  /* 0x00000000fffff984 */ /* 0x000fe20000000800 */
[----:B------:R-:W-:Y:S01]  /*7de0*/  @!PT LDS RZ, [RZ] ;  /* 0x00000000fffff984 */ /* 0x000fe20000000800 */
[----:B------:R4:W-:Y:S06]  /*7df0*/  MEMBAR.ALL.CTA ;  /* 0x0000000000007992 */ /* 0x0009ec0000008000 */
[----:B----4-:R-:W4:Y:S01]  /*7e00*/  FENCE.VIEW.ASYNC.S ;  /* 0x00000000000073c6 */ /* 0x010f220000000000 */
[----:B------:R-:W-:-:S04]  /*7e10*/  PRMT R2, RZ, 0x654, R2 ;  /* 0x00000654ff027816 */ /* 0x000fc80000000002 */
[----:B----4-:R4:W-:Y:S01]  /*7e20*/  SYNCS.ARRIVE.TRANS64.RED.A1T0 RZ, [R2+URZ], RZ ;  /* 0x000000ff02ff79a7 */ /* 0x0109e200081004ff */
[----:B---3--:R-:W-:-:S13]  /*7e30*/  LOP3.LUT P1, RZ, R30, 0x1, RZ, 0xc0, !PT ;  /* 0x000000011eff7812 */ /* 0x008fda000782c0ff */
[----:B------:R-:W-:Y:S02]  /*7e40*/  @P1 MOV R11, R28 ;  /* 0x0000001c000b1202 */ /* 0x000fe40000000f00 */
[----:B------:R-:W-:Y:S01]  /*7e50*/  @P1 LOP3.LUT R9, R29, 0xffff, RZ, 0xc0, !PT ;  /* 0x0000ffff1d091812 */ /* 0x000fe200078ec0ff */
[----:B----4-:R-:W-:Y:S06]  /*7e60*/  @!P2 BRA `(.L_x_37) ;  /* 0x0000000000b8a947 */ /* 0x010fec0003800000 */
[----:B------:R-:W3:Y:S01]  /*7e70*/  LDC.64 R22, c[0x0][0xc18] ;  /* 0x00030600ff167b82 */ /* 0x000ee20000000a00 */
[----:B--2---:R-:W-:-:S07]  /*7e80*/  ISETP.NE.AND P5, PT, R26, 0x1, PT ;  /* 0x000000011a00780c */ /* 0x004fce0003fa5270 */
[----:B------:R-:W2:Y:S08]  /*7e90*/  LDC.64 R28, c[0x0][0xc10] ;  /* 0x00030400ff1c7b82 */ /* 0x000eb00000000a00 */
[----:B------:R-:W4:Y:S08]  /*7ea0*/  LDC R13, c[0x0][0xc20] ;  /* 0x00030800ff0d7b82 */ /* 0x000f300000000800 */
[----:B------:R-:W4:Y:S01]  /*7eb0*/  LDC R16, c[0x0][0xc0c] ;  /* 0x00030300ff107b82 */ /* 0x000f220000000800 */
[----:B---3--:R-:W-:Y:S01]  /*7ec0*/  IMAD.HI.U32 R30, R6, R23, RZ ;  /* 0x00000017061e7227 */ /* 0x008fe200078e00ff */
[----:B------:R-:W-:-:S06]  /*7ed0*/  ISETP.NE.AND P2, PT, R22, 0x1, PT ;  /* 0x000000011600780c */ /* 0x000fcc0003f45270 */
[----:B-1----:R-:W1:Y:S01]  /*7ee0*/  LDC.64 R2, c[0x0][0xc28] ;  /* 0x00030a00ff027b82 */ /* 0x002e620000000a00 */
[----:B--2---:R-:W-:-:S04]  /*7ef0*/  IMAD.HI.U32 R24, R7, R28, RZ ;  /* 0x0000001c07187227 */ /* 0x004fc800078e00ff */
[----:B------:R-:W-:Y:S01]  /*7f00*/  IMAD.HI.U32 R32, R11, R28, RZ ;  /* 0x0000001c0b207227 */ /* 0x000fe200078e00ff */
[----:B------:R-:W-:Y:S02]  /*7f10*/  SHF.R.U32.HI R24, RZ, R29, R24 ;  /* 0x0000001dff187219 */ /* 0x000fe40000011618 */
[----:B----4-:R-:W-:Y:S01]  /*7f20*/  SHF.R.U32.HI R19, RZ, R13, R30 ;  /* 0x0000000dff137219 */ /* 0x010fe2000001161e */
[----:B------:R-:W-:Y:S01]  /*7f30*/  IMAD.HI.U32 R30, R9, R23, RZ ;  /* 0x00000017091e7227 */ /* 0x000fe200078e00ff */
[----:B------:R-:W-:Y:S02]  /*7f40*/  SHF.R.U32.HI R32, RZ, R29, R32 ;  /* 0x0000001dff207219 */ /* 0x000fe40000011620 */
[----:B------:R-:W-:Y:S02]  /*7f50*/  SEL R19, R6, R19, !P2 ;  /* 0x0000001306137207 */ /* 0x000fe40005000000 */
[----:B------:R-:W-:Y:S02]  /*7f60*/  SHF.R.U32.HI R30, RZ, R13, R30 ;  /* 0x0000000dff1e7219 */ /* 0x000fe4000001161e */
[----:B------:R-:W-:-:S02]  /*7f70*/  ISETP.NE.AND P3, PT, R16, 0x1, PT ;  /* 0x000000011000780c */ /* 0x000fc40003f65270 */
[----:B------:R-:W-:Y:S02]  /*7f80*/  SEL R13, R9, R30, !P2 ;  /* 0x0000001e090d7207 */ /* 0x000fe40005000000 */
[----:B------:R-:W-:Y:S02]  /*7f90*/  SEL R27, R7, R24, !P3 ;  /* 0x00000018071b7207 */ /* 0x000fe40005800000 */
[----:B------:R-:W-:Y:S01]  /*7fa0*/  SEL R23, R11, R32, !P3 ;  /* 0x000000200b177207 */ /* 0x000fe20005800000 */
[----:B-1----:R-:W-:-:S04]  /*7fb0*/  IMAD.HI.U32 R24, R19, R2, RZ ;  /* 0x0000000213187227 */ /* 0x002fc800078e00ff */
[----:B------:R-:W-:Y:S01]  /*7fc0*/  IMAD.HI.U32 R28, R27, R2, RZ ;  /* 0x000000021b1c7227 */ /* 0x000fe200078e00ff */
[----:B------:R-:W-:-:S04]  /*7fd0*/  @P5 SHF.R.U32.HI R19, RZ, R3, R24 ;  /* 0x00000003ff135219 */ /* 0x000fc80000011618 */
[----:B------:R-:W-:Y:S01]  /*7fe0*/  @P5 SHF.R.U32.HI R27, RZ, R3, R28 ;  /* 0x00000003ff1b5219 */ /* 0x000fe2000001161c */
[----:B------:R-:W-:-:S04]  /*7ff0*/  IMAD R19, R26, R19, RZ ;  /* 0x000000131a137224 */ /* 0x000fc800078e02ff */
[----:B------:R-:W-:Y:S01]  /*8000*/  IMAD R24, R26, R27, RZ ;  /* 0x0000001b1a187224 */ /* 0x000fe200078e02ff */
[----:B------:R-:W-:-:S04]  /*8010*/  ISETP.GE.AND P2, PT, R13, R19, PT ;  /* 0x000000130d00720c */ /* 0x000fc80003f46270 */
[----:B------:R-:W-:Y:S01]  /*8020*/  ISETP.GE.OR P2, PT, R23, R24, P2 ;  /* 0x000000181700720c */ /* 0x000fe20001746670 */
[----:B------:R-:W-:-:S05]  /*8030*/  IMAD.HI.U32 R24, R13, R2, RZ ;  /* 0x000000020d187227 */ /* 0x000fca00078e00ff */
[----:B------:R-:W-:-:S04]  /*8040*/  SHF.R.U32.HI R24, RZ, R3, R24 ;  /* 0x00000003ff187219 */ /* 0x000fc80000011618 */
[----:B------:R-:W-:-:S03]  /*8050*/  SEL R19, R13, R24, !P5 ;  /* 0x000000180d137207 */ /* 0x000fc60006800000 */
[----:B------:R-:W-:-:S04]  /*8060*/  @!P2 IMAD.HI.U32 R24, R23, R2, RZ ;  /* 0x000000021718a227 */ /* 0x000fc800078e00ff */
[----:B------:R-:W-:Y:S01]  /*8070*/  IMAD.MOV R2, RZ, RZ, -R19 ;  /* 0x000000ffff027224 */ /* 0x000fe200078e0a13 */
[----:B------:R-:W-:Y:S02]  /*8080*/  @!P2 SHF.R.U32.HI R24, RZ, R3, R24 ;  /* 0x00000003ff18a219 */ /* 0x000fe40000011618 */
[----:B------:R-:W-:Y:S01]  /*8090*/  IADD3 R3, PT, PT, -R13, RZ, RZ ;  /* 0x000000ff0d037210 */ /* 0x000fe20007ffe1ff */
[----:B------:R-:W-:Y:S01]  /*80a0*/  IMAD R2, R26, R2, R13 ;  /* 0x000000021a027224 */ /* 0x000fe200078e020d */
[----:B------:R-:W-:-:S03]  /*80b0*/  @!P2 SEL R24, R23, R24, !P5 ;  /* 0x000000181718a207 */ /* 0x000fc60006800000 */
[----:B------:R-:W-:Y:S02]  /*80c0*/  IMAD R3, R22, R3, R9 ;  /* 0x0000000316037224 */ /* 0x000fe400078e0209 */
[--C-:B------:R-:W-:Y:S02]  /*80d0*/  @!P2 IMAD.IADD R19, R19, 0x1, -R24.reuse ;  /* 0x000000011313a824 */ /* 0x100fe400078e0a18 */
[----:B------:R-:W-:Y:S01]  /*80e0*/  @!P2 IMAD R24, R2, R27, R24 ;  /* 0x0000001b0218a224 */ /* 0x000fe200078e0218 */
[----:B------:R-:W-:Y:S01]  /*80f0*/  IADD3 R2, PT, PT, -R23, RZ, RZ ;  /* 0x000000ff17027210 */ /* 0x000fe20007ffe1ff */
[----:B------:R-:W-:Y:S02]  /*8100*/  @!P2 IMAD R13, R26, R19, R23 ;  /* 0x000000131a0da224 */ /* 0x000fe400078e0217 */
[----:B------:R-:W-:Y:S02]  /*8110*/  @!P2 IMAD.MOV.U32 R23, RZ, RZ, R24 ;  /* 0x000000ffff17a224 */ /* 0x000fe400078e0018 */
[----:B------:R-:W-:-:S02]  /*8120*/  IMAD R2, R16, R2, R11 ;  /* 0x0000000210027224 */ /* 0x000fc400078e020b */
[----:B------:R-:W-:Y:S02]  /*8130*/  IMAD R9, R13, R22, R3 ;  /* 0x000000160d097224 */ /* 0x000fe400078e0203 */
[----:B------:R-:W-:Y:S02]  /*8140*/  IMAD R11, R23, R16, R2 ;  /* 0x00000010170b7224 */ /* 0x000fe400078e0202 */
.L_x_37:
[----:B------:R-:W3:Y:S02]  /*8150*/  LDCU UR4, c[0x0][0xc30] ;  /* 0x00018600ff0477ac */ /* 0x000ee40008000800 */
[----:B---3--:R-:W-:-:S09]  /*8160*/  UISETP.NE.AND UP0, UPT, UR4, 0x1, UPT ;  /* 0x000000010400788c */ /* 0x008fd2000bf05270 */
[----:B------:R-:W-:Y:S05]  /*8170*/  BRA.U UP0, `(.L_x_38) ;  /* 0x0000000100407547 */ /* 0x000fea000b800000 */
[----:B------:R-:W3:Y:S08]  /*8180*/  LDC.64 R22, c[0x0][0xc10] ;  /* 0x00030400ff167b82 */ /* 0x000ef00000000a00 */
[----:B-1----:R-:W1:Y:S08]  /*8190*/  LDC.64 R2, c[0x0][0xc18] ;  /* 0x00030600ff027b82 */ /* 0x002e700000000a00 */
[----:B------:R-:W4:Y:S08]  /*81a0*/  LDC R13, c[0x0][0xc20] ;  /* 0x00030800ff0d7b82 */ /* 0x000f300000000800 */
[----:B------:R-:W2:Y:S01]  /*81b0*/  LDC R16, c[0x0][0xc0c] ;  /* 0x00030300ff107b82 */ /* 0x000ea20000000800 */
[----:B---3--:R-:W-:-:S05]  /*81c0*/  IMAD.HI.U32 R22, R11, R22, RZ ;  /* 0x000000160b167227 */ /* 0x008fca00078e00ff */
[----:B------:R-:W-:Y:S01]  /*81d0*/  SHF.R.U32.HI R22, RZ, R23, R22 ;  /* 0x00000017ff167219 */ /* 0x000fe20000011616 */
[----:B-1----:R-:W-:Y:S01]  /*81e0*/  IMAD.HI.U32 R24, R9, R3, RZ ;  /* 0x0000000309187227 */ /* 0x002fe200078e00ff */
[----:B------:R-:W-:-:S04]  /*81f0*/  ISETP.NE.AND P2, PT, R2, 0x1, PT ;  /* 0x000000010200780c */ /* 0x000fc80003f45270 */
[----:B----4-:R-:W-:-:S04]  /*8200*/  SHF.R.U32.HI R24, RZ, R13, R24 ;  /* 0x0000000dff187219 */ /* 0x010fc80000011618 */
[----:B------:R-:W-:Y:S02]  /*8210*/  SEL R3, R9, R24, !P2 ;  /* 0x0000001809037207 */ /* 0x000fe40005000000 */
[----:B--2---:R-:W-:-:S04]  /*8220*/  ISETP.NE.AND P3, PT, R16, 0x1, PT ;  /* 0x000000011000780c */ /* 0x004fc80003f65270 */
[----:B------:R-:W-:-:S05]  /*8230*/  SEL R22, R11, R22, !P3 ;  /* 0x000000160b167207 */ /* 0x000fca0005800000 */
[----:B------:R-:W-:Y:S02]  /*8240*/  IMAD.IADD R13, R3, 0x1, -R22 ;  /* 0x00000001030d7824 */ /* 0x000fe400078e0a16 */
[----:B------:R-:W-:Y:S02]  /*8250*/  IMAD.IADD R3, R22, 0x1, -R3 ;  /* 0x0000000116037824 */ /* 0x000fe400078e0a03 */
[----:B------:R-:W-:Y:S02]  /*8260*/  IMAD R11, R13, R16, R11 ;  /* 0x000000100d0b7224 */ /* 0x000fe400078e020b */
[----:B------:R-:W-:-:S07]  /*8270*/  IMAD R9, R3, R2, R9 ;  /* 0x0000000203097224 */ /* 0x000fce00078e0209 */
.L_x_38:
[----:B------:R-:W-:Y:S01]  /*8280*/  PLOP3.LUT P6, PT, PT, PT, PT, 0x80, 0x8 ;  /* 0x000000000008781c */ /* 0x000fe20003fcf070 */
[----:B------:R-:W-:Y:S01]  /*8290*/  IMAD.IADD R19, R11, 0x1, R82 ;  /* 0x000000010b137824 */ /* 0x000fe200078e0252 */
[----:B------:R-:W-:Y:S01]  /*82a0*/  LOP3.LUT R10, R10, 0x1, RZ, 0x3c, !PT ;  /* 0x000000010a0a7812 */ /* 0x000fe200078e3cff */
[----:B------:R-:W-:Y:S01]  /*82b0*/  IMAD.MOV.U32 R13, RZ, RZ, R8 ;  /* 0x000000ffff0d7224 */ /* 0x000fe200078e0008 */
[----:B------:R-:W-:Y:S01]  /*82c0*/  IADD3 R16, PT, PT, R9, R80, RZ ;  /* 0x0000005009107210 */ /* 0x000fe20007ffe0ff */
[----:B------:R-:W-:Y:S08]  /*82d0*/  @P1 BRA `(.L_x_39) ;  /* 0xffffff9000e01947 */ /* 0x000ff0000383ffff */
[----:B------:R-:W-:Y:S01]  /*82e0*/  VIADD R2, R0, 0x20 ;  /* 0x0000002000027836 */ /* 0x000fe20000000000 */
[----:B-1----:R-:W-:Y:S01]  /*82f0*/  SHF.L.U32 R0, R12, 0x1f, RZ ;  /* 0x0000001f0c007819 */ /* 0x002fe200000006ff */
[C---:B------:R-:W-:Y:S02]  /*8300*/  VIADD R5, R25.reuse, 0x1 ;  /* 0x0000000119057836 */ /* 0x040fe40000000000 */
[----:B------:R-:W-:-:S03]  /*8310*/  IMAD R3, R25, 0x8, R2 ;  /* 0x0000000819037824 */ /* 0x000fc600078e0202 */
[C---:B------:R-:W-:Y:S01]  /*8320*/  ISETP.NE.AND P0, PT, R5.reuse, 0x4, PT ;  /* 0x000000040500780c */ /* 0x040fe20003f05270 */
[----:B------:R-:W1:Y:S03]  /*8330*/  SYNCS.PHASECHK.TRANS64.TRYWAIT P1, [R3+URZ], R0 ;  /* 0x00000000030075a7 */ /* 0x000e6600080211ff */
[----:B------:R-:W-:Y:S02]  /*8340*/  SEL R7, RZ, 0x1, P0 ;  /* 0x00000001ff077807 */ /* 0x000fe40000000000 */
[----:B------:R-:W-:Y:S02]  /*8350*/  SEL R5, R5, RZ, P0 ;  /* 0x000000ff05057207 */ /* 0x000fe40000000000 */
[----:B------:R-:W-:-:S03]  /*8360*/  LOP3.LUT R12, R12, R7, RZ, 0x3c, !PT ;  /* 0x000000070c0c7212 */ /* 0x000fc600078e3cff */
[----:B------:R-:W-:Y:S01]  /*8370*/  IMAD R4, R5, 0x8, R2 ;  /* 0x0000000805047824 */ /* 0x000fe200078e0202 */
[----:B------:R-:W-:Y:S01]  /*8380*/  SHF.L.U32 R7, R12, 0x1f, RZ ;  /* 0x0000001f0c077819 */ /* 0x000fe200000006ff */
[----:B-1----:R-:W-:Y:S06]  /*8390*/  @!P1 BRA `(.L_x_40) ;  /* 0x0000006800189947 */ /* 0x002fec0003800000 */
.L_x_143:
[----:B------:R-:W3:Y:S01]  /*83a0*/  SYNCS.PHASECHK.TRANS64.TRYWAIT P1, [R4+URZ], R7 ;  /* 0x00000007040075a7 */ /* 0x000ee200080211ff */
[----:B-1----:R-:W-:-:S05]  /*83b0*/  VIADD R3, R5, 0x1 ;  /* 0x0000000105037836 */ /* 0x002fca0000000000 */
[----:B------:R-:W-:-:S04]  /*83c0*/  ISETP.NE.AND P0, PT, R3, 0x4, PT ;  /* 0x000000040300780c */ /* 0x000fc80003f05270 */
[----:B------:R-:W-:Y:S02]  /*83d0*/  SEL R5, RZ, 0x1, P0 ;  /* 0x00000001ff057807 */ /* 0x000fe40000000000 */
[----:B------:R-:W-:Y:S02]  /*83e0*/  SEL R3, R3, RZ, P0 ;  /* 0x000000ff03037207 */ /* 0x000fe40000000000 */
[----:B------:R-:W-:-:S03]  /*83f0*/  LOP3.LUT R12, R12, R5, RZ, 0x3c, !PT ;  /* 0x000000050c0c7212 */ /* 0x000fc600078e3cff */
[----:B------:R-:W-:Y:S01]  /*8400*/  IMAD R0, R3, 0x8, R2 ;  /* 0x0000000803007824 */ /* 0x000fe200078e0202 */
[----:B------:R-:W-:Y:S01]  /*8410*/  SHF.L.U32 R5, R12, 0x1f, RZ ;  /* 0x0000001f0c057819 */ /* 0x000fe200000006ff */
[----:B---3--:R-:W-:Y:S06]  /*8420*/  @!P1 BRA `(.L_x_41) ;  /* 0x0000006800089947 */ /* 0x008fec0003800000 */
.L_x_144:
[----:B------:R-:W3:Y:S01]  /*8430*/  SYNCS.PHASECHK.TRANS64.TRYWAIT P1, [R0+URZ], R5 ;  /* 0x00000005000075a7 */ /* 0x000ee200080211ff */
[----:B-1----:R-:W-:-:S05]  /*8440*/  VIADD R7, R3, 0x1 ;  /* 0x0000000103077836 */ /* 0x002fca0000000000 */
[----:B------:R-:W-:-:S04]  /*8450*/  ISETP.NE.AND P0, PT, R7, 0x4, PT ;  /* 0x000000040700780c */ /* 0x000fc80003f05270 */
[----:B------:R-:W-:Y:S02]  /*8460*/  SEL R3, RZ, 0x1, P0 ;  /* 0x00000001ff037807 */ /* 0x000fe40000000000 */
[----:B------:R-:W-:Y:S02]  /*8470*/  SEL R7, R7, RZ, P0 ;  /* 0x000000ff07077207 */ /* 0x000fe40000000000 */
[----:B------:R-:W-:Y:S01]  /*8480*/  LOP3.LUT R3, R12, R3, RZ, 0x3c, !PT ;  /* 0x000000030c037212 */ /* 0x000fe200078e3cff */
[----:B---3--:R-:W-:Y:S06]  /*8490*/  @!P1 BRA `(.L_x_42) ;  /* 0x0000006800009947 */ /* 0x008fec0003800000 */
.L_x_145:
[----:B------:R-:W-:Y:S02]  /*84a0*/  LEA R7, R7, R2, 0x3 ;  /* 0x0000000207077211 */ /* 0x000fe400078e18ff */
[----:B-1----:R-:W-:-:S07]  /*84b0*/  SHF.L.U32 R0, R3, 0x1f, RZ ;  /* 0x0000001f03007819 */ /* 0x002fce00000006ff */
.L_x_43:
[----:B-1----:R1:W3:Y:S02]  /*84c0*/  SYNCS.PHASECHK.TRANS64.TRYWAIT P0, [R7+URZ], R0 ;  /* 0x00000000070075a7 */ /* 0x0022e400080011ff */
[----:B---3--:R-:W-:Y:S05]  /*84d0*/  @!P0 NANOSLEEP.SYNCS 0x989680 ;  /* 0x009896800000895d */ /* 0x008fea0003900000 */
[----:B------:R-:W3:Y:S02]  /*84e0*/  @!P0 SYNCS.PHASECHK.TRANS64 P0, [R7+URZ], R0 ;  /* 0x00000000070085a7 */ /* 0x000ee400080010ff */
[----:B---3--:R-:W-:Y:S05]  /*84f0*/  @P0 EXIT ;  /* 0x000000000000094d */ /* 0x008fea0003800000 */
[----:B------:R-:W-:Y:S05]  /*8500*/  BRA `(.L_x_43) ;  /* 0xfffffffc00ec7947 */ /* 0x000fea000383ffff */
.L_x_21:
[----:B------:R-:W-:-:S04]  /*8510*/  ISETP.NE.AND P0, PT, R81, RZ, PT ;  /* 0x000000ff5100720c */ /* 0x000fc80003f05270 */
[----:B------:R-:W-:-:S13]  /*8520*/  ISETP.NE.OR P0, PT, R0, 0x1, P0 ;  /* 0x000000010000780c */ /* 0x000fda0000705670 */
[----:B------:R-:W-:Y:S05]  /*8530*/  @P0 BRA `(.L_x_44) ;  /* 0x0000000000b80947 */ /* 0x000fea0003800000 */
[----:B------:R-:W1:Y:S01]  /*8540*/  S2UR UR7, SR_CgaCtaId ;  /* 0x00000000000779c3 */ /* 0x000e620000008800 */
[----:B------:R-:W-:Y:S01]  /*8550*/  MOV R0, 0x400 ;  /* 0x0000040000007802 */ /* 0x000fe20000000f00 */
[----:B------:R-:W-:Y:S01]  /*8560*/  IMAD.MOV.U32 R3, RZ, RZ, RZ ;  /* 0x000000ffff037224 */ /* 0x000fe200078e00ff */
[----:B------:R-:W-:Y:S01]  /*8570*/  ISETP.GE.U32.AND P0, PT, R8, 0x2, PT ;  /* 0x000000020800780c */ /* 0x000fe20003f06070 */
[----:B------:R-:W-:Y:S01]  /*8580*/  IMAD.MOV.U32 R2, RZ, RZ, 0x1 ;  /* 0x00000001ff027424 */ /* 0x000fe200078e00ff */
[----:B------:R-:W-:-:S13]  /*8590*/  R2UR UR4, R0 ;  /* 0x00000000000472ca */ /* 0x000fda00000e0000 */
[----:B-1----:R-:W-:-:S04]  /*85a0*/  ULEA UR7, UR7, UR4, 0x18 ;  /* 0x0000000407077291 */ /* 0x002fc8000f8ec0ff */
[----:B------:R-:W-:Y:S02]  /*85b0*/  UIADD3 UR6, UPT, UPT, UR7, 0x98, URZ ;  /* 0x0000009807067890 */ /* 0x000fe4000fffe0ff */
[----:B------:R-:W-:Y:S02]  /*85c0*/  UIADD3 UR8, UPT, UPT, UR7, 0x90, URZ ;  /* 0x0000009007087890 */ /* 0x000fe4000fffe0ff */
[----:B------:R-:W-:-:S12]  /*85d0*/  UPRMT UR6, URZ, 0x654, UR6 ;  /* 0x00000654ff067896 */ /* 0x000fd80008000006 */
.L_x_47:
[----:B------:R-:W-:Y:S01]  /*85e0*/  SHF.L.U32 R7, R2, 0x1f, RZ ;  /* 0x0000001f02077819 */ /* 0x000fe200000006ff */
[----:B------:R-:W-:Y:S02]  /*85f0*/  IMAD.U32 R9, RZ, RZ, UR8 ;  /* 0x00000008ff097e24 */ /* 0x000fe4000f8e00ff */
[----:B------:R-:W-:Y:S01]  /*8600*/  @!P0 IMAD.MOV.U32 R5, RZ, RZ, 0x10 ;  /* 0x00000010ff058424 */ /* 0x000fe200078e00ff */
[----:B------:R-:W1:Y:S02]  /*8610*/  SYNCS.PHASECHK.TRANS64.TRYWAIT P1, [UR7+0x98], R7 ;  /* 0x00009807ff0075a7 */ /* 0x000e640008021107 */
[----:B------:R-:W-:-:S04]  /*8620*/  PRMT R9, R8, 0x654, R9 ;  /* 0x0000065408097816 */ /* 0x000fc80000000009 */
[----:B------:R-:W-:Y:S01]  /*8630*/  SEL R0, R9, R0, !P0 ;  /* 0x0000000009007207 */ /* 0x000fe20004000000 */
[----:B-1----:R-:W-:Y:S06]  /*8640*/  @!P1 BRA `(.L_x_45) ;  /* 0x0000006400a89947 */ /* 0x002fec0003800000 */
.L_x_147:
[----:B------:R-:W-:Y:S01]  /*8650*/  UIADD3 UR4, UPT, UPT, UR7, 0xd0, URZ ;  /* 0x000000d007047890 */ /* 0x000fe2000fffe0ff */
[----:B------:R2:W-:Y:S01]  /*8660*/  @!P0 SYNCS.ARRIVE.TRANS64.RED RZ, [R0+URZ], R5 ;  /* 0x0000000500ff89a7 */ /* 0x0005e200080004ff */
[----:B------:R-:W-:Y:S01]  /*8670*/  UIADD3 UR5, UPT, UPT, UR7, 0x90, URZ ;  /* 0x0000009007057890 */ /* 0x000fe2000fffe0ff */
[----:B------:R-:W-:-:S08]  /*8680*/  LOP3.LUT R2, R2, 0x1, RZ, 0x3c, !PT ;  /* 0x0000000102027812 */ /* 0x000fd000078e3cff */
[----:B------:R-:W-:Y:S06]  /*8690*/  UGETNEXTWORKID.BROADCAST [UR4], [UR5] ;  /* 0x00000000040073ca */ /* 0x000fec0008000100 */
[----:B--2---:R-:W-:-:S04]  /*86a0*/  SHF.L.U32 R5, R3, 0x1f, RZ ;  /* 0x0000001f03057819 */ /* 0x004fc800000006ff */
[----:B------:R-:W2:Y:S02]  /*86b0*/  SYNCS.PHASECHK.TRANS64.TRYWAIT P1, [UR7+0x90], R5 ;  /* 0x00009005ff0075a7 */ /* 0x000ea40008021107 */
[----:B--2---:R-:W-:Y:S05]  /*86c0*/  @!P1 BRA `(.L_x_46) ;  /* 0x0000006400a09947 */ /* 0x004fea0003800000 */
.L_x_149:
[----:B-1----:R-:W1:Y:S01]  /*86d0*/  LDS.128 R4, [UR7+0xd0] ;  /* 0x0000d007ff047984 */ /* 0x002e620008000c00 */
[----:B------:R-:W-:Y:S01]  /*86e0*/  LOP3.LUT R3, R3, 0x1, RZ, 0x3c, !PT ;  /* 0x0000000103037812 */ /* 0x000fe200078e3cff */
[----:B------:R-:W-:Y:S01]  /*86f0*/  @!PT LDS RZ, [RZ] ;  /* 0x00000000fffff984 */ /* 0x000fe20000000800 */
[----:B------:R-:W-:Y:S01]  /*8700*/  @!PT LDS RZ, [RZ] ;  /* 0x00000000fffff984 */ /* 0x000fe20000000800 */
[----:B------:R-:W-:Y:S01]  /*8710*/  @!PT LDS RZ, [RZ] ;  /* 0x00000000fffff984 */ /* 0x000fe20000000800 */
[----:B------:R-:W-:Y:S01]  /*8720*/  @!PT LDS RZ, [RZ] ;  /* 0x00000000fffff984 */ /* 0x000fe20000000800 */
[----:B------:R2:W-:Y:S06]  /*8730*/  MEMBAR.ALL.CTA ;  /* 0x0000000000007992 */ /* 0x0005ec0000008000 */
[----:B--2---:R-:W2:Y:S02]  /*8740*/  FENCE.VIEW.ASYNC.S ;  /* 0x00000000000073c6 */ /* 0x004ea40000000000 */
[----:B--2---:R-:W-:Y:S01]  /*8750*/  SYNCS.ARRIVE.TRANS64.RED.A1T0 RZ, [UR6], RZ ;  /* 0x000000ffffff79a7 */ /* 0x004fe20008100406 */
[----:B-1----:R-:W-:-:S13]  /*8760*/  LOP3.LUT P1, RZ, R6, 0x1, RZ, 0xc0, !PT ;  /* 0x0000000106ff7812 */ /* 0x002fda000782c0ff */
[----:B------:R-:W-:Y:S05]  /*8770*/  @P1 BRA `(.L_x_47) ;  /* 0xfffffffc00981947 */ /* 0x000fea000383ffff */
[----:B------:R-:W-:-:S04]  /*8780*/  SHF.L.U32 R0, R2, 0x1f, RZ ;  /* 0x0000001f02007819 */ /* 0x000fc800000006ff */
[----:B------:R-:W1:Y:S02]  /*8790*/  SYNCS.PHASECHK.TRANS64 P0, [UR7+0x98], R0 ;  /* 0x00009800ff0075a7 */ /* 0x000e640008001007 */
[----:B-1----:R-:W-:Y:S05]  /*87a0*/  @P0 EXIT ;  /* 0x000000000000094d */ /* 0x002fea0003800000 */
[----:B------:R-:W-:-:S07]  /*87b0*/  MOV R0, UR7 ;  /* 0x0000000700007c02 */ /* 0x000fce0008000f00 */
.L_x_48:
[----:B-1----:R-:W-:-:S04]  /*87c0*/  SHF.L.U32 R3, R2, 0x1f, RZ ;  /* 0x0000001f02037819 */ /* 0x002fc800000006ff */
[----:B------:R1:W2:Y:S03]  /*87d0*/  SYNCS.PHASECHK.TRANS64.TRYWAIT P0, [R0+URZ+0x98], R3 ;  /* 0x00009803000075a7 */ /* 0x0002a600080011ff */
[----:B--2---:R-:W-:Y:S05]  /*87e0*/  @!P0 NANOSLEEP.SYNCS 0x989680 ;  /* 0x009896800000895d */ /* 0x004fea0003900000 */
[----:B------:R-:W2:Y:S02]  /*87f0*/  @!P0 SYNCS.PHASECHK.TRANS64 P0, [R0+URZ+0x98], R3 ;  /* 0x00009803000085a7 */ /* 0x000ea400080010ff */
[----:B--2---:R-:W-:Y:S05]  /*8800*/  @P0 EXIT ;  /* 0x000000000000094d */ /* 0x004fea0003800000 */
[----:B------:R-:W-:Y:S05]  /*8810*/  BRA `(.L_x_48) ;  /* 0xfffffffc00e87947 */ /* 0x000fea000383ffff */
.L_x_44:
[----:B------:R-:W-:Y:S05]  /*8820*/  @P1 BRA `(.L_x_49) ;  /* 0x00000018001c1947 */ /* 0x000fea0003800000 */
[----:B------:R-:W-:Y:S01]  /*8830*/  MOV R0, 0x40 ;  /* 0x0000004000007802 */ /* 0x000fe20000000f00 */
[----:B------:R-:W-:-:S03]  /*8840*/  NOP ;  /* 0x0000000000007918 */ /* 0x000fc60000000000 */
[----:B------:R-:W-:-:S05]  /*8850*/  LEA R0, R81, R0, 0x18 ;  /* 0x0000000051007211 */ /* 0x000fca00078ec0ff */
[----:B------:R-:W1:Y:S02]  /*8860*/  LDS.U8 R2, [R0+0x1c] ;  /* 0x00001c0000027984 */ /* 0x000e640000000000 */
[----:B-1----:R-:W-:Y:S02]  /*8870*/  ISETP.NE.AND P0, PT, R2, RZ, PT ;  /* 0x000000ff0200720c */ /* 0x002fe40003f05270 */
[----:B------:R-:W-:-:S04]  /*8880*/  MOV R2, 0x400 ;  /* 0x0000040000027802 */ /* 0x000fc80000000f00 */
[----:B------:R-:W-:-:S07]  /*8890*/  LEA R81, R81, R2, 0x18 ;  /* 0x0000000251517211 */ /* 0x000fce00078ec0ff */
[----:B------:R-:W-:Y:S05]  /*88a0*/  @P0 BRA `(.L_x_50) ;  /* 0x0000000000fc0947 */ /* 0x000fea0003800000 */
[----:B------:R-:W-:Y:S02]  /*88b0*/  ISETP.NE.U32.AND P0, PT, R11, 0x1, PT ;  /* 0x000000010b00780c */ /* 0x000fe40003f05070 */
[----:B------:R-:W-:-:S11]  /*88c0*/  IADD3 R5, PT, PT, R0, 0x8, RZ ;  /* 0x0000000800057810 */ /* 0x000fd60007ffe0ff */
[----:B------:R-:W-:Y:S05]  /*88d0*/  @!P0 BRA `(.L_x_51) ;  /* 0x0000000000908947 */ /* 0x000fea0003800000 */
[----:B------:R-:W-:Y:S01]  /*88e0*/  ELECT P1, URZ, PT ;  /* 0x0000000000ff782f */ /* 0x000fe20003820000 */
[----:B------:R-:W-:-:S12]  /*88f0*/  BSSY B0, `(.L_x_51) ;  /* 0x0000022000007945 */ /* 0x000fd80003800000 */
[----:B------:R-:W-:Y:S05]  /*8900*/  @!P1 BRA `(.L_x_52) ;  /* 0x0000000000809947 */ /* 0x000fea0003800000 */
[----:B------:R-:W-:-:S05]  /*8910*/  UMOV UR4, 0x10 ;  /* 0x0000001000047882 */ /* 0x000fca0000000000 */
[----:B------:R-:W-:Y:S04]  /*8920*/  DEPBAR.LE SB1, 0x36 ;  /* 0x00009d800000791a */ /* 0x000fe80000000000 */
[----:B------:R-:W1:Y:S02]  /*8930*/  UTCATOMSWS.2CTA.FIND_AND_SET.ALIGN UP0, UR4, UR4 ;  /* 0x00000004000475e3 */ /* 0x000e640008200800 */
[----:B-1----:R-:W-:Y:S01]  /*8940*/  MOV R12, UR4 ;  /* 0x00000004000c7c02 */ /* 0x002fe20008000f00 */
[----:B------:R-:W-:Y:S06]  /*8950*/  BRA.U UP0, `(.L_x_53) ;  /* 0x0000000100187547 */ /* 0x000fec000b800000 */
.L_x_54:
[----:B------:R-:W-:Y:S05]  /*8960*/  NANOSLEEP 0x64 ;  /* 0x000000640000795d */ /* 0x000fea0003800000 */
[----:B------:R-:W-:-:S05]  /*8970*/  UMOV UR4, 0x10 ;  /* 0x0000001000047882 */ /* 0x000fca0000000000 */
[----:B------:R-:W-:Y:S04]  /*8980*/  DEPBAR.LE SB1, 0x36 ;  /* 0x00009d800000791a */ /* 0x000fe80000000000 */
[----:B------:R-:W1:Y:S02]  /*8990*/  UTCATOMSWS.2CTA.FIND_AND_SET.ALIGN UP0, UR4, UR4 ;  /* 0x00000004000475e3 */ /* 0x000e640008200800 */
[----:B-1----:R-:W-:Y:S01]  /*89a0*/  MOV R12, UR4 ;  /* 0x00000004000c7c02 */ /* 0x002fe20008000f00 */
[----:B------:R-:W-:Y:S05]  /*89b0*/  BRA.U !UP0, `(.L_x_54) ;  /* 0xfffffffd08e87547 */ /* 0x000fea000b83ffff */
.L_x_53:
[----:B------:R-:W1:Y:S01]  /*89c0*/  LDS R3, [R0+0x10] ;  /* 0x0000100000037984 */ /* 0x000e620000000800 */
[----:B------:R-:W-:Y:S02]  /*89d0*/  HFMA2 R4, -RZ, RZ, 0, 2.384185791015625e-07 ;  /* 0x00000004ff047431 */ /* 0x000fe400000001ff */
[----:B------:R-:W-:Y:S01]  /*89e0*/  VIADD R13, R81, 0xe0 ;  /* 0x000000e0510d7836 */ /* 0x000fe20000000000 */
[----:B-1----:R-:W-:-:S04]  /*89f0*/  SHF.L.U32 R3, R3, 0x1f, RZ ;  /* 0x0000001f03037819 */ /* 0x002fc800000006ff */
[----:B------:R-:W1:Y:S02]  /*8a00*/  SYNCS.PHASECHK.TRANS64.TRYWAIT P1, [R0+URZ+0x8], R3 ;  /* 0x00000803000075a7 */ /* 0x000e6400080211ff */
[----:B-1----:R-:W-:Y:S05]  /*8a10*/  @P1 BRA `(.L_x_55) ;  /* 0x0000000000081947 */ /* 0x002fea0003800000 */
[----:B------:R-:W1:Y:S02]  /*8a20*/  SYNCS.PHASECHK.TRANS64.TRYWAIT P1, [R0+URZ+0x8], R3 ;  /* 0x00000803000075a7 */ /* 0x000e6400080211ff */
[----:B-1----:R-:W-:Y:S05]  /*8a30*/  @!P1 BRA `(.L_x_56) ;  /* 0x0000006000dc9947 */ /* 0x002fea0003800000 */
.L_x_55:
[----:B------:R-:W-:Y:S01]  /*8a40*/  IMAD.MOV.U32 R15, RZ, RZ, 0xffff ;  /* 0x0000ffffff0f7424 */ /* 0x000fe200078e00ff */
[C---:B-1----:R-:W-:Y:S01]  /*8a50*/  PRMT R3, R10.reuse, 0x654, R5 ;  /* 0x000006540a037816 */ /* 0x042fe20000000005 */
[----:B------:R-:W-:Y:S01]  /*8a60*/  IMAD.MOV.U32 R9, RZ, RZ, 0x1 ;  /* 0x00000001ff097424 */ /* 0x000fe200078e00ff */
[----:B------:R-:W-:Y:S01]  /*8a70*/  PRMT R2, R10, 0x654, R13 ;  /* 0x000006540a027816 */ /* 0x000fe2000000000d */
[----:B------:R-:W-:Y:S01]  /*8a80*/  IMAD.SHL.U32 R8, R12, 0x20, RZ ;  /* 0x000000200c087824 */ /* 0x000fe200078e00ff */
[-C--:B------:R-:W-:Y:S01]  /*8a90*/  SHF.L.U32 R15, R15, R12.reuse, RZ ;  /* 0x0000000c0f0f7219 */ /* 0x080fe200000006ff */
[----:B------:R1:W-:Y:S01]  /*8aa0*/  SYNCS.ARRIVE.TRANS64.RED RZ, [R3+URZ], R4 ;  /* 0x0000000403ff79a7 */ /* 0x0003e200080004ff */
[----:B------:R-:W-:Y:S02]  /*8ab0*/  SHF.L.U32 R13, R9, R12, RZ ;  /* 0x0000000c090d7219 */ /* 0x000fe400000006ff */
[----:B------:R1:W-:Y:S04]  /*8ac0*/  STS [R81+0xe0], R8 ;  /* 0x0000e00851007388 */ /* 0x0003e80000000800 */
[----:B------:R1:W-:Y:S04]  /*8ad0*/  STAS [R2.64], R12 ;  /* 0x0000000c02007dbd */ /* 0x0003e8000c0008ff */
[----:B------:R1:W-:Y:S04]  /*8ae0*/  ATOMS.OR RZ, [R0+0x14], R15 ;  /* 0x0000140f00ff738c */ /* 0x0003e80003000000 */
[----:B------:R1:W-:Y:S04]  /*8af0*/  ATOMS.OR RZ, [R0+0x18], R13 ;  /* 0x0000180d00ff738c */ /* 0x0003e80003000000 */
[----:B------:R1:W-:Y:S02]  /*8b00*/  ATOMS.XOR RZ, [R0+0x10], R9 ;  /* 0x0000100900ff738c */ /* 0x0003e40003800000 */
.L_x_52:
[----:B------:R-:W-:Y:S05]  /*8b10*/  BSYNC B0 ;  /* 0x0000000000007941 */ /* 0x000fea0003800000 */
.L_x_51:
[----:B------:R-:W-:Y:S05]  /*8b20*/  @P0 BRA `(.L_x_57) ;  /* 0x00000000006c0947 */ /* 0x000fea0003800000 */
[----:B------:R-:W-:-:S03]  /*8b30*/  UMOV UR4, 0xffffffff ;  /* 0xffffffff00047882 */ /* 0x000fc60000000000 */
[----:B------:R-:W-:Y:S05]  /*8b40*/  BRA.DIV UR4, `(.L_x_58) ;  /* 0x0000006204ac7947 */ /* 0x000fea000b800000 */
[----:B------:R-:W-:-:S13]  /*8b50*/  ELECT P6, URZ, PT ;  /* 0x0000000000ff782f */ /* 0x000fda00038c0000 */
.L_x_152:
[----:B------:R-:W-:Y:S05]  /*8b60*/  @!P6 BRA `(.L_x_57) ;  /* 0x00000000005ce947 */ /* 0x000fea0003800000 */
[----:B-1----:R-:W1:Y:S02]  /*8b70*/  LDS R3, [R0+0x10] ;  /* 0x0000100000037984 */ /* 0x002e640000000800 */
[----:B-1----:R-:W-:-:S04]  /*8b80*/  SHF.L.U32 R3, R3, 0x1f, RZ ;  /* 0x0000001f03037819 */ /* 0x002fc800000006ff */
[----:B------:R-:W1:Y:S02]  /*8b90*/  SYNCS.PHASECHK.TRANS64.TRYWAIT P0, [R0+URZ+0x8], R3 ;  /* 0x00000803000075a7 */ /* 0x000e6400080011ff */
[----:B-1----:R-:W-:Y:S05]  /*8ba0*/  @P0 BRA `(.L_x_59) ;  /* 0x0000000000080947 */ /* 0x002fea0003800000 */
[----:B------:R-:W1:Y:S02]  /*8bb0*/  SYNCS.PHASECHK.TRANS64.TRYWAIT P0, [R0+URZ+0x8], R3 ;  /* 0x00000803000075a7 */ /* 0x000e6400080011ff */
[----:B-1----:R-:W-:Y:S05]  /*8bc0*/  @!P0 BRA `(.L_x_60) ;  /* 0x0000006000ac8947 */ /* 0x002fea0003800000 */
.L_x_59:
[----:B------:R-:W2:Y:S01]  /*8bd0*/  LDS R4, [R81+0xe0] ;  /* 0x0000e00051047984 */ /* 0x000ea20000000800 */
[----:B------:R-:W-:Y:S01]  /*8be0*/  IMAD.MOV.U32 R13, RZ, RZ, 0xffff ;  /* 0x0000ffffff0d7424 */ /* 0x000fe200078e00ff */
[----:B------:R-:W-:Y:S01]  /*8bf0*/  PRMT R5, R10, 0x654, R5 ;  /* 0x000006540a057816 */ /* 0x000fe20000000005 */
[----:B-1----:R-:W-:Y:S02]  /*8c00*/  IMAD.MOV.U32 R3, RZ, RZ, 0x1 ;  /* 0x00000001ff037424 */ /* 0x002fe400078e00ff */
[----:B--2---:R-:W-:Y:S01]  /*8c10*/  IMAD.SHL.U32 R2, R4, 0x20, RZ ;  /* 0x0000002004027824 */ /* 0x004fe200078e00ff */
[-C--:B------:R-:W-:Y:S02]  /*8c20*/  SHF.L.U32 R13, R13, R4.reuse, RZ ;  /* 0x000000040d0d7219 */ /* 0x080fe400000006ff */
[----:B------:R-:W-:Y:S02]  /*8c30*/  SHF.L.U32 R9, R3, R4, RZ ;  /* 0x0000000403097219 */ /* 0x000fe400000006ff */
[----:B------:R2:W-:Y:S04]  /*8c40*/  STS [R81+0xe0], R2 ;  /* 0x0000e00251007388 */ /* 0x0005e80000000800 */
[----:B------:R2:W-:Y:S04]  /*8c50*/  ATOMS.OR RZ, [R0+0x14], R13 ;  /* 0x0000140d00ff738c */ /* 0x0005e80003000000 */
[----:B------:R2:W-:Y:S01]  /*8c60*/  ATOMS.OR RZ, [R0+0x18], R9 ;  /* 0x0000180900ff738c */ /* 0x0005e20003000000 */
[----:B------:R2:W-:Y:S03]  /*8c70*/  SYNCS.ARRIVE.TRANS64.RED.A1T0 RZ, [R5+URZ], RZ ;  /* 0x000000ff05ff79a7 */ /* 0x0005e600081004ff */
[----:B------:R2:W-:Y:S01]  /*8c80*/  ATOMS.XOR RZ, [R0+0x10], R3 ;  /* 0x0000100300ff738c */ /* 0x0005e20003800000 */
[----:B------:R-:W-:Y:S05]  /*8c90*/  BRA `(.L_x_57) ;  /* 0x0000000000107947 */ /* 0x000fea0003800000 */
.L_x_50:
[----:B------:R-:W-:Y:S02]  /*8ca0*/  MOV R0, 0xffffffff ;  /* 0xffffffff00007802 */ /* 0x000fe40000000f00 */
[----:B------:R-:W-:-:S03]  /*8cb0*/  MOV R2, 0x8ce0 ;  /* 0x00008ce000027802 */ /* 0x000fc60000000f00 */
[----:B------:R1:W-:Y:S04]  /*8cc0*/  STS [R81+0xe0], R0 ;  /* 0x0000e00051007388 */ /* 0x0003e80000000800 */
[----:B-1---5:R-:W-:Y:S05]  /*8cd0*/  CALL.REL.NOINC `($__internal_1_$__cuda_sm10x_tcgen05_guardrail_trap_phase_invalid_during_alloc) ;  /* 0x0000006800187944 */ /* 0x022fea0003c00000 */
.L_x_57:
[----:B------:R-:W-:Y:S05]  /*8ce0*/  WARPSYNC.ALL ;  /* 0x0000000000007948 */ /* 0x000fea0003800000 */
[----:B-12---:R-:W1:Y:S01]  /*8cf0*/  S2R R0, SR_CgaCtaId ;  /* 0x0000000000007919 */ /* 0x006e620000008800 */
[----:B------:R-:W-:Y:S01]  /*8d00*/  MOV R3, 0x400 ;  /* 0x0000040000037802 */ /* 0x000fe20000000f00 */
[----:B------:R-:W-:Y:S01]  /*8d10*/  NOP ;  /* 0x0000000000007918 */ /* 0x000fe20000000000 */
[----:B------:R-:W-:Y:S08]  /*8d20*/  BAR.ARV 0x6, 0xa0 ;  /* 0x0182800000007b1d */ /* 0x000ff00000002000 */
[----:B------:R-:W2:Y:S01]  /*8d30*/  LDC.64 R8, c[0x0][0x388] ;  /* 0x0000e200ff087b82 */ /* 0x000ea20000000a00 */
[----:B------:R-:W-:Y:S01]  /*8d40*/  LOP3.LUT R12, R6, 0xffff, RZ, 0xc0, !PT ;  /* 0x0000ffff060c7812 */ /* 0x000fe200078ec0ff */
[----:B------:R-:W-:Y:S01]  /*8d50*/  IMAD.MOV.U32 R15, RZ, RZ, 0x1 ;  /* 0x00000001ff0f7424 */ /* 0x000fe200078e00ff */
[----:B------:R-:W-:Y:S01]  /*8d60*/  UMOV UR22, 0x0 ;  /* 0x0000000000167882 */ /* 0x000fe20000000000 */
[----:B------:R-:W-:Y:S01]  /*8d70*/  IMAD.MOV.U32 R14, RZ, RZ, RZ ;  /* 0x000000ffff0e7224 */ /* 0x000fe200078e00ff */
[----:B------:R-:W-:-:S02]  /*8d80*/  R2UR UR6, R12 ;  /* 0x000000000c0672ca */ /* 0x000fc400000e0000 */
[----:B------:R-:W-:Y:S01]  /*8d90*/  CS2R R12, SRZ ;  /* 0x00000000000c7805 */ /* 0x000fe2000001ff00 */
[----:B------:R-:W-:Y:S01]  /*8da0*/  UMOV UR23, 0x10110910 ;  /* 0x1011091000177882 */ /* 0x000fe20000000000 */
[----:B------:R-:W3:Y:S01]  /*8db0*/  LDC.64 R4, c[0x0][0x390] ;  /* 0x0000e400ff047b82 */ /* 0x000ee20000000a00 */
[----:B------:R-:W-:Y:S01]  /*8dc0*/  UMOV UR20, 0x0 ;  /* 0x0000000000147882 */ /* 0x000fe20000000000 */
        /* <DEDUP_REMOVED lines=8> */
[----:B-1----:R-:W-:Y:S01]  /*8e50*/  LEA R0, R0, R3, 0x18 ;  /* 0x0000000300007211 */ /* 0x002fe200078ec0ff */
[----:B------:R-:W-:Y:S01]  /*8e60*/  UMOV UR13, 0x10110910 ;  /* 0x10110910000d7882 */ /* 0x000fe20000000000 */
[----:B------:R-:W-:Y:S01]  /*8e70*/  UMOV UR10, 0x0 ;  /* 0x00000000000a7882 */ /* 0x000fe20000000000 */
[----:B------:R-:W-:Y:S01]  /*8e80*/  UMOV UR11, 0x10110910 ;  /* 0x10110910000b7882 */ /* 0x000fe20000000000 */
[----:B------:R-:W-:Y:S01]  /*8e90*/  UMOV UR8, 0x0 ;  /* 0x0000000000087882 */ /* 0x000fe20000000000 */
[----:B------:R-:W1:Y:S01]  /*8ea0*/  LDS R2, [R0+0xe0] ;  /* 0x0000e00000027984 */ /* 0x000e620000000800 */
[----:B--2---:R-:W-:Y:S01]  /*8eb0*/  VIADD R8, R8, 0x3f ;  /* 0x0000003f08087836 */ /* 0x004fe20000000000 */
[----:B------:R-:W-:Y:S01]  /*8ec0*/  UMOV UR9, 0x10110910 ;  /* 0x1011091000097882 */ /* 0x000fe20000000000 */
[----:B------:R-:W-:-:S03]  /*8ed0*/  VIADD R18, R0, 0x28400 ;  /* 0x0002840000127836 */ /* 0x000fc60000000000 */
[----:B------:R-:W-:Y:S02]  /*8ee0*/  SHF.R.S32.HI R3, RZ, 0x1f, R8 ;  /* 0x0000001fff037819 */ /* 0x000fe40000011408 */
[----:B------:R-:W-:Y:S02]  /*8ef0*/  SHF.R.U32.HI R18, RZ, 0x4, R18 ;  /* 0x00000004ff127819 */ /* 0x000fe40000011612 */
[----:B------:R-:W-:Y:S02]  /*8f00*/  LEA.HI R8, R3, R8, RZ, 0x6 ;  /* 0x0000000803087211 */ /* 0x000fe400078f30ff */
[----:B------:R-:W-:Y:S02]  /*8f10*/  LOP3.LUT R18, R18, 0x3fff, RZ, 0xc0, !PT ;  /* 0x00003fff12127812 */ /* 0x000fe400078ec0ff */
[----:B------:R-:W-:-:S05]  /*8f20*/  SHF.R.S32.HI R8, RZ, 0x6, R8 ;  /* 0x00000006ff087819 */ /* 0x000fca0000011408 */
[----:B------:R-:W-:Y:S01]  /*8f30*/  IMAD R9, R8, R9, RZ ;  /* 0x0000000908097224 */ /* 0x000fe200078e02ff */
[----:B------:R-:W-:-:S03]  /*8f40*/  LOP3.LUT R8, R7, 0xffff, RZ, 0xc0, !PT ;  /* 0x0000ffff07087812 */ /* 0x000fc600078ec0ff */
[----:B---3--:R-:W-:Y:S01]  /*8f50*/  IMAD R4, R9, R4, RZ ;  /* 0x0000000409047224 */ /* 0x008fe200078e02ff */
[----:B------:R-:W-:Y:S01]  /*8f60*/  R2UR UR7, R8 ;  /* 0x00000000080772ca */ /* 0x000fe200000e0000 */
[----:B------:R-:W-:Y:S02]  /*8f70*/  VIADD R8, R0, 0x8400 ;  /* 0x0000840000087836 */ /* 0x000fe40000000000 */
[----:B------:R-:W-:-:S03]  /*8f80*/  IMAD.MOV.U32 R9, RZ, RZ, RZ ;  /* 0x000000ffff097224 */ /* 0x000fc600078e00ff */
[----:B------:R-:W-:-:S04]  /*8f90*/  SHF.R.U32.HI R8, RZ, 0x4, R8 ;  /* 0x00000004ff087819 */ /* 0x000fc80000011608 */
[----:B------:R-:W-:-:S04]  /*8fa0*/  LOP3.LUT R8, R8, 0x3fff, RZ, 0xc0, !PT ;  /* 0x00003fff08087812 */ /* 0x000fc800078ec0ff */
[----:B------:R-:W-:Y:S01]  /*8fb0*/  LOP3.LUT R8, R8, 0x10000, RZ, 0xfc, !PT ;  /* 0x0001000008087812 */ /* 0x000fe200078efcff */
[C---:B-1----:R-:W-:Y:S01]  /*8fc0*/  VIADD R3, R2.reuse, 0x40 ;  /* 0x0000004002037836 */ /* 0x042fe20000000000 */
[----:B------:R-:W-:-:S04]  /*8fd0*/  LOP3.LUT R6, R2, 0xffff, RZ, 0xc0, !PT ;  /* 0x0000ffff02067812 */ /* 0x000fc800078ec0ff */
[----:B------:R-:W-:Y:S01]  /*8fe0*/  LOP3.LUT R7, R3, 0xffff, RZ, 0xc0, !PT ;  /* 0x0000ffff03077812 */ /* 0x000fe200078ec0ff */
[----:B------:R-:W-:-:S04]  /*8ff0*/  IMAD R3, R4, R5, RZ ;  /* 0x0000000504037224 */ /* 0x000fc800078e02ff */
[----:B------:R1:W-:Y:S01]  /*9000*/  STL.64 [R1], R6 ;  /* 0x0000000601007387 */ /* 0x0003e20000100a00 */
[----:B------:R-:W-:-:S07]  /*9010*/  VIADD R16, R3, 0xffffffff ;  /* 0xffffffff03107836 */ /* 0x000fce0000000000 */
.L_x_69:
[----:B-1----:R-:W-:-:S04]  /*9020*/  SHF.L.U32 R5, R12, 0x1f, RZ ;  /* 0x0000001f0c057819 */ /* 0x002fc800000006ff */
[----:B--2---:R-:W2:Y:S02]  /*9030*/  SYNCS.PHASECHK.TRANS64.TRYWAIT P0, [R0+URZ+0x90], R5 ;  /* 0x00009005000075a7 */ /* 0x004ea400080011ff */
[----:B--2---:R-:W-:Y:S05]  /*9040*/  @!P0 BRA `(.L_x_61) ;  /* 0x0000005c00a08947 */ /* 0x004fea0003800000 */
.L_x_153:
[----:B-12---:R-:W1:Y:S01]  /*9050*/  LDS.128 R4, [R0+0xd0] ;  /* 0x0000d00000047984 */ /* 0x006e620000000c00 */
[----:B------:R-:W-:Y:S01]  /*9060*/  ISETP.NE.AND P0, PT, R11, RZ, PT ;  /* 0x000000ff0b00720c */ /* 0x000fe20003f05270 */
[----:B------:R-:W-:Y:S01]  /*9070*/  VIADD R17, R0, 0x98 ;  /* 0x0000009800117836 */ /* 0x000fe20000000000 */
[----:B------:R-:W-:Y:S01]  /*9080*/  @!PT LDS RZ, [RZ] ;  /* 0x00000000fffff984 */ /* 0x000fe20000000800 */
[----:B------:R-:W-:Y:S01]  /*9090*/  @!PT LDS RZ, [RZ] ;  /* 0x00000000fffff984 */ /* 0x000fe20000000800 */
[----:B------:R-:W-:Y:S01]  /*90a0*/  @!PT LDS RZ, [RZ] ;  /* 0x00000000fffff984 */ /* 0x000fe20000000800 */
[----:B------:R-:W-:Y:S01]  /*90b0*/  @!PT LDS RZ, [RZ] ;  /* 0x00000000fffff984 */ /* 0x000fe20000000800 */
[----:B------:R2:W-:Y:S06]  /*90c0*/  MEMBAR.ALL.CTA ;  /* 0x0000000000007992 */ /* 0x0005ec0000008000 */
[----:B--2---:R-:W2:Y:S01]  /*90d0*/  FENCE.VIEW.ASYNC.S ;  /* 0x00000000000073c6 */ /* 0x004ea20000000000 */
[----:B------:R-:W-:Y:S01]  /*90e0*/  IMAD R20, R14, 0x8, R0 ;  /* 0x000000080e147824 */ /* 0x000fe200078e0200 */
[----:B------:R-:W-:-:S04]  /*90f0*/  PRMT R17, RZ, 0x654, R17 ;  /* 0x00000654ff117816 */ /* 0x000fc80000000011 */
[----:B--2---:R2:W-:Y:S01]  /*9100*/  SYNCS.ARRIVE.TRANS64.RED.A1T0 RZ, [R17+URZ], RZ ;  /* 0x000000ff11ff79a7 */ /* 0x0045e200081004ff */
[----:B-1----:R-:W-:Y:S01]  /*9110*/  LOP3.LUT P4, RZ, R6, 0x1, RZ, 0xc0, !PT ;  /* 0x0000000106ff7812 */ /* 0x002fe2000788c0ff */
[----:B--2---:R-:W-:-:S12]  /*9120*/  @P0 BRA `(.L_x_62) ;  /* 0x00000000000c0947 */ /* 0x004fd80003800000 */
[----:B------:R-:W-:-:S04]  /*9130*/  SHF.L.U32 R5, R15, 0x1f, RZ ;  /* 0x0000001f0f057819 */ /* 0x000fc800000006ff */
[----:B------:R-:W1:Y:S02]  /*9140*/  SYNCS.PHASECHK.TRANS64.TRYWAIT P1, [R20+URZ+0xb0], R5 ;  /* 0x0000b005140075a7 */ /* 0x000e6400080211ff */
[----:B-1----:R-:W-:Y:S05]  /*9150*/  @!P1 BRA `(.L_x_63) ;  /* 0x0000005c00709947 */ /* 0x002fea0003800000 */
.L_x_62:
[----:B------:R-:W-:Y:S05]  /*9160*/  @P0 BRA `(.L_x_64) ;  /* 0x00000008007c0947 */ /* 0x000fea0003800000 */
[----:B------:R-:W-:-:S13]  /*9170*/  ISETP.GE.AND P0, PT, R3, 0x1, PT ;  /* 0x000000010300780c */ /* 0x000fda0003f06270 */
[----:B------:R-:W-:Y:S05]  /*9180*/  @!P0 BRA `(.L_x_65) ;  /* 0x0000000800608947 */ /* 0x000fea0003800000 */
[----:B------:R-:W-:Y:S01]  /*9190*/  IMAD R19, R14, 0x4, R1 ;  /* 0x000000040e137824 */ /* 0x000fe200078e0201 */
[----:B-1----:R-:W-:Y:S02]  /*91a0*/  LEA R5, R13, R0, 0x3 ;  /* 0x000000000d057211 */ /* 0x002fe400078e18ff */
[----:B------:R-:W-:-:S03]  /*91b0*/  SHF.L.U32 R4, R9, 0x1f, RZ ;  /* 0x0000001f09047819 */ /* 0x000fc600000006ff */
[----:B------:R-:W5:Y:S01]  /*91c0*/  LDL R19, [R19] ;  /* 0x0000000013137983 */ /* 0x000f620000100800 */
[----:B------:R1:W2:Y:S01]  /*91d0*/  SYNCS.PHASECHK.TRANS64.TRYWAIT P3, [R5+URZ], R4 ;  /* 0x00000004050075a7 */ /* 0x0002a200080611ff */
[----:B------:R-:W-:Y:S01]  /*91e0*/  IMAD.MOV.U32 R21, RZ, RZ, R16 ;  /* 0x000000ffff157224 */ /* 0x000fe200078e0010 */
[----:B------:R-:W-:-:S11]  /*91f0*/  UPLOP3.LUT UP0, UPT, UPT, UPT, UPT, 0x40, 0x4 ;  /* 0x000000000004789c */ /* 0x000fd60003f0e870 */
.L_x_68:
[----:B------:R-:W-:Y:S01]  /*9200*/  ISETP.NE.AND P0, PT, R21, RZ, PT ;  /* 0x000000ff1500720c */ /* 0x000fe20003f05270 */
[C---:B-1----:R-:W-:Y:S01]  /*9210*/  VIADD R4, R13.reuse, 0x1 ;  /* 0x000000010d047836 */ /* 0x042fe20000000000 */
[C---:B------:R-:W-:Y:S01]  /*9220*/  LEA R7, R13.reuse, R8, 0xb ;  /* 0x000000080d077211 */ /* 0x040fe200078e58ff */
[C---:B------:R-:W-:Y:S02]  /*9230*/  IMAD R6, R13.reuse, 0x200, R18 ;  /* 0x000002000d067824 */ /* 0x040fe400078e0212 */
[----:B------:R-:W-:Y:S01]  /*9240*/  IMAD R17, R13, 0x8, R0 ;  /* 0x000000080d117824 */ /* 0x000fe200078e0200 */
[----:B------:R-:W-:Y:S01]  /*9250*/  ISETP.NE.AND P1, PT, R4, 0x4, PT ;  /* 0x000000040400780c */ /* 0x000fe20003f25270 */
[----:B------:R-:W-:Y:S01]  /*9260*/  @!UPT UIADD3 URZ, UPT, UPT, URZ, URZ, URZ ;  /* 0x000000fffffff290 */ /* 0x000fe2000fffe0ff */
[----:B--2-4-:R-:W-:Y:S11]  /*9270*/  @P3 BRA `(.L_x_66) ;  /* 0x00000000000c3947 */ /* 0x014ff60003800000 */
[----:B------:R-:W-:Y:S04]  /*9280*/  SHF.L.U32 R22, R9, 0x1f, RZ ;  /* 0x0000001f09167819 */ /* 0x000fe800000006ff */
[----:B------:R-:W1:Y:S02]  /*9290*/  SYNCS.PHASECHK.TRANS64.TRYWAIT P2, [R17+URZ], R22 ;  /* 0x00000016110075a7 */ /* 0x000e6400080411ff */
[----:B-1----:R-:W-:Y:S05]  /*92a0*/  @!P2 BRA `(.L_x_67) ;  /* 0x0000005c0030a947 */ /* 0x002fea0003800000 */
.L_x_66:
[----:B------:R-:W-:Y:S02]  /*92b0*/  R2UR UR5, R6 ;  /* 0x00000000060572ca */ /* 0x000fe400000e0000 */
[----:B------:R-:W-:Y:S02]  /*92c0*/  ELECT P2, URZ, PT ;  /* 0x0000000000ff782f */ /* 0x000fe40003840000 */
[----:B------:R-:W-:Y:S02]  /*92d0*/  R2UR UR4, R7 ;  /* 0x00000000070472ca */ /* 0x000fe400000e0000 */
[----:B-1----:R-:W-:Y:S02]  /*92e0*/  SEL R22, RZ, 0x1, P1 ;  /* 0x00000001ff167807 */ /* 0x002fe40000800000 */
[----:B------:R-:W-:Y:S02]  /*92f0*/  PLOP3.LUT P3, PT, PT, PT, PT, 0x80, 0x8 ;  /* 0x000000000008781c */ /* 0x000fe40003f6f070 */
[----:B------:R-:W-:Y:S02]  /*9300*/  SEL R13, R4, RZ, P1 ;  /* 0x000000ff040d7207 */ /* 0x000fe40000800000 */
[----:B------:R-:W-:Y:S03]  /*9310*/  LOP3.LUT R9, R9, R22, RZ, 0x3c, !PT ;  /* 0x0000001609097212 */ /* 0x000fe600078e3cff */
[----:B-----5:R-:W-:Y:S01]  /*9320*/  @P2 R2UR.BROADCAST UR24, R19 ;  /* 0x00000000131822ca */ /* 0x020fe200008e0000 */
[----:B------:R-:W-:Y:S01]  /*9330*/  IMAD.U32 R24, RZ, RZ, UR5 ;  /* 0x00000005ff187e24 */ /* 0x000fe2000f8e00ff */
[----:B------:R-:W-:Y:S01]  /*9340*/  @P0 SHF.L.U32 R4, R9, 0x1f, RZ ;  /* 0x0000001f09040819 */ /* 0x000fe200000006ff */
[----:B------:R-:W-:Y:S02]  /*9350*/  IMAD.U32 R22, RZ, RZ, UR4 ;  /* 0x00000004ff167e24 */ /* 0x000fe4000f8e00ff */
[----:B------:R-:W-:Y:S01]  /*9360*/  @P2 IMAD.MOV.U32 R25, RZ, RZ, 0x20004020 ;  /* 0x20004020ff192424 */ /* 0x000fe200078e00ff */
[----:B------:R-:W-:Y:S01]  /*9370*/  @P2 R2UR UR28, R24 ;  /* 0x00000000181c22ca */ /* 0x000fe200000e0000 */
[----:B------:R-:W-:Y:S01]  /*9380*/  @P2 IMAD.MOV.U32 R23, RZ, RZ, 0x40004080 ;  /* 0x40004080ff172424 */ /* 0x000fe200078e00ff */
[----:B------:R-:W-:Y:S01]  /*9390*/  @P2 R2UR UR26, R22 ;  /* 0x00000000161a22ca */ /* 0x000fe200000e0000 */
[----:B------:R-:W-:Y:S01]  /*93a0*/  @P0 IMAD R5, R13, 0x8, R0 ;  /* 0x000000080d050824 */ /* 0x000fe200078e0200 */
[----:B------:R-:W-:Y:S02]  /*93b0*/  @P2 R2UR UR29, R25 ;  /* 0x00000000191d22ca */ /* 0x000fe400000e0000 */
[----:B------:R-:W-:Y:S01]  /*93c0*/  @P2 R2UR UR27, R23 ;  /* 0x00000000171b22ca */ /* 0x000fe200000e0000 */
[----:B------:R1:W3:Y:S01]  /*93d0*/  @P0 SYNCS.PHASECHK.TRANS64.TRYWAIT P3, [R5+URZ], R4 ;  /* 0x00000004050005a7 */ /* 0x0002e200080611ff */
[----:B------:R-:W-:Y:S11]  /*93e0*/  ELECT P0, URZ, PT ;  /* 0x0000000000ff782f */ /* 0x000ff60003800000 */
[----:B------:R2:W-:Y:S01]  /*93f0*/  UTCHMMA.2CTA gdesc[UR26], gdesc[UR28], tmem[UR24], tmem[UR22], idesc[UR23], UP0 ;  /* 0x00ff161c1a0075ea */ /* 0x0005e20008200018 */
[----:B------:R-:W-:Y:S01]  /*9400*/  UPLOP3.LUT UP0, UPT, UPT, UPT, UPT, 0x80, 0x8 ;  /* 0x000000000008789c */ /* 0x000fe20003f0f070 */
[----:B------:R-:W-:Y:S02]  /*9410*/  @P0 VIADD R23, R6, 0x40 ;  /* 0x0000004006170836 */ /* 0x000fe40000000000 */
[----:B------:R-:W-:Y:S02]  /*9420*/  @P0 VIADD R22, R7, 0x2 ;  /* 0x0000000207160836 */ /* 0x000fe40000000000 */
[----:B------:R-:W-:Y:S01]  /*9430*/  @P0 IMAD.MOV.U32 R25, RZ, RZ, 0x20004020 ;  /* 0x20004020ff190424 */ /* 0x000fe200078e00ff */
[----:B------:R-:W-:Y:S01]  /*9440*/  @P0 R2UR UR5, R23 ;  /* 0x00000000170502ca */ /* 0x000fe200000e0000 */
[----:B------:R-:W-:Y:S01]  /*9450*/  @P0 IMAD.MOV.U32 R23, RZ, RZ, 0x40004080 ;  /* 0x40004080ff170424 */ /* 0x000fe200078e00ff */
[----:B------:R-:W-:Y:S11]  /*9460*/  @P0 R2UR UR4, R22 ;  /* 0x00000000160402ca */ /* 0x000ff600000e0000 */
[----:B------:R-:W-:Y:S02]  /*9470*/  IMAD.U32 R24, RZ, RZ, UR5 ;  /* 0x00000005ff187e24 */ /* 0x000fe4000f8e00ff */
[----:B------:R-:W-:Y:S03]  /*9480*/  IMAD.U32 R22, RZ, RZ, UR4 ;  /* 0x00000004ff167e24 */ /* 0x000fe6000f8e00ff */
[----:B--2---:R-:W-:Y:S02]  /*9490*/  @P0 R2UR UR28, R24 ;  /* 0x00000000181c02ca */ /* 0x004fe400000e0000 */
[----:B------:R-:W-:Y:S02]  /*94a0*/  @P0 R2UR UR29, R25 ;  /* 0x00000000191d02ca */ /* 0x000fe400000e0000 */
[----:B------:R-:W-:Y:S02]  /*94b0*/  @P0 R2UR UR26, R22 ;  /* 0x00000000161a02ca */ /* 0x000fe400000e0000 */
[----:B------:R-:W-:Y:S02]  /*94c0*/  @P0 R2UR UR27, R23 ;  /* 0x00000000171b02ca */ /* 0x000fe400000e0000 */
[----:B------:R-:W-:Y:S02]  /*94d0*/  @P0 R2UR.BROADCAST UR24, R19 ;  /* 0x00000000131802ca */ /* 0x000fe400008e0000 */
[----:B------:R-:W-:Y:S11]  /*94e0*/  ELECT P0, URZ, PT ;  /* 0x0000000000ff782f */ /* 0x000ff60003800000 */
[----:B------:R2:W-:Y:S02]  /*94f0*/  UTCHMMA.2CTA gdesc[UR26], gdesc[UR28], tmem[UR24], tmem[UR20], idesc[UR21], UPT ;  /* 0x00ff141c1a0075ea */ /* 0x0005e4000ba00018 */
        /* <DEDUP_REMOVED lines=17> */
[----:B-1----:R-:W-:Y:S01]  /*9610*/  @P0 IMAD.MOV.U32 R5, RZ, RZ, 0x40004080 ;  /* 0x40004080ff050424 */ /* 0x002fe200078e00ff */
        /* <DEDUP_REMOVED lines=20> */
[----:B-1----:R-:W-:Y:S02]  /*9760*/  @P0 R2UR UR28, R22 ;  /* 0x00000000161c02ca */ /* 0x002fe400000e0000 */
        /* <DEDUP_REMOVED lines=26> */
[----:B------:R-:W-:Y:S01]  /*9910*/  @P0 R2UR UR4, R4 ;  /* 0x00000000040402ca */ /* 0x000fe200000e0000 */
[----:B------:R-:W-:Y:S01]  /*9920*/  VIADD R7, R7, 0x46 ;  /* 0x0000004607077836 */ /* 0x000fe20000000000 */
[----:B------:R-:W-:Y:S09]  /*9930*/  @P0 R2UR UR31, R23 ;  /* 0x00000000171f02ca */ /* 0x000ff200000e0000 */
[----:B------:R-:W-:Y:S02]  /*9940*/  IMAD.U32 R22, RZ, RZ, UR5 ;  /* 0x00000005ff167e24 */ /* 0x000fe4000f8e00ff */
[----:B------:R-:W-:Y:S01]  /*9950*/  IMAD.U32 R4, RZ, RZ, UR4 ;  /* 0x00000004ff047e24 */ /* 0x000fe2000f8e00ff */
[----:B------:R-:W-:Y:S02]  /*9960*/  R2UR UR4, R7 ;  /* 0x00000000070472ca */ /* 0x000fe400000e0000 */
[----:B------:R-:W-:Y:S02]  /*9970*/  @P0 R2UR UR30, R22 ;  /* 0x00000000161e02ca */ /* 0x000fe400000e0000 */
[----:B-1----:R-:W-:Y:S02]  /*9980*/  @P0 R2UR UR28, R4 ;  /* 0x00000000041c02ca */ /* 0x002fe400000e0000 */
[----:B------:R-:W-:Y:S02]  /*9990*/  @P0 R2UR UR29, R5 ;  /* 0x00000000051d02ca */ /* 0x000fe400000e0000 */
[----:B------:R-:W-:Y:S02]  /*99a0*/  @P0 R2UR.BROADCAST UR24, R19 ;  /* 0x00000000131802ca */ /* 0x000fe400008e0000 */
[----:B------:R-:W-:Y:S03]  /*99b0*/  ELECT P0, URZ, PT ;  /* 0x0000000000ff782f */ /* 0x000fe60003800000 */
[----:B------:R-:W-:Y:S08]  /*99c0*/  IMAD.U32 R4, RZ, RZ, UR4 ;  /* 0x00000004ff047e24 */ /* 0x000ff0000f8e00ff */
[----:B------:R1:W-:Y:S02]  /*99d0*/  UTCHMMA.2CTA gdesc[UR28], gdesc[UR30], tmem[UR24], tmem[UR10], idesc[UR11], UPT ;  /* 0x00ff0a1e1c0075ea */ /* 0x0003e4000ba00018 */
[----:B------:R-:W-:Y:S01]  /*99e0*/  @P0 R2UR UR26, R4 ;  /* 0x00000000041a02ca */ /* 0x000fe200000e0000 */
[----:B------:R-:W-:Y:S02]  /*99f0*/  @P0 VIADD R6, R6, 0x1c0 ;  /* 0x000001c006060836 */ /* 0x000fe40000000000 */
[----:B------:R-:W-:Y:S02]  /*9a00*/  @P0 IMAD.MOV.U32 R5, RZ, RZ, 0x40004080 ;  /* 0x40004080ff050424 */ /* 0x000fe400078e00ff */
[----:B------:R-:W-:Y:S01]  /*9a10*/  @P0 IMAD.MOV.U32 R7, RZ, RZ, 0x20004020 ;  /* 0x20004020ff070424 */ /* 0x000fe200078e00ff */
[----:B------:R-:W-:Y:S01]  /*9a20*/  @P0 R2UR UR5, R6 ;  /* 0x00000000060502ca */ /* 0x000fe200000e0000 */
[----:B------:R-:W-:Y:S01]  /*9a30*/  VIADD R4, R21, 0x1 ;  /* 0x0000000115047836 */ /* 0x000fe20000000000 */
[----:B------:R-:W-:Y:S01]  /*9a40*/  @P0 R2UR UR27, R5 ;  /* 0x00000000051b02ca */ /* 0x000fe200000e0000 */
[----:B------:R-:W-:Y:S10]  /*9a50*/  VIADD R21, R21, 0xffffffff ;  /* 0xffffffff15157836 */ /* 0x000ff40000000000 */
[----:B------:R-:W-:Y:S05]  /*9a60*/  IMAD.U32 R6, RZ, RZ, UR5 ;  /* 0x00000005ff067e24 */ /* 0x000fea000f8e00ff */
[----:B-1----:R-:W-:Y:S02]  /*9a70*/  @P0 R2UR UR28, R6 ;  /* 0x00000000061c02ca */ /* 0x002fe400000e0000 */
[----:B------:R-:W-:Y:S02]  /*9a80*/  @P0 R2UR UR29, R7 ;  /* 0x00000000071d02ca */ /* 0x000fe400000e0000 */
[----:B------:R-:W-:Y:S02]  /*9a90*/  @P0 R2UR.BROADCAST UR24, R19 ;  /* 0x00000000131802ca */ /* 0x000fe400008e0000 */
[----:B------:R-:W-:Y:S11]  /*9aa0*/  ELECT P0, URZ, PT ;  /* 0x0000000000ff782f */ /* 0x000ff60003800000 */
[----:B------:R4:W-:Y:S02]  /*9ab0*/  UTCHMMA.2CTA gdesc[UR26], gdesc[UR28], tmem[UR24], tmem[UR8], idesc[UR9], UPT ;  /* 0x00ff081c1a0075ea */ /* 0x0009e4000ba00018 */
[----:B------:R-:W-:Y:S05]  /*9ac0*/  @P0 VIADD R17, R17, 0x20 ;  /* 0x0000002011110836 */ /* 0x000fea0000000000 */
[----:B------:R-:W-:Y:S02]  /*9ad0*/  @P0 R2UR UR4, R17 ;  /* 0x00000000110402ca */ /* 0x000fe400000e0000 */
[----:B------:R-:W-:Y:S11]  /*9ae0*/  ISETP.GT.U32.AND P0, PT, R4, 0x1, PT ;  /* 0x000000010400780c */ /* 0x000ff60003f04070 */
[----:B------:R4:W-:Y:S02]  /*9af0*/  UTCBAR.2CTA.MULTICAST [UR4], URZ, UR7 ;  /* 0x000000ff040073e9 */ /* 0x0009e40008200807 */
[----:B---3--:R-:W-:Y:S05]  /*9b00*/  @P0 BRA `(.L_x_68) ;  /* 0xfffffff400bc0947 */ /* 0x008fea000383ffff */
.L_x_65:
[----:B------:R-:W-:-:S13]  /*9b10*/  ELECT P0, URZ, PT ;  /* 0x0000000000ff782f */ /* 0x000fda0003800000 */
[----:B-1----:R-:W-:-:S05]  /*9b20*/  @P0 VIADD R20, R20, 0xa0 ;  /* 0x000000a014140836 */ /* 0x002fca0000000000 */
[----:B----4-:R-:W-:-:S13]  /*9b30*/  @P0 R2UR UR4, R20 ;  /* 0x00000000140402ca */ /* 0x010fda00000e0000 */
[----:B------:R2:W-:Y:S01]  /*9b40*/  UTCBAR.2CTA.MULTICAST [UR4], URZ, UR6 ;  /* 0x000000ff040073e9 */ /* 0x0005e20008200806 */
[----:B------:R-:W-:Y:S01]  /*9b50*/  NOP ;  /* 0x0000000000007918 */ /* 0x000fe20000000000 */
.L_x_64:
[----:B------:R-:W-:Y:S01]  /*9b60*/  VIADD R14, R14, 0x1 ;  /* 0x000000010e0e7836 */ /* 0x000fe20000000000 */
[----:B------:R-:W-:-:S04]  /*9b70*/  LOP3.LUT R12, R12, 0x1, RZ, 0x3c, !PT ;  /* 0x000000010c0c7812 */ /* 0x000fc800078e3cff */
[----:B------:R-:W-:-:S04]  /*9b80*/  ISETP.NE.AND P0, PT, R14, 0x2, PT ;  /* 0x000000020e00780c */ /* 0x000fc80003f05270 */
[----:B------:R-:W-:Y:S02]  /*9b90*/  SEL R4, RZ, 0x1, P0 ;  /* 0x00000001ff047807 */ /* 0x000fe40000000000 */
[----:B------:R-:W-:Y:S02]  /*9ba0*/  SEL R14, R14, RZ, P0 ;  /* 0x000000ff0e0e7207 */ /* 0x000fe40000000000 */
[----:B------:R-:W-:Y:S01]  /*9bb0*/  LOP3.LUT R15, R15, R4, RZ, 0x3c, !PT ;  /* 0x000000040f0f7212 */ /* 0x000fe200078e3cff */
[----:B------:R-:W-:Y:S06]  /*9bc0*/  @P4 BRA `(.L_x_69) ;  /* 0xfffffff400144947 */ /* 0x000fec000383ffff */
[----:B--2---:R-:W2:Y:S01]  /*9bd0*/  S2UR UR6, SR_CgaCtaId ;  /* 0x00000000000679c3 */ /* 0x004ea20000008800 */
[----:B------:R-:W-:Y:S01]  /*9be0*/  ELECT P0, URZ, PT ;  /* 0x0000000000ff782f */ /* 0x000fe20003800000 */
[----:B------:R-:W-:Y:S01]  /*9bf0*/  IMAD.MOV.U32 R3, RZ, RZ, 0x1 ;  /* 0x00000001ff037424 */ /* 0x000fe200078e00ff */
[----:B------:R-:W-:-:S05]  /*9c00*/  UMOV UR4, 0x40 ;  /* 0x0000004000047882 */ /* 0x000fca0000000000 */
[----:B------:R-:W-:Y:S01]  /*9c10*/  UVIRTCOUNT.DEALLOC.SMPOOL 0x80 ;  /* 0x000000800000784c */ /* 0x000fe20000000000 */
[----:B--2---:R-:W-:-:S09]  /*9c20*/  ULEA UR6, UR6, UR4, 0x18 ;  /* 0x0000000406067291 */ /* 0x004fd2000f8ec0ff */
[----:B------:R2:W-:Y:S01]  /*9c30*/  @P0 STS.U8 [UR6+0x1c], R3 ;  /* 0x00001c03ff000988 */ /* 0x0005e20008000006 */
[----:B------:R-:W-:-:S13]  /*9c40*/  ISETP.NE.AND P0, PT, R11, RZ, PT ;  /* 0x000000ff0b00720c */ /* 0x000fda0003f05270 */
[----:B------:R-:W-:Y:S05]  /*9c50*/  @P0 BRA `(.L_x_70) ;  /* 0x0000000000540947 */ /* 0x000fea0003800000 */
[----:B-1----:R-:W-:Y:S01]  /*9c60*/  VIADD R5, R0, 0xb0 ;  /* 0x000000b000057836 */ /* 0x002fe20000000000 */
[----:B------:R-:W-:Y:S01]  /*9c70*/  SHF.L.U32 R4, R15, 0x1f, RZ ;  /* 0x0000001f0f047819 */ /* 0x000fe200000006ff */
[C---:B------:R-:W-:Y:S02]  /*9c80*/  VIADD R8, R14.reuse, 0x1 ;  /* 0x000000010e087836 */ /* 0x040fe40000000000 */
[----:B--2---:R-:W-:-:S03]  /*9c90*/  IMAD R3, R14, 0x8, R5 ;  /* 0x000000080e037824 */ /* 0x004fc600078e0205 */
        /* <DEDUP_REMOVED lines=8> */
.L_x_154:
[----:B------:R2:W3:Y:S02]  /*9d20*/  SYNCS.PHASECHK.TRANS64.TRYWAIT P1, [R8+URZ], R5 ;  /* 0x00000005080075a7 */ /* 0x0004e400080211ff */
[----:B---3--:R-:W-:Y:S05]  /*9d30*/  @!P1 NANOSLEEP.SYNCS 0x989680 ;  /* 0x009896800000995d */ /* 0x008fea0003900000 */
[----:B------:R-:W3:Y:S02]  /*9d40*/  @!P1 SYNCS.PHASECHK.TRANS64 P1, [R8+URZ], R5 ;  /* 0x00000005080095a7 */ /* 0x000ee400080210ff */
[----:B---3--:R-:W-:Y:S05]  /*9d50*/  @P1 BRA `(.L_x_72) ;  /* 0x0000000000201947 */ /* 0x008fea0003800000 */
.L_x_73:
[----:B---3--:R3:W4:Y:S02]  /*9d60*/  SYNCS.PHASECHK.TRANS64.TRYWAIT P1, [R8+URZ], R5 ;  /* 0x00000005080075a7 */ /* 0x00872400080211ff */
[----:B----4-:R-:W-:Y:S05]  /*9d70*/  @!P1 NANOSLEEP.SYNCS 0x989680 ;  /* 0x009896800000995d */ /* 0x010fea0003900000 */
[----:B------:R-:W4:Y:S02]  /*9d80*/  @!P1 SYNCS.PHASECHK.TRANS64 P1, [R8+URZ], R5 ;  /* 0x00000005080095a7 */ /* 0x000f2400080210ff */
[----:B----4-:R-:W-:Y:S05]  /*9d90*/  @!P1 BRA `(.L_x_73) ;  /* 0xfffffffc00f09947 */ /* 0x010fea000383ffff */
[----:B------:R-:W-:Y:S05]  /*9da0*/  BRA `(.L_x_72) ;  /* 0x00000000000c7947 */ /* 0x000fea0003800000 */
.L_x_70:
[----:B--2---:R-:W-:-:S04]  /*9db0*/  IADD3 R3, PT, PT, R0, 0xc0, RZ ;  /* 0x000000c000037810 */ /* 0x004fc80007ffe0ff */
[----:B------:R-:W-:-:S04]  /*9dc0*/  PRMT R3, R10, 0x654, R3 ;  /* 0x000006540a037816 */ /* 0x000fc80000000003 */
[----:B------:R4:W-:Y:S03]  /*9dd0*/  SYNCS.ARRIVE.TRANS64.RED.A1T0 RZ, [R3+URZ], RZ ;  /* 0x000000ff03ff79a7 */ /* 0x0009e600081004ff */
.L_x_72:
[----:B-123--:R-:W-:Y:S01]  /*9de0*/  SHF.L.U32 R5, RZ, 0x1f, RZ ;  /* 0x0000001fff057819 */ /* 0x00efe200000006ff */
[----:B----4-:R-:W-:-:S03]  /*9df0*/  VIADD R3, R0, 0xc0 ;  /* 0x000000c000037836 */ /* 0x010fc60000000000 */
[----:B------:R-:W1:Y:S02]  /*9e00*/  SYNCS.PHASECHK.TRANS64.TRYWAIT P1, [R0+URZ+0xc0], R5 ;  /* 0x0000c005000075a7 */ /* 0x000e6400080211ff */
[----:B------:R-:W-:Y:S01]  /*9e10*/  @!P0 PRMT R3, R10, 0x654, R3 ;  /* 0x000006540a038816 */ /* 0x000fe20000000003 */
[----:B-1----:R-:W-:Y:S06]  /*9e20*/  @!P1 BRA `(.L_x_74) ;  /* 0x0000005000789947 */ /* 0x002fec0003800000 */
.L_x_155:
[----:B------:R2:W-:Y:S01]  /*9e30*/  @!P0 SYNCS.ARRIVE.TRANS64.RED.A1T0 RZ, [R3+URZ], RZ ;  /* 0x000000ff03ff89a7 */ /* 0x0005e200081004ff */
[----:B------:R-:W-:Y:S01]  /*9e40*/  NOP ;  /* 0x0000000000007918 */ /* 0x000fe20000000000 */
[----:B-1----:R-:W1:Y:S01]  /*9e50*/  LDS R0, [UR6+0x14] ;  /* 0x00001406ff007984 */ /* 0x002e620008000800 */
[----:B------:R-:W-:Y:S01]  /*9e60*/  LOP3.LUT R2, R2, 0xffff, RZ, 0xc0, !PT ;  /* 0x0000ffff02027812 */ /* 0x000fe200078ec0ff */
[----:B------:R-:W-:-:S03]  /*9e70*/  IMAD.MOV.U32 R5, RZ, RZ, 0x1 ;  /* 0x00000001ff057424 */ /* 0x000fc600078e00ff */
[----:B------:R-:W-:-:S04]  /*9e80*/  SHF.R.U32.HI R2, RZ, 0x5, R2 ;  /* 0x00000005ff027819 */ /* 0x000fc80000011602 */
[----:B------:R-:W-:Y:S01]  /*9e90*/  SHF.L.U32 R5, R5, R2, RZ ;  /* 0x0000000205057219 */ /* 0x000fe200000006ff */
[----:B--2---:R-:W-:-:S05]  /*9ea0*/  IMAD.MOV.U32 R3, RZ, RZ, 0xffff ;  /* 0x0000ffffff037424 */ /* 0x004fca00078e00ff */
[----:B------:R-:W-:-:S04]  /*9eb0*/  SHF.L.U32 R3, R3, R2, RZ ;  /* 0x0000000203037219 */ /* 0x000fc800000006ff */
[----:B-1----:R-:W-:-:S04]  /*9ec0*/  LOP3.LUT R0, R0, R3, RZ, 0xc0, !PT ;  /* 0x0000000300007212 */ /* 0x002fc800078ec0ff */
[----:B------:R-:W-:-:S13]  /*9ed0*/  ISETP.NE.AND P0, PT, R0, R3, PT ;  /* 0x000000030000720c */ /* 0x000fda0003f05270 */
[----:B------:R-:W-:Y:S05]  /*9ee0*/  @P0 BRA `(.L_x_75) ;  /* 0x00000000005c0947 */ /* 0x000fea0003800000 */
[----:B------:R-:W1:Y:S02]  /*9ef0*/  LDS R0, [UR6+0x18] ;  /* 0x00001806ff007984 */ /* 0x000e640008000800 */
[----:B-1----:R-:W-:-:S04]  /*9f00*/  LOP3.LUT R0, R0, R5, RZ, 0xc0, !PT ;  /* 0x0000000500007212 */ /* 0x002fc800078ec0ff */
[----:B------:R-:W-:-:S13]  /*9f10*/  ISETP.NE.AND P0, PT, R0, R5, PT ;  /* 0x000000050000720c */ /* 0x000fda0003f05270 */
[----:B------:R-:W-:Y:S05]  /*9f20*/  @P0 BRA `(.L_x_76) ;  /* 0x0000000000400947 */ /* 0x000fea0003800000 */
[----:B------:R-:W-:Y:S01]  /*9f30*/  R2UR UR8, R3 ;  /* 0x00000000030872ca */ /* 0x000fe200000e0000 */
[----:B------:R-:W1:Y:S01]  /*9f40*/  S2R R2, SR_LANEID ;  /* 0x0000000000027919 */ /* 0x000e620000000000 */
[----:B------:R-:W-:Y:S01]  /*9f50*/  LOP3.LUT R5, RZ, R5, RZ, 0x33, !PT ;  /* 0x00000005ff057212 */ /* 0x000fe200078e33ff */
[----:B------:R-:W-:Y:S02]  /*9f60*/  VOTEU.ANY UR7, UPT, PT ;  /* 0x0000000000077886 */ /* 0x000fe400038e0100 */
[----:B------:R-:W-:Y:S01]  /*9f70*/  UFLO.U32 UR7, UR7 ;  /* 0x00000007000772bd */ /* 0x000fe200080e0000 */
[----:B------:R-:W2:Y:S07]  /*9f80*/  REDUX UR4, R5 ;  /* 0x00000000050473c4 */ /* 0x000eae0000000000 */
[----:B------:R-:W-:-:S06]  /*9f90*/  ULOP3.LUT UR8, URZ, UR8, URZ, 0x33, !UPT ;  /* 0x00000008ff087292 */ /* 0x000fcc000f8e33ff */
[----:B------:R-:W-:-:S04]  /*9fa0*/  IMAD.U32 R0, RZ, RZ, UR8 ;  /* 0x00000008ff007e24 */ /* 0x000fc8000f8e00ff */
[----:B------:R-:W3:Y:S02]  /*9fb0*/  REDUX UR5, R0 ;  /* 0x00000000000573c4 */ /* 0x000ee40000000000 */
[----:B------:R4:W-:Y:S01]  /*9fc0*/  UTCATOMSWS.AND URZ, UR8 ;  /* 0x0000000800ff79e3 */ /* 0x0009e20008000000 */
[----:B-1----:R-:W-:Y:S01]  /*9fd0*/  ISETP.EQ.U32.AND P0, PT, R2, UR7, PT ;  /* 0x0000000702007c0c */ /* 0x002fe2000bf02070 */
[----:B--2---:R-:W-:Y:S02]  /*9fe0*/  IMAD.U32 R2, RZ, RZ, UR4 ;  /* 0x00000004ff027e24 */ /* 0x004fe4000f8e00ff */
[----:B---3--:R-:W-:-:S10]  /*9ff0*/  IMAD.U32 R3, RZ, RZ, UR5 ;  /* 0x00000005ff037e24 */ /* 0x008fd4000f8e00ff */
[----:B------:R4:W-:Y:S04]  /*a000*/  @P0 ATOMS.AND RZ, [UR6+0x14], R3 ;  /* 0x00001403ffff098c */ /* 0x0009e8000a800006 */
[----:B------:R4:W-:Y:S01]  /*a010*/  @P0 ATOMS.AND RZ, [UR6+0x18], R2 ;  /* 0x00001802ffff098c */ /* 0x0009e2000a800006 */
[----:B------:R-:W-:Y:S05]  /*a020*/  BRA `(.L_x_77) ;  /* 0x0000000000147947 */ /* 0x000fea0003800000 */
.L_x_76:
[----:B------:R-:W-:Y:S02]  /*a030*/  MOV R2, 0xa050 ;  /* 0x0000a05000027802 */ /* 0x000fe40000000f00 */
[----:B-----5:R-:W-:Y:S05]  /*a040*/  CALL.REL.NOINC `($__internal_0_$__cuda_sm10x_tcgen05_guardrail_trap_col_being_dealloced_not_returned_by_alloc) ;  /* 0x0000005400307944 */ /* 0x020fea0003c00000 */
[----:B------:R-:W-:Y:S05]  /*a050*/  BRA `(.L_x_77) ;  /* 0x0000000000087947 */ /* 0x000fea0003800000 */
.L_x_75:
[----:B------:R-:W-:Y:S02]  /*a060*/  MOV R2, 0xa080 ;  /* 0x0000a08000027802 */ /* 0x000fe40000000f00 */
[----:B-----5:R-:W-:Y:S05]  /*a070*/  CALL.REL.NOINC `($__internal_2_$__cuda_sm10x_tcgen05_guardrail_trap_unallocated_columns_being_dealloced) ;  /* 0x00000054003c7944 */ /* 0x020fea0003c00000 */
.L_x_77:
[----:B------:R-:W-:Y:S01]  /*a080*/  NOP ;  /* 0x0000000000007918 */ /* 0x000fe20000000000 */
[----:B----4-:R-:W-:Y:S05]  /*a090*/  EXIT ;  /* 0x000000000000794d */ /* 0x010fea0003800000 */
.L_x_49:
[----:B------:R-:W-:-:S13]  /*a0a0*/  ISETP.NE.OR P6, PT, R0, 0x3, !P6 ;  /* 0x000000030000780c */ /* 0x000fda00077c5670 */
[----:B------:R-:W-:Y:S05]  /*a0b0*/  @P6 BRA `(.L_x_78) ;  /* 0x0000001000986947 */ /* 0x000fea0003800000 */
[----:B------:R-:W1:Y:S01]  /*a0c0*/  LDC.64 R2, c[0x0][0x988] ;  /* 0x00026200ff027b82 */ /* 0x000e620000000a00 */
[----:B------:R-:W-:Y:S01]  /*a0d0*/  MOV R4, 0x400 ;  /* 0x0000040000047802 */ /* 0x000fe20000000f00 */
[----:B------:R-:W-:Y:S01]  /*a0e0*/  IMAD.MOV.U32 R45, RZ, RZ, 0x1 ;  /* 0x00000001ff2d7424 */ /* 0x000fe200078e00ff */
[----:B------:R-:W-:Y:S01]  /*a0f0*/  UPLOP3.LUT UP0, UPT, UPT, UPT, UPT, 0x40, 0x4 ;  /* 0x000000000004789c */ /* 0x000fe20003f0e870 */
[----:B------:R-:W-:Y:S01]  /*a100*/  IMAD.MOV.U32 R44, RZ, RZ, RZ ;  /* 0x000000ffff2c7224 */ /* 0x000fe200078e00ff */
[----:B------:R-:W-:-:S03]  /*a110*/  LEA R27, R81, R4, 0x18 ;  /* 0x00000004511b7211 */ /* 0x000fc600078ec0ff */
[----:B-----5:R-:W2:Y:S01]  /*a120*/  LDC.64 R32, c[0x0][0xa98] ;  /* 0x0002a600ff207b82 */ /* 0x020ea20000000a00 */
[C---:B------:R-:W-:Y:S01]  /*a130*/  R2UR UR18, R27.reuse ;  /* 0x000000001b1272ca */ /* 0x040fe200000e0000 */
[C---:B------:R-:W-:Y:S01]  /*a140*/  VIADD R42, R27.reuse, 0x58 ;  /* 0x000000581b2a7836 */ /* 0x040fe20000000000 */
[C---:B------:R-:W-:Y:S02]  /*a150*/  R2UR UR17, R27.reuse ;  /* 0x000000001b1172ca */ /* 0x040fe400000e0000 */
[----:B------:R-:W-:Y:S02]  /*a160*/  R2UR UR16, R27 ;  /* 0x000000001b1072ca */ /* 0x000fe400000e0000 */
[----:B------:R-:W-:Y:S01]  /*a170*/  PRMT R42, R81, 0x654, R42 ;  /* 0x00000654512a7816 */ /* 0x000fe2000000002a */
[----:B------:R-:W3:Y:S06]  /*a180*/  LDC.64 R30, c[0x0][0xa80] ;  /* 0x0002a000ff1e7b82 */ /* 0x000eec0000000a00 */
[----:B------:R-:W-:-:S02]  /*a190*/  UIADD3 UR18, UPT, UPT, UR18, 0x40, URZ ;  /* 0x0000004012127890 */ /* 0x000fc4000fffe0ff */
[----:B------:R-:W4:Y:S01]  /*a1a0*/  LDC.64 R28, c[0x0][0xa88] ;  /* 0x0002a200ff1c7b82 */ /* 0x000f220000000a00 */
[----:B-1----:R-:W-:Y:S01]  /*a1b0*/  ISETP.NE.U32.AND P4, PT, R2, RZ, PT ;  /* 0x000000ff0200720c */ /* 0x002fe20003f85070 */
[----:B------:R-:W-:Y:S02]  /*a1c0*/  UIADD3 UR17, UPT, UPT, UR17, 0x48, URZ ;  /* 0x0000004811117890 */ /* 0x000fe4000fffe0ff */
[----:B------:R-:W-:Y:S01]  /*a1d0*/  UIADD3 UR16, UPT, UPT, UR16, 0x50, URZ ;  /* 0x0000005010107890 */ /* 0x000fe2000fffe0ff */
[----:B------:R-:W-:-:S03]  /*a1e0*/  ISETP.NE.AND.EX P4, PT, R3, RZ, PT, P4 ;  /* 0x000000ff0300720c */ /* 0x000fc60003f85340 */
[----:B------:R-:W1:Y:S01]  /*a1f0*/  LDC R0, c[0x0][0xc30] ;  /* 0x00030c00ff007b82 */ /* 0x000e620000000800 */
[C---:B--2---:R-:W-:Y:S02]  /*a200*/  ISETP.NE.AND P0, PT, R32.reuse, 0x1, PT ;  /* 0x000000012000780c */ /* 0x044fe40003f05270 */
[----:B------:R-:W-:Y:S01]  /*a210*/  R2UR UR4, R32 ;  /* 0x00000000200472ca */ /* 0x000fe200000e0000 */
[----:B------:R-:W-:-:S04]  /*a220*/  IMAD.MOV.U32 R32, RZ, RZ, 0x2000 ;  /* 0x00002000ff207424 */ /* 0x000fc800078e00ff */
[----:B------:R-:W2:Y:S01]  /*a230*/  LDC R43, c[0x0][0x370] ;  /* 0x0000dc00ff2b7b82 */ /* 0x000ea20000000800 */
[----:B---3--:R-:W-:-:S05]  /*a240*/  R2UR UR6, R30 ;  /* 0x000000001e0672ca */ /* 0x008fca00000e0000 */
[----:B------:R-:W-:Y:S02]  /*a250*/  VOTEU.ANY UP2, P0 ;  /* 0x0000000000ff7886 */ /* 0x000fe40000040100 */
[----:B------:R-:W3:Y:S01]  /*a260*/  LDC R2, c[0x0][0xc0c] ;  /* 0x00030300ff027b82 */ /* 0x000ee20000000800 */
[----:B----4-:R-:W-:-:S07]  /*a270*/  R2UR UR5, R29 ;  /* 0x000000001d0572ca */ /* 0x010fce00000e0000 */
[----:B------:R-:W4:Y:S01]  /*a280*/  LDC R18, c[0x0][0xc20] ;  /* 0x00030800ff127b82 */ /* 0x000f220000000800 */
[----:B-1----:R-:W-:-:S07]  /*a290*/  ISETP.NE.AND P1, PT, R0, 0x1, PT ;  /* 0x000000010000780c */ /* 0x002fce0003f25270 */
[----:B------:R-:W1:Y:S08]  /*a2a0*/  LDC R34, c[0x0][0xaa0] ;  /* 0x0002a800ff227b82 */ /* 0x000e700000000800 */
[----:B------:R-:W1:Y:S08]  /*a2b0*/  LDC.64 R46, c[0x0][0x348] ;  /* 0x0000d200ff2e7b82 */ /* 0x000e700000000a00 */
[----:B------:R-:W1:Y:S08]  /*a2c0*/  LDC.64 R22, c[0x0][0xc10] ;  /* 0x00030400ff167b82 */ /* 0x000e700000000a00 */
[----:B------:R-:W1:Y:S08]  /*a2d0*/  LDC.64 R6, c[0x0][0xc18] ;  /* 0x00030600ff067b82 */ /* 0x000e700000000a00 */
[----:B------:R-:W1:Y:S08]  /*a2e0*/  LDC.64 R4, c[0x0][0xc28] ;  /* 0x00030a00ff047b82 */ /* 0x000e700000000a00 */
[----:B------:R-:W1:Y:S08]  /*a2f0*/  LDC.64 R20, c[0x0][0x990] ;  /* 0x00026400ff147b82 */ /* 0x000e700000000a00 */
[----:B------:R-:W1:Y:S08]  /*a300*/  LDC.64 R24, c[0x0][0xa90] ;  /* 0x0002a400ff187b82 */ /* 0x000e700000000a00 */
[----:B--234-:R-:W1:Y:S02]  /*a310*/  LDC R40, c[0x0][0x374] ;  /* 0x0000dd00ff287b82 */ /* 0x01ce640000000800 */
.L_x_89:
[----:B------:R-:W-:Y:S04]  /*a320*/  SHF.L.U32 R0, R44, 0x1f, RZ ;  /* 0x0000001f2c007819 */ /* 0x000fe800000006ff */
[----:B--2---:R-:W2:Y:S02]  /*a330*/  SYNCS.PHASECHK.TRANS64.TRYWAIT P0, [R27+URZ+0x90], R0 ;  /* 0x000090001b0075a7 */ /* 0x004ea400080011ff */
[----:B--2---:R-:W-:Y:S05]  /*a340*/  @!P0 BRA `(.L_x_79) ;  /* 0x0000004c00448947 */ /* 0x004fea0003800000 */
.L_x_156:
[----:B------:R-:W-:Y:S01]  /*a350*/  ISETP.GE.AND P0, PT, R26, 0x1, PT ;  /* 0x000000011a00780c */ /* 0x000fe20003f06270 */
[----:B------:R-:W3:Y:S01]  /*a360*/  LDS.128 R36, [R27+0xd0] ;  /* 0x0000d0001b247984 */ /* 0x000ee20000000c00 */
[----:B--2---:R-:W-:Y:S01]  /*a370*/  VIADD R0, R27, 0x98 ;  /* 0x000000981b007836 */ /* 0x004fe20000000000 */
[----:B------:R-:W-:Y:S01]  /*a380*/  @!PT LDS RZ, [RZ] ;  /* 0x00000000fffff984 */ /* 0x000fe20000000800 */
[----:B------:R-:W-:Y:S01]  /*a390*/  @!PT LDS RZ, [RZ] ;  /* 0x00000000fffff984 */ /* 0x000fe20000000800 */
[----:B------:R-:W-:Y:S01]  /*a3a0*/  @!PT LDS RZ, [RZ] ;  /* 0x00000000fffff984 */ /* 0x000fe20000000800 */
[----:B------:R-:W-:Y:S01]  /*a3b0*/  @!PT LDS RZ, [RZ] ;  /* 0x00000000fffff984 */ /* 0x000fe20000000800 */
[----:B------:R2:W-:Y:S06]  /*a3c0*/  MEMBAR.ALL.CTA ;  /* 0x0000000000007992 */ /* 0x0005ec0000008000 */
[----:B--2---:R-:W2:Y:S01]  /*a3d0*/  FENCE.VIEW.ASYNC.S ;  /* 0x00000000000073c6 */ /* 0x004ea20000000000 */
[----:B------:R-:W-:Y:S04]  /*a3e0*/  PRMT R0, RZ, 0x654, R0 ;  /* 0x00000654ff007816 */ /* 0x000fe80000000000 */
[----:B--2---:R2:W-:Y:S01]  /*a3f0*/  SYNCS.ARRIVE.TRANS64.RED.A1T0 RZ, [R0+URZ], RZ ;  /* 0x000000ff00ff79a7 */ /* 0x0045e200081004ff */
[----:B---3--:R-:W-:Y:S11]  /*a400*/  LOP3.LUT P5, RZ, R38, 0x1, RZ, 0xc0, !PT ;  /* 0x0000000126ff7812 */ /* 0x008ff600078ac0ff */
[----:B------:R-:W-:Y:S02]  /*a410*/  @!UPT UIADD3 URZ, UPT, UPT, URZ, URZ, URZ ;  /* 0x000000fffffff290 */ /* 0x000fe4000fffe0ff */
[----:B------:R-:W-:Y:S02]  /*a420*/  @P5 MOV R13, R36 ;  /* 0x00000024000d5202 */ /* 0x000fe40000000f00 */
[----:B------:R-:W-:Y:S01]  /*a430*/  @P5 LOP3.LUT R8, R37, 0xffff, RZ, 0xc0, !PT ;  /* 0x0000ffff25085812 */ /* 0x000fe200078ec0ff */
[----:B--2---:R-:W-:Y:S06]  /*a440*/  @!P0 BRA `(.L_x_80) ;  /* 0x0000000000a48947 */ /* 0x004fec0003800000 */
[----:B-1----:R-:W-:Y:S01]  /*a450*/  IMAD.HI.U32 R49, R40, R7, RZ ;  /* 0x0000000728317227 */ /* 0x002fe200078e00ff */
[----:B------:R-:W-:Y:S02]  /*a460*/  ISETP.NE.AND P0, PT, R6, 0x1, PT ;  /* 0x000000010600780c */ /* 0x000fe40003f05270 */
[----:B------:R-:W-:Y:S01]  /*a470*/  ISETP.NE.AND P2, PT, R26, 0x1, PT ;  /* 0x000000011a00780c */ /* 0x000fe20003f45270 */
[----:B------:R-:W-:Y:S01]  /*a480*/  IMAD.HI.U32 R48, R43, R22, RZ ;  /* 0x000000162b307227 */ /* 0x000fe200078e00ff */
[----:B------:R-:W-:Y:S02]  /*a490*/  SHF.R.U32.HI R49, RZ, R18, R49 ;  /* 0x00000012ff317219 */ /* 0x000fe40000011631 */
[----:B------:R-:W-:Y:S01]  /*a4a0*/  ISETP.NE.AND P6, PT, R2, 0x1, PT ;  /* 0x000000010200780c */ /* 0x000fe20003fc5270 */
[----:B------:R-:W-:Y:S01]  /*a4b0*/  IMAD.HI.U32 R50, R13, R22, RZ ;  /* 0x000000160d327227 */ /* 0x000fe200078e00ff */
[----:B------:R-:W-:Y:S02]  /*a4c0*/  SHF.R.U32.HI R48, RZ, R23, R48 ;  /* 0x00000017ff307219 */ /* 0x000fe40000011630 */
[----:B------:R-:W-:Y:S01]  /*a4d0*/  SEL R3, R40, R49, !P0 ;  /* 0x0000003128037207 */ /* 0x000fe20004000000 */
[C---:B------:R-:W-:Y:S01]  /*a4e0*/  IMAD.HI.U32 R49, R8.reuse, R7, RZ ;  /* 0x0000000708317227 */ /* 0x040fe200078e00ff */
[----:B------:R-:W-:Y:S02]  /*a4f0*/  SEL R11, R43, R48, !P6 ;  /* 0x000000302b0b7207 */ /* 0x000fe40007000000 */
[----:B------:R-:W-:Y:S01]  /*a500*/  SHF.R.U32.HI R50, RZ, R23, R50 ;  /* 0x00000017ff327219 */ /* 0x000fe20000011632 */
[----:B------:R-:W-:Y:S01]  /*a510*/  IMAD.HI.U32 R52, R3, R4, RZ ;  /* 0x0000000403347227 */ /* 0x000fe200078e00ff */
[----:B------:R-:W-:Y:S03]  /*a520*/  SHF.R.U32.HI R49, RZ, R18, R49 ;  /* 0x00000012ff317219 */ /* 0x000fe60000011631 */
[----:B------:R-:W-:Y:S01]  /*a530*/  IMAD.HI.U32 R48, R11, R4, RZ ;  /* 0x000000040b307227 */ /* 0x000fe200078e00ff */
[----:B------:R-:W-:Y:S02]  /*a540*/  @P2 SHF.R.U32.HI R3, RZ, R5, R52 ;  /* 0x00000005ff032219 */ /* 0x000fe40000011634 */
[----:B------:R-:W-:Y:S02]  /*a550*/  SEL R9, R8, R49, !P0 ;  /* 0x0000003108097207 */ /* 0x000fe40004000000 */
[----:B------:R-:W-:Y:S01]  /*a560*/  @P2 SHF.R.U32.HI R11, RZ, R5, R48 ;  /* 0x00000005ff0b2219 */ /* 0x000fe20000011630 */
[C---:B------:R-:W-:Y:S01]  /*a570*/  IMAD R10, R26.reuse, R3, RZ ;  /* 0x000000031a0a7224 */ /* 0x040fe200078e02ff */
[----:B------:R-:W-:Y:S01]  /*a580*/  SEL R3, R13, R50, !P6 ;  /* 0x000000320d037207 */ /* 0x000fe20007000000 */
[C---:B------:R-:W-:Y:S03]  /*a590*/  IMAD.HI.U32 R14, R9.reuse, R4, RZ ;  /* 0x00000004090e7227 */ /* 0x040fe600078e00ff */
[----:B------:R-:W-:Y:S01]  /*a5a0*/  ISETP.GE.AND P0, PT, R9, R10, PT ;  /* 0x0000000a0900720c */ /* 0x000fe20003f06270 */
[C---:B------:R-:W-:Y:S01]  /*a5b0*/  IMAD R12, R26.reuse, R11, RZ ;  /* 0x0000000b1a0c7224 */ /* 0x040fe200078e02ff */
[-C--:B------:R-:W-:Y:S04]  /*a5c0*/  SHF.R.U32.HI R14, RZ, R5.reuse, R14 ;  /* 0x00000005ff0e7219 */ /* 0x080fe8000001160e */
[----:B------:R-:W-:Y:S02]  /*a5d0*/  ISETP.GE.OR P0, PT, R3, R12, P0 ;  /* 0x0000000c0300720c */ /* 0x000fe40000706670 */
[----:B------:R-:W-:Y:S05]  /*a5e0*/  SEL R15, R9, R14, !P2 ;  /* 0x0000000e090f7207 */ /* 0x000fea0005000000 */
[----:B------:R-:W-:Y:S04]  /*a5f0*/  IMAD.MOV R14, RZ, RZ, -R15 ;  /* 0x000000ffff0e7224 */ /* 0x000fe800078e0a0f */
[----:B------:R-:W-:Y:S02]  /*a600*/  IMAD R14, R26, R14, R9 ;  /* 0x0000000e1a0e7224 */ /* 0x000fe400078e0209 */
[C---:B------:R-:W-:Y:S05]  /*a610*/  @!P0 IMAD.HI.U32 R10, R3.reuse, R4, RZ ;  /* 0x00000004030a8227 */ /* 0x040fea00078e00ff */
[----:B------:R-:W-:Y:S04]  /*a620*/  @!P0 SHF.R.U32.HI R10, RZ, R5, R10 ;  /* 0x00000005ff0a8219 */ /* 0x000fe8000001160a */
[----:B------:R-:W-:Y:S01]  /*a630*/  @!P0 SEL R0, R3, R10, !P2 ;  /* 0x0000000a03008207 */ /* 0x000fe20005000000 */
[----:B------:R-:W-:Y:S03]  /*a640*/  IMAD.MOV R10, RZ, RZ, -R3 ;  /* 0x000000ffff0a7224 */ /* 0x000fe600078e0a03 */
[----:B------:R-:W-:Y:S01]  /*a650*/  @!P0 IADD3 R15, PT, PT, R15, -R0, RZ ;  /* 0x800000000f0f8210 */ /* 0x000fe20007ffe0ff */
[----:B------:R-:W-:Y:S01]  /*a660*/  @!P0 IMAD R0, R11, R14, R0 ;  /* 0x0000000e0b008224 */ /* 0x000fe200078e0200 */
[----:B------:R-:W-:Y:S01]  /*a670*/  IADD3 R11, PT, PT, -R9, RZ, RZ ;  /* 0x000000ff090b7210 */ /* 0x000fe20007ffe1ff */
[----:B------:R-:W-:Y:S02]  /*a680*/  IMAD R13, R2, R10, R13 ;  /* 0x0000000a020d7224 */ /* 0x000fe400078e020d */
[----:B------:R-:W-:Y:S02]  /*a690*/  @!P0 IMAD R9, R15, R26, R3 ;  /* 0x0000001a0f098224 */ /* 0x000fe400078e0203 */
[----:B------:R-:W-:Y:S02]  /*a6a0*/  @!P0 IMAD.MOV.U32 R3, RZ, RZ, R0 ;  /* 0x000000ffff038224 */ /* 0x000fe400078e0000 */
[----:B------:R-:W-:Y:S02]  /*a6b0*/  IMAD R8, R6, R11, R8 ;  /* 0x0000000b06087224 */ /* 0x000fe400078e0208 */
[----:B------:R-:W-:Y:S02]  /*a6c0*/  IMAD R13, R3, R2, R13 ;  /* 0x00000002030d7224 */ /* 0x000fe400078e020d */
[----:B------:R-:W-:Y:S02]  /*a6d0*/  IMAD R8, R9, R6, R8 ;  /* 0x0000000609087224 */ /* 0x000fe400078e0208 */
.L_x_80:
[----:B------:R-:W-:Y:S05]  /*a6e0*/  BRA.U UP0, `(.L_x_81) ;  /* 0x00000001000c7547 */ /* 0x000fea000b800000 */
[----:B------:R-:W-:Y:S04]  /*a6f0*/  SHF.L.U32 R0, R17, 0x1f, RZ ;  /* 0x0000001f11007819 */ /* 0x000fe800000006ff */
[----:B------:R-:W2:Y:S02]  /*a700*/  SYNCS.PHASECHK.TRANS64.TRYWAIT P0, [R27+URZ+0x88], R0 ;  /* 0x000088001b0075a7 */ /* 0x000ea400080011ff */
[----:B--2---:R-:W-:Y:S05]  /*a710*/  @!P0 BRA `(.L_x_82) ;  /* 0x0000004800648947 */ /* 0x004fea0003800000 */
.L_x_81:
[----:B-1----:R-:W-:Y:S02]  /*a720*/  ISETP.NE.U32.AND P2, PT, R20, RZ, PT ;  /* 0x000000ff1400720c */ /* 0x002fe40003f45070 */
[----:B------:R-:W-:Y:S02]  /*a730*/  R2UR UR15, R16 ;  /* 0x00000000100f72ca */ /* 0x000fe400000e0000 */
[----:B------:R-:W-:Y:S02]  /*a740*/  ISETP.NE.AND.EX P2, PT, R21, RZ, PT, P2 ;  /* 0x000000ff1500720c */ /* 0x000fe40003f45320 */
[----:B------:R-:W-:Y:S02]  /*a750*/  ISETP.NE.U32.AND P0, PT, R20, RZ, PT ;  /* 0x000000ff1400720c */ /* 0x000fe40003f05070 */
[----:B------:R-:W-:Y:S02]  /*a760*/  SHF.L.U32 R16, R45, 0x1f, RZ ;  /* 0x0000001f2d107819 */ /* 0x000fe400000006ff */
[----:B------:R-:W-:Y:S05]  /*a770*/  ISETP.NE.AND.EX P0, PT, R21, RZ, PT, P0 ;  /* 0x000000ff1500720c */ /* 0x000fea0003f05300 */
[----:B------:R-:W-:Y:S02]  /*a780*/  USHF.L.U32 UR15, UR15, 0x6, URZ ;  /* 0x000000060f0f7899 */ /* 0x000fe400080006ff */
[----:B------:R-:W-:Y:S10]  /*a790*/  @!P2 BRA `(.L_x_83) ;  /* 0x000000000028a947 */ /* 0x000ff40003800000 */
[----:B------:R-:W-:Y:S01]  /*a7a0*/  PLOP3.LUT P3, PT, P4, PT, PT, 0x80, 0x8 ;  /* 0x000000000008781c */ /* 0x000fe2000276f070 */
[----:B------:R-:W-:Y:S11]  /*a7b0*/  HFMA2 R83, -RZ, RZ, 0, 5.9604644775390625e-08 ;  /* 0x00000001ff537431 */ /* 0x000ff600000001ff */
[----:B------:R-:W-:Y:S01]  /*a7c0*/  @!UPT UIADD3 URZ, UPT, UPT, URZ, URZ, URZ ;  /* 0x000000fffffff290 */ /* 0x000fe2000fffe0ff */
[----:B------:R-:W1:Y:S01]  /*a7d0*/  @P3 LDC.64 R10, c[0x0][0x988] ;  /* 0x00026200ff0a3b82 */ /* 0x000e620000000a00 */
[----:B--2---:R-:W-:Y:S04]  /*a7e0*/  @P3 IMAD R0, R41, R20, RZ ;  /* 0x0000001429003224 */ /* 0x004fe800078e02ff */
[----:B-1----:R-:W-:Y:S01]  /*a7f0*/  @P3 IMAD.WIDE R10, R0, 0x4, R10 ;  /* 0x00000004000a3825 */ /* 0x002fe200078e020a */
[----:B------:R-:W-:Y:S04]  /*a800*/  MOV R0, 0x1 ;  /* 0x0000000100007802 */ /* 0x000fe80000000f00 */
[----:B------:R1:W5:Y:S01]  /*a810*/  @P3 LDG.E R35, desc[UR48][R10.64] ;  /* 0x000000300a233981 */ /* 0x000362000c1e1900 */
[----:B------:R-:W-:Y:S01]  /*a820*/  @!P3 PRMT R83, R0, 0x7610, R83 ;  /* 0x000076100053b816 */ /* 0x000fe20000000053 */
[----:B-1----:R-:W3:Y:S06]  /*a830*/  @!P3 LDC R35, c[0x0][0x980] ;  /* 0x00026000ff23bb82 */ /* 0x002eec0000000800 */
.L_x_83:
[----:B---3-5:R-:W-:Y:S01]  /*a840*/  @!P0 FSETP.EQ.AND P2, PT, R35, RZ, PT ;  /* 0x000000ff2300820b */ /* 0x028fe20003f42000 */
[----:B------:R-:W-:Y:S01]  /*a850*/  @!UPT UIADD3 URZ, UPT, UPT, URZ, URZ, URZ ;  /* 0x000000fffffff290 */ /* 0x000fe2000fffe0ff */
[----:B------:R-:W-:Y:S11]  /*a860*/  @!P0 BRA `(.L_x_84) ;  /* 0x0000000000108947 */ /* 0x000ff60003800000 */
[----:B------:R-:W-:Y:S02]  /*a870*/  LOP3.LUT P0, RZ, R83, 0xff, RZ, 0xc0, !PT ;  /* 0x000000ff53ff7812 */ /* 0x000fe4000780c0ff */
[----:B------:R-:W-:Y:S11]  /*a880*/  PLOP3.LUT P2, PT, P3, PT, PT, 0x8, 0x80 ;  /* 0x000000000080781c */ /* 0x000ff60001f4e170 */
[----:B------:R-:W-:Y:S11]  /*a890*/  @P0 FSETP.EQ.AND P2, PT, R35, RZ, PT ;  /* 0x000000ff2300020b */ /* 0x000ff60003f42000 */
[----:B------:R-:W-:Y:S02]  /*a8a0*/  @!UPT UIADD3 URZ, UPT, UPT, URZ, URZ, URZ ;  /* 0x000000fffffff290 */ /* 0x000fe4000fffe0ff */
.L_x_84:
[----:B------:R-:W-:Y:S01]  /*a8b0*/  ISETP.NE.AND P0, PT, R30, 0x1, PT ;  /* 0x000000011e00780c */ /* 0x000fe20003f05270 */
[----:B------:R-:W1:Y:S01]  /*a8c0*/  SYNCS.PHASECHK.TRANS64.TRYWAIT P6, [R27+URZ+0x60], R16 ;  /* 0x000060101b0075a7 */ /* 0x000e6200080c11ff */
[----:B------:R-:W-:Y:S04]  /*a8d0*/  IMAD.SHL.U32 R12, R19, 0x80, RZ ;  /* 0x00000080130c7824 */ /* 0x000fe800078e00ff */
[C---:B------:R-:W-:Y:S01]  /*a8e0*/  IMAD.HI.U32 R9, R12.reuse, R31, RZ ;  /* 0x0000001f0c097227 */ /* 0x040fe200078e00ff */
[C---:B------:R-:W-:Y:S04]  /*a8f0*/  R2UR UR11, R12.reuse ;  /* 0x000000000c0b72ca */ /* 0x040fe800000e0000 */
[----:B------:R-:W-:Y:S04]  /*a900*/  SHF.R.U32.HI R9, RZ, R28, R9 ;  /* 0x0000001cff097219 */ /* 0x000fe80000011609 */
[----:B------:R-:W-:Y:S02]  /*a910*/  SEL R9, R12, R9, !P0 ;  /* 0x000000090c097207 */ /* 0x000fe40004000000 */
[----:B------:R-:W-:Y:S02]  /*a920*/  ISETP.NE.AND P0, PT, R29, 0x1, PT ;  /* 0x000000011d00780c */ /* 0x000fe40003f05270 */
[C---:B------:R-:W-:Y:S01]  /*a930*/  R2UR UR12, R9.reuse ;  /* 0x00000000090c72ca */ /* 0x040fe200000e0000 */
[C---:B------:R-:W-:Y:S05]  /*a940*/  IMAD.HI.U32 R10, R9.reuse, R24, RZ ;  /* 0x00000018090a7227 */ /* 0x040fea00078e00ff */
[----:B------:R-:W-:Y:S04]  /*a950*/  SHF.R.U32.HI R10, RZ, R25, R10 ;  /* 0x00000019ff0a7219 */ /* 0x000fe8000001160a */
[----:B------:R-:W-:Y:S02]  /*a960*/  SEL R10, R9, R10, !P0 ;  /* 0x0000000a090a7207 */ /* 0x000fe40004000000 */
[----:B------:R-:W-:Y:S02]  /*a970*/  ELECT P0, URZ, PT ;  /* 0x0000000000ff782f */ /* 0x000fe40003800000 */
[C---:B------:R-:W-:Y:S01]  /*a980*/  R2UR UR7, R10.reuse ;  /* 0x000000000a0772ca */ /* 0x040fe200000e0000 */
[C---:B------:R-:W-:Y:S01]  /*a990*/  IMAD.HI.U32 R3, R10.reuse, R33, RZ ;  /* 0x000000210a037227 */ /* 0x040fe200078e00ff */
[----:B------:R-:W-:Y:S02]  /*a9a0*/  PLOP3.LUT P2, PT, P2, P0, PT, 0xf2, 0x2f ;  /* 0x00000000002f781c */ /* 0x000fe40001741e72 */
[----:B------:R-:W-:Y:S02]  /*a9b0*/  R2UR UR13, R10 ;  /* 0x000000000a0d72ca */ /* 0x000fe400000e0000 */
[----:B--2---:R-:W-:Y:S01]  /*a9c0*/  SHF.R.U32.HI R0, RZ, R34, R3 ;  /* 0x00000022ff007219 */ /* 0x004fe20000011603 */
[----:B------:R-:W-:Y:S03]  /*a9d0*/  IMAD.MOV R3, RZ, RZ, -R10 ;  /* 0x000000ffff037224 */ /* 0x000fe600078e0a0a */
[----:B------:R-:W-:Y:S01]  /*a9e0*/  R2UR UR14, R0 ;  /* 0x00000000000e72ca */ /* 0x000fe200000e0000 */
[----:B------:R-:W-:Y:S01]  /*a9f0*/  IMAD.MOV R0, RZ, RZ, -R9 ;  /* 0x000000ffff007224 */ /* 0x000fe200078e0a09 */
[----:B------:R-:W-:Y:S03]  /*aa00*/  R2UR UR8, R3 ;  /* 0x00000000030872ca */ /* 0x000fe600000e0000 */
[----:B------:R-:W-:Y:S02]  /*aa10*/  @!P2 IADD3 R3, P0, PT, R46, 0x680, RZ ;  /* 0x000006802e03a810 */ /* 0x000fe40007f1e0ff */
[----:B------:R-:W-:Y:S06]  /*aa20*/  R2UR UR9, R0 ;  /* 0x00000000000972ca */ /* 0x000fec00000e0000 */
[----:B------:R-:W-:Y:S02]  /*aa30*/  USEL UR14, UR7, UR14, !UP2 ;  /* 0x0000000e070e7287 */ /* 0x000fe4000d000000 */
[----:B------:R-:W-:Y:S04]  /*aa40*/  UIMAD UR12, UR5, UR8, UR12 ;  /* 0x00000008050c72a4 */ /* 0x000fe8000f8e020c */
[----:B------:R-:W-:Y:S01]  /*aa50*/  IMAD R0, RZ, RZ, -UR14 ;  /* 0x8000000eff007e24 */ /* 0x000fe2000f8e02ff */
[----:B------:R-:W-:Y:S04]  /*aa60*/  UIMAD UR11, UR6, UR9, UR11 ;  /* 0x00000009060b72a4 */ /* 0x000fe8000f8e020b */
[----:B------:R-:W-:Y:S01]  /*aa70*/  R2UR UR7, R0 ;  /* 0x00000000000772ca */ /* 0x000fe200000e0000 */
[----:B------:R-:W-:Y:S11]  /*aa80*/  @!P2 IMAD.X R0, RZ, RZ, R47, P0 ;  /* 0x000000ffff00a224 */ /* 0x000ff600000e062f */
[----:B------:R-:W-:Y:S01]  /*aa90*/  @!UPT UIADD3 URZ, UPT, UPT, URZ, URZ, URZ ;  /* 0x000000fffffff290 */ /* 0x000fe2000fffe0ff */
[----:B------:R-:W-:Y:S01]  /*aaa0*/  UIMAD UR13, UR4, UR7, UR13 ;  /* 0x00000007040d72a4 */ /* 0x000fe2000f8e020d */
[----:B-1----:R-:W-:Y:S11]  /*aab0*/  @!P6 BRA `(.L_x_85) ;  /* 0x000000440090e947 */ /* 0x002ff60003800000 */
.L_x_157:
[----:B------:R-:W-:Y:S01]  /*aac0*/  @!P2 R2UR UR7, R0 ;  /* 0x000000000007a2ca */ /* 0x000fe200000e0000 */
[----:B------:R-:W-:Y:S01]  /*aad0*/  @!P2 VIADD R0, R27, 0x200 ;  /* 0x000002001b00a836 */ /* 0x000fe20000000000 */
[----:B------:R-:W-:Y:S01]  /*aae0*/  @!P2 R2UR UR8, R3 ;  /* 0x000000000308a2ca */ /* 0x000fe200000e0000 */
[----:B------:R-:W-:Y:S01]  /*aaf0*/  @!P2 IMAD.MOV.U32 R3, RZ, 0x20, RZ ;  /* 0x00000020ff03a824 */ /* 0x000fe200078e00ff */
[----:B------:R-:W-:Y:S01]  /*ab00*/  VOTEU.ALL UP1, P2 ;  /* 0x0000000000ff7886 */ /* 0x000fe20001020000 */
[----:B------:R-:W-:Y:S02]  /*ab10*/  VOTEU.ALL UP0, P2 ;  /* 0x0000000000ff7886 */ /* 0x000fe40001000000 */
[----:B------:R-:W-:Y:S03]  /*ab20*/  @!P2 IMAD.MOV.U32 R3, RZ, 0x400, R3 ;  /* 0x00000400ff03a824 */ /* 0x000fe600078e0003 */
[----:B------:R-:W-:Y:S01]  /*ab30*/  @!UP0 UMOV UR9, UR18 ;  /* 0x0000001200098c82 */ /* 0x000fe20008000000 */
[----:B------:R-:W-:Y:S02]  /*ab40*/  @!UP0 UMOV UR10, UR15 ;  /* 0x0000000f000a8c82 */ /* 0x000fe40008000000 */
[----:B------:R-:W-:Y:S01]  /*ab50*/  IMAD.U32 R11, RZ, RZ, UR7 ;  /* 0x00000007ff0b7e24 */ /* 0x000fe2000f8e00ff */
[----:B------:R-:W-:Y:S01]  /*ab60*/  @!P2 R2UR UR7, R3 ;  /* 0x000000000307a2ca */ /* 0x000fe200000e0000 */
[----:B------:R-:W-:Y:S01]  /*ab70*/  IMAD.U32 R10, RZ, RZ, UR8 ;  /* 0x00000008ff0a7e24 */ /* 0x000fe2000f8e00ff */
[----:B------:R-:W-:Y:S01]  /*ab80*/  @!P2 R2UR UR8, R0 ;  /* 0x000000000008a2ca */ /* 0x000fe200000e0000 */
[----:B------:R-:W-:Y:S01]  /*ab90*/  IMAD.U32 R0, RZ, RZ, UR18 ;  /* 0x00000012ff007e24 */ /* 0x000fe2000f8e00ff */
[----:B------:R-:W-:Y:S02]  /*aba0*/  @!P2 R2UR UR21, R11 ;  /* 0x000000000b15a2ca */ /* 0x000fe400000e0000 */
[----:B------:R-:W-:Y:S02]  /*abb0*/  @!P2 R2UR UR20, R10 ;  /* 0x000000000a14a2ca */ /* 0x000fe400000e0000 */
[----:B------:R-:W-:Y:S01]  /*abc0*/  PRMT R3, R81, 0x654, R0 ;  /* 0x0000065451037816 */ /* 0x000fe20000000000 */
[----:B------:R-:W-:Y:S04]  /*abd0*/  @!P2 IMAD.MOV.U32 R0, RZ, RZ, 0x2000 ;  /* 0x00002000ff00a424 */ /* 0x000fe800078e00ff */
[----:B------:R-:W-:Y:S09]  /*abe0*/  @!UP1 UPRMT UR7, UR7, 0x5410, URZ ;  /* 0x0000541007079896 */ /* 0x000ff200080000ff */
[----:B------:R2:W-:Y:S01]  /*abf0*/  @!UP0 UTMALDG.5D.IM2COL [UR8], [UR20], UR7 ;  /* 0x00000008140083b4 */ /* 0x0005e20008060007 */
[----:B------:R-:W-:Y:S01]  /*ac00*/  @!P2 SYNCS.ARRIVE.TRANS64.RED.A0TR RZ, [R27+URZ+0x40], R0 ;  /* 0x000040001bffa9a7 */ /* 0x000fe200083004ff */
[----:B------:R3:W-:Y:S01]  /*ac10*/  SYNCS.ARRIVE.TRANS64.RED.A1T0 RZ, [R3+URZ], RZ ;  /* 0x000000ff03ff79a7 */ /* 0x0007e200081004ff */
[----:B------:R-:W4:Y:S01]  /*ac20*/  SYNCS.PHASECHK.TRANS64.TRYWAIT P6, [R27+URZ+0x68], R16 ;  /* 0x000068101b0075a7 */ /* 0x000f2200080c11ff */
[----:B---3--:R-:W-:Y:S05]  /*ac30*/  @!P2 IADD3 R3, P0, PT, R46, 0x680, RZ ;  /* 0x000006802e03a810 */ /* 0x008fea0007f1e0ff */
[----:B------:R-:W-:Y:S01]  /*ac40*/  @!P2 IMAD.X R0, RZ, RZ, R47, P0 ;  /* 0x000000ffff00a224 */ /* 0x000fe200000e062f */
[----:B--2-4-:R-:W-:Y:S07]  /*ac50*/  @!P6 BRA `(.L_x_86) ;  /* 0x00000044003ce947 */ /* 0x014fee0003800000 */
.L_x_158:
[----:B------:R-:W-:Y:S01]  /*ac60*/  @!P2 R2UR UR7, R0 ;  /* 0x000000000007a2ca */ /* 0x000fe200000e0000 */
[----:B------:R-:W-:Y:S01]  /*ac70*/  @!P2 VIADD R0, R27, 0x2200 ;  /* 0x000022001b00a836 */ /* 0x000fe20000000000 */
[----:B------:R-:W-:Y:S01]  /*ac80*/  @!P2 R2UR UR8, R3 ;  /* 0x000000000308a2ca */ /* 0x000fe200000e0000 */
[----:B------:R-:W-:Y:S01]  /*ac90*/  @!P2 IMAD.MOV.U32 R3, RZ, 0x20, RZ ;  /* 0x00000020ff03a824 */ /* 0x000fe200078e00ff */
[----:B------:R-:W-:Y:S01]  /*aca0*/  VOTEU.ALL UP1, P2 ;  /* 0x0000000000ff7886 */ /* 0x000fe20001020000 */
[----:B------:R-:W-:Y:S01]  /*acb0*/  VOTEU.ALL UP0, P2 ;  /* 0x0000000000ff7886 */ /* 0x000fe20001000000 */
[----:B------:R-:W-:Y:S01]  /*acc0*/  @!P2 IADD3 R48, P0, PT, R46, 0x680, RZ ;  /* 0x000006802e30a810 */ /* 0x000fe20007f1e0ff */
[----:B------:R-:W-:Y:S02]  /*acd0*/  @!P2 IMAD.MOV.U32 R3, RZ, 0x400, R3 ;  /* 0x00000400ff03a824 */ /* 0x000fe400078e0003 */
[----:B------:R-:W-:Y:S01]  /*ace0*/  @!UP1 UIADD3 UR10, UPT, UPT, UR15, 0x10, URZ ;  /* 0x000000100f0a9890 */ /* 0x000fe2000fffe0ff */
[----:B------:R-:W-:Y:S01]  /*acf0*/  @!UP0 UMOV UR9, UR17 ;  /* 0x0000001100098c82 */ /* 0x000fe20008000000 */
[----:B------:R-:W-:Y:S02]  /*ad00*/  @!P2 IMAD.X R19, RZ, RZ, R47, P0 ;  /* 0x000000ffff13a224 */ /* 0x000fe400000e062f */
        /* <DEDUP_REMOVED lines=11> */
[----:B------:R3:W-:Y:S01]  /*adc0*/  @!P2 SYNCS.ARRIVE.TRANS64.RED.A0TR RZ, [R27+URZ+0x48], R0 ;  /* 0x000048001bffa9a7 */ /* 0x0007e200083004ff */
[----:B------:R3:W-:Y:S01]  /*add0*/  SYNCS.ARRIVE.TRANS64.RED.A1T0 RZ, [R3+URZ], RZ ;  /* 0x000000ff03ff79a7 */ /* 0x0007e200081004ff */
[----:B------:R-:W4:Y:S02]  /*ade0*/  SYNCS.PHASECHK.TRANS64.TRYWAIT P6, [R27+URZ+0x70], R16 ;  /* 0x000070101b0075a7 */ /* 0x000f2400080c11ff */
[----:B---34-:R-:W-:Y:S05]  /*adf0*/  @!P6 BRA `(.L_x_87) ;  /* 0x0000004000e8e947 */ /* 0x018fea0003800000 */
.L_x_159:
[----:B------:R-:W4:Y:S01]  /*ae00*/  LDC.64 R10, c[0x0][0xc18] ;  /* 0x00030600ff0a7b82 */ /* 0x000f220000000a00 */
[----:B------:R-:W-:Y:S01]  /*ae10*/  @!P2 R2UR UR7, R19 ;  /* 0x000000001307a2ca */ /* 0x000fe200000e0000 */
[----:B------:R-:W-:Y:S01]  /*ae20*/  @!P2 VIADD R19, R27, 0x4200 ;  /* 0x000042001b13a836 */ /* 0x000fe20000000000 */
[----:B------:R-:W-:Y:S01]  /*ae30*/  @!P2 R2UR UR8, R48 ;  /* 0x000000003008a2ca */ /* 0x000fe200000e0000 */
[----:B------:R-:W-:Y:S01]  /*ae40*/  @!P2 IMAD.MOV.U32 R48, RZ, 0x20, RZ ;  /* 0x00000020ff30a824 */ /* 0x000fe200078e00ff */
[----:B------:R-:W-:Y:S03]  /*ae50*/  VOTEU.ALL UP1, P2 ;  /* 0x0000000000ff7886 */ /* 0x000fe60001020000 */
[----:B------:R-:W5:Y:S01]  /*ae60*/  LDC.64 R14, c[0x0][0xc10] ;  /* 0x00030400ff0e7b82 */ /* 0x000f620000000a00 */
[----:B------:R-:W-:Y:S01]  /*ae70*/  VOTEU.ALL UP0, P2 ;  /* 0x0000000000ff7886 */ /* 0x000fe20001000000 */
[----:B------:R-:W-:Y:S01]  /*ae80*/  @!P2 IMAD.MOV.U32 R48, RZ, 0x400, R48 ;  /* 0x00000400ff30a824 */ /* 0x000fe200078e0030 */
[----:B------:R-:W-:Y:S01]  /*ae90*/  @P5 SHF.R.U32.HI R41, RZ, 0x10, R37 ;  /* 0x00000010ff295819 */ /* 0x000fe20000011625 */
[----:B------:R-:W-:Y:S04]  /*aea0*/  @!UP1 UIADD3 UR10, UPT, UPT, UR15, 0x20, URZ ;  /* 0x000000200f0a9890 */ /* 0x000fe8000fffe0ff */
[----:B------:R-:W1:Y:S01]  /*aeb0*/  @!P1 LDC R0, c[0x0][0xc20] ;  /* 0x00030800ff009b82 */ /* 0x000e620000000800 */
[----:B------:R-:W-:Y:S01]  /*aec0*/  @!UP0 UMOV UR9, UR16 ;  /* 0x0000001000098c82 */ /* 0x000fe20008000000 */
[----:B------:R-:W-:Y:S01]  /*aed0*/  IMAD.U32 R51, RZ, RZ, UR7 ;  /* 0x00000007ff337e24 */ /* 0x000fe2000f8e00ff */
[----:B------:R-:W-:Y:S05]  /*aee0*/  @!P2 R2UR UR7, R48 ;  /* 0x000000003007a2ca */ /* 0x000fea00000e0000 */
[----:B------:R-:W2:Y:S01]  /*aef0*/  @!P1 LDC R3, c[0x0][0xc0c] ;  /* 0x00030300ff039b82 */ /* 0x000ea20000000800 */
[----:B------:R-:W-:Y:S01]  /*af00*/  IMAD.U32 R50, RZ, RZ, UR8 ;  /* 0x00000008ff327e24 */ /* 0x000fe2000f8e00ff */
[----:B------:R-:W-:Y:S01]  /*af10*/  @!P2 R2UR UR8, R19 ;  /* 0x000000001308a2ca */ /* 0x000fe200000e0000 */
[----:B------:R-:W-:Y:S01]  /*af20*/  IMAD.U32 R48, RZ, RZ, UR16 ;  /* 0x00000010ff307e24 */ /* 0x000fe2000f8e00ff */
[----:B------:R-:W-:Y:S02]  /*af30*/  @!P2 R2UR UR21, R51 ;  /* 0x000000003315a2ca */ /* 0x000fe400000e0000 */
[----:B------:R-:W-:Y:S02]  /*af40*/  @!P2 R2UR UR20, R50 ;  /* 0x000000003214a2ca */ /* 0x000fe400000e0000 */
[----:B------:R-:W-:Y:S01]  /*af50*/  PRMT R19, R81, 0x654, R48 ;  /* 0x0000065451137816 */ /* 0x000fe20000000030 */
[----:B------:R-:W-:Y:S01]  /*af60*/  @!P2 IMAD.MOV.U32 R48, RZ, RZ, 0x2000 ;  /* 0x00002000ff30a424 */ /* 0x000fe200078e00ff */
[----:B------:R-:W-:Y:S09]  /*af70*/  @!UP1 UPRMT UR7, UR7, 0x5410, URZ ;  /* 0x0000541007079896 */ /* 0x000ff200080000ff */
[----:B------:R1:W-:Y:S01]  /*af80*/  @!UP0 UTMALDG.5D.IM2COL [UR8], [UR20], UR7 ;  /* 0x00000008140083b4 */ /* 0x0003e20008060007 */
[----:B------:R2:W-:Y:S01]  /*af90*/  @!P2 SYNCS.ARRIVE.TRANS64.RED.A0TR RZ, [R27+URZ+0x50], R48 ;  /* 0x000050301bffa9a7 */ /* 0x0005e200083004ff */
[----:B------:R2:W-:Y:S01]  /*afa0*/  SYNCS.ARRIVE.TRANS64.RED.A1T0 RZ, [R19+URZ], RZ ;  /* 0x000000ff13ff79a7 */ /* 0x0005e200081004ff */
[----:B----4-:R-:W-:Y:S01]  /*afb0*/  @!P1 IMAD.HI.U32 R11, R8, R11, RZ ;  /* 0x0000000b080b9227 */ /* 0x010fe200078e00ff */
[----:B------:R-:W-:Y:S03]  /*afc0*/  @!P1 ISETP.NE.AND P0, PT, R10, 0x1, PT ;  /* 0x000000010a00980c */ /* 0x000fe60003f05270 */
[----:B-----5:R-:W-:Y:S01]  /*afd0*/  @!P1 IMAD.HI.U32 R14, R13, R14, RZ ;  /* 0x0000000e0d0e9227 */ /* 0x020fe200078e00ff */
[----:B-1----:R-:W-:Y:S01]  /*afe0*/  @!P1 SHF.R.U32.HI R11, RZ, R0, R11 ;  /* 0x00000000ff0b9219 */ /* 0x002fe2000001160b */
[----:B------:R-:W1:Y:S03]  /*aff0*/  SYNCS.PHASECHK.TRANS64.TRYWAIT P6, [R27+URZ+0x78], R16 ;  /* 0x000078101b0075a7 */ /* 0x000e6600080c11ff */
[----:B------:R-:W-:Y:S02]  /*b000*/  @!P1 SEL R11, R8, R11, !P0 ;  /* 0x0000000b080b9207 */ /* 0x000fe40004000000 */
[----:B------:R-:W-:Y:S02]  /*b010*/  @!P1 SHF.R.U32.HI R0, RZ, R15, R14 ;  /* 0x0000000fff009219 */ /* 0x000fe4000001160e */
[----:B--2---:R-:W-:Y:S04]  /*b020*/  @!P1 ISETP.NE.AND P0, PT, R3, 0x1, PT ;  /* 0x000000010300980c */ /* 0x004fe80003f05270 */
[----:B------:R-:W-:Y:S05]  /*b030*/  @!P1 SEL R12, R13, R0, !P0 ;  /* 0x000000000d0c9207 */ /* 0x000fea0004000000 */
[----:B------:R-:W-:Y:S02]  /*b040*/  @!P1 IMAD.IADD R0, R11, 0x1, -R12 ;  /* 0x000000010b009824 */ /* 0x000fe400078e0a0c */
[----:B------:R-:W-:Y:S02]  /*b050*/  @!P1 IMAD.IADD R9, R12, 0x1, -R11 ;  /* 0x000000010c099824 */ /* 0x000fe400078e0a0b */
[----:B------:R-:W-:Y:S02]  /*b060*/  @!P1 IMAD R13, R0, R3, R13 ;  /* 0x00000003000d9224 */ /* 0x000fe400078e020d */
[----:B------:R-:W-:Y:S01]  /*b070*/  @!P1 IMAD R8, R9, R10, R8 ;  /* 0x0000000a09089224 */ /* 0x000fe200078e0208 */
[----:B-1----:R-:W-:Y:S06]  /*b080*/  @!P6 BRA `(.L_x_88) ;  /* 0x000000400058e947 */ /* 0x002fec0003800000 */
.L_x_160:
[----:B------:R-:W-:Y:S01]  /*b090*/  @!P2 IADD3 R3, P0, PT, R46, 0x680, RZ ;  /* 0x000006802e03a810 */ /* 0x000fe20007f1e0ff */
[----:B------:R-:W-:Y:S01]  /*b0a0*/  @!P2 IMAD.MOV.U32 R9, RZ, 0x20, RZ ;  /* 0x00000020ff09a824 */ /* 0x000fe200078e00ff */
[----:B------:R-:W-:Y:S01]  /*b0b0*/  VOTEU.ALL UP1, P2 ;  /* 0x0000000000ff7886 */ /* 0x000fe20001020000 */
[----:B------:R-:W-:Y:S01]  /*b0c0*/  VOTEU.ALL UP0, P2 ;  /* 0x0000000000ff7886 */ /* 0x000fe20001000000 */
[----:B------:R-:W-:Y:S01]  /*b0d0*/  @!P2 R2UR UR8, R3 ;  /* 0x000000000308a2ca */ /* 0x000fe200000e0000 */
[----:B------:R-:W-:Y:S01]  /*b0e0*/  @!P2 IMAD.X R0, RZ, RZ, R47, P0 ;  /* 0x000000ffff00a224 */ /* 0x000fe200000e062f */
[----:B------:R-:W-:Y:S01]  /*b0f0*/  LOP3.LUT R45, R45, 0x1, RZ, 0x3c, !PT ;  /* 0x000000012d2d7812 */ /* 0x000fe200078e3cff */
[----:B------:R-:W-:Y:S01]  /*b100*/  @!P2 IMAD.MOV.U32 R9, RZ, 0x400, R9 ;  /* 0x00000400ff09a824 */ /* 0x000fe200078e0009 */
[----:B------:R-:W-:Y:S01]  /*b110*/  @!UP1 UIADD3 UR10, UPT, UPT, UR15, 0x30, URZ ;  /* 0x000000300f0a9890 */ /* 0x000fe2000fffe0ff */
[C---:B------:R-:W-:Y:S01]  /*b120*/  @!P2 VIADD R3, R27.reuse, 0x6200 ;  /* 0x000062001b03a836 */ /* 0x040fe20000000000 */
[----:B------:R-:W-:Y:S01]  /*b130*/  @!P2 R2UR UR7, R0 ;  /* 0x000000000007a2ca */ /* 0x000fe200000e0000 */
[----:B------:R-:W-:Y:S01]  /*b140*/  @!P2 VIADD R0, R27, 0x58 ;  /* 0x000000581b00a836 */ /* 0x000fe20000000000 */
[----:B------:R-:W-:Y:S01]  /*b150*/  LOP3.LUT R44, R44, 0x1, RZ, 0x3c, !PT ;  /* 0x000000012c2c7812 */ /* 0x000fe200078e3cff */
[----:B-1-3--:R-:W-:Y:S02]  /*b160*/  IMAD.IADD R16, R8, 0x1, R80 ;  /* 0x0000000108107824 */ /* 0x00afe400078e0250 */
[----:B------:R-:W-:Y:S01]  /*b170*/  IMAD.IADD R19, R13, 0x1, R82 ;  /* 0x000000010d137824 */ /* 0x000fe200078e0252 */
[----:B------:R-:W-:Y:S01]  /*b180*/  @!P2 R2UR UR9, R0 ;  /* 0x000000000009a2ca */ /* 0x000fe200000e0000 */
[----:B------:R-:W-:Y:S01]  /*b190*/  IMAD.U32 R10, RZ, RZ, UR8 ;  /* 0x00000008ff0a7e24 */ /* 0x000fe2000f8e00ff */
[----:B------:R-:W-:Y:S04]  /*b1a0*/  @!P2 R2UR UR8, R3 ;  /* 0x000000000308a2ca */ /* 0x000fe800000e0000 */
[----:B------:R-:W-:Y:S01]  /*b1b0*/  @!P2 R2UR UR20, R10 ;  /* 0x000000000a14a2ca */ /* 0x000fe200000e0000 */
[----:B------:R-:W-:Y:S01]  /*b1c0*/  IMAD.U32 R11, RZ, RZ, UR7 ;  /* 0x00000007ff0b7e24 */ /* 0x000fe2000f8e00ff */
[----:B------:R-:W-:Y:S04]  /*b1d0*/  @!P2 R2UR UR7, R9 ;  /* 0x000000000907a2ca */ /* 0x000fe800000e0000 */
[----:B------:R-:W-:Y:S09]  /*b1e0*/  @!P2 R2UR UR21, R11 ;  /* 0x000000000b15a2ca */ /* 0x000ff200000e0000 */
[----:B------:R-:W-:Y:S09]  /*b1f0*/  @!UP1 UPRMT UR7, UR7, 0x5410, URZ ;  /* 0x0000541007079896 */ /* 0x000ff200080000ff */
[----:B------:R2:W-:Y:S01]  /*b200*/  @!UP0 UTMALDG.5D.IM2COL [UR8], [UR20], UR7 ;  /* 0x00000008140083b4 */ /* 0x0005e20008060007 */
[----:B------:R2:W-:Y:S01]  /*b210*/  @!P2 SYNCS.ARRIVE.TRANS64.RED.A0TR RZ, [R27+URZ+0x58], R32 ;  /* 0x000058201bffa9a7 */ /* 0x0005e200083004ff */
[----:B------:R-:W-:Y:S01]  /*b220*/  UPLOP3.LUT UP0, UPT, UPT, UPT, UPT, 0x80, 0x8 ;  /* 0x000000000008789c */ /* 0x000fe20003f0f070 */
[----:B------:R2:W-:Y:S01]  /*b230*/  SYNCS.ARRIVE.TRANS64.RED.A1T0 RZ, [R42+URZ], RZ ;  /* 0x000000ff2aff79a7 */ /* 0x0005e200081004ff */
[----:B------:R-:W-:Y:S09]  /*b240*/  @P5 BRA `(.L_x_89) ;  /* 0xfffffff000345947 */ /* 0x000ff2000383ffff */
[----:B------:R-:W-:-:S04]  /*b250*/  SHF.L.U32 R0, R45, 0x1f, RZ ;  /* 0x0000001f2d007819 */ /* 0x000fc800000006ff */
[----:B------:R-:W1:Y:S02]  /*b260*/  SYNCS.PHASECHK.TRANS64.TRYWAIT P0, [R27+URZ+0x60], R0 ;  /* 0x000060001b0075a7 */ /* 0x000e6400080011ff */
[----:B-1----:R-:W-:Y:S05]  /*b270*/  @!P0 BRA `(.L_x_90) ;  /* 0x0000003c00f08947 */ /* 0x002fea0003800000 */
.L_x_161:
[----:B------:R-:W3:Y:S02]  /*b280*/  SYNCS.PHASECHK.TRANS64.TRYWAIT P0, [R27+URZ+0x68], R0 ;  /* 0x000068001b0075a7 */ /* 0x000ee400080011ff */
[----:B---3--:R-:W-:Y:S05]  /*b290*/  @!P0 BRA `(.L_x_91) ;  /* 0x0000003c00fc8947 */ /* 0x008fea0003800000 */
.L_x_162:
[----:B------:R-:W4:Y:S02]  /*b2a0*/  SYNCS.PHASECHK.TRANS64.TRYWAIT P0, [R27+URZ+0x70], R0 ;  /* 0x000070001b0075a7 */ /* 0x000f2400080011ff */
[----:B----4-:R-:W-:Y:S05]  /*b2b0*/  @!P0 BRA `(.L_x_92) ;  /* 0x0000004000088947 */ /* 0x010fea0003800000 */
.L_x_93:
[----:B-1-34-:R-:W-:-:S04]  /*b2c0*/  SHF.L.U32 R0, R45, 0x1f, RZ ;  /* 0x0000001f2d007819 */ /* 0x01afc800000006ff */
[----:B------:R1:W3:Y:S03]  /*b2d0*/  SYNCS.PHASECHK.TRANS64.TRYWAIT P0, [R27+URZ+0x78], R0 ;  /* 0x000078001b0075a7 */ /* 0x0002e600080011ff */
[----:B---3--:R-:W-:Y:S05]  /*b2e0*/  @!P0 NANOSLEEP.SYNCS 0x989680 ;  /* 0x009896800000895d */ /* 0x008fea0003900000 */
[----:B------:R-:W3:Y:S02]  /*b2f0*/  @!P0 SYNCS.PHASECHK.TRANS64 P0, [R27+URZ+0x78], R0 ;  /* 0x000078001b0085a7 */ /* 0x000ee400080010ff */
[----:B--23--:R-:W-:Y:S05]  /*b300*/  @P0 EXIT ;  /* 0x000000000000094d */ /* 0x00cfea0003800000 */
[----:B------:R-:W-:Y:S05]  /*b310*/  BRA `(.L_x_93) ;  /* 0xfffffffc00e87947 */ /* 0x000fea000383ffff */
.L_x_78:
[----:B------:R-:W-:-:S13]  /*b320*/  ISETP.GE.AND P0, PT, R0, 0x4, PT ;  /* 0x000000040000780c */ /* 0x000fda0003f06270 */
[----:B------:R-:W-:Y:S05]  /*b330*/  @!P0 EXIT ;  /* 0x000000000000894d */ /* 0x000fea0003800000 */
[----:B------:R-:W-:Y:S01]  /*b340*/  BAR.SYNC.DEFER_BLOCKING 0x6, 0xa0 ;  /* 0x0182800000007b1d */ /* 0x000fe20000010000 */
[----:B------:R-:W-:Y:S01]  /*b350*/  MOV R0, 0x400 ;  /* 0x0000040000007802 */ /* 0x000fe20000000f00 */
[C---:B------:R-:W-:Y:S01]  /*b360*/  IMAD.SHL.U32 R3, R94.reuse, 0x10, RZ ;  /* 0x000000105e037824 */ /* 0x040fe200078e00ff */
[C---:B------:R-:W-:Y:S01]  /*b370*/  LOP3.LUT R95, R94.reuse, 0x60, RZ, 0xc0, !PT ;  /* 0x000000605e5f7812 */ /* 0x040fe200078ec0ff */
[----:B------:R-:W-:Y:S01]  /*b380*/  IMAD.SHL.U32 R2, R94, 0x2, RZ ;  /* 0x000000025e027824 */ /* 0x000fe200078e00ff */
[----:B------:R-:W-:-:S03]  /*b390*/  LEA R87, R81, R0, 0x18 ;  /* 0x0000000051577211 */ /* 0x000fc600078ec0ff */
[----:B------:R-:W1:Y:S01]  /*b3a0*/  LDC R89, c[0x0][0x370] ;  /* 0x0000dc00ff597b82 */ /* 0x000e620000000800 */
[----:B------:R-:W-:Y:S01]  /*b3b0*/  LOP3.LUT R7, R3, 0x60, RZ, 0xc0, !PT ;  /* 0x0000006003077812 */ /* 0x000fe200078ec0ff */
[C---:B------:R-:W-:Y:S01]  /*b3c0*/  IMAD.U32 R32, R94.reuse, 0x10000, RZ ;  /* 0x000100005e207824 */ /* 0x040fe200078e00ff */
[C---:B------:R-:W-:Y:S01]  /*b3d0*/  LOP3.LUT R0, R94.reuse, 0x2, RZ, 0xc0, !PT ;  /* 0x000000025e007812 */ /* 0x040fe200078ec0ff */
[----:B------:R-:W-:Y:S01]  /*b3e0*/  VIADD R85, R87, 0x200 ;  /* 0x0000020057557836 */ /* 0x000fe20000000000 */
[----:B------:R-:W-:Y:S01]  /*b3f0*/  LOP3.LUT R2, R7, 0xc, R2, 0xf8, !PT ;  /* 0x0000000c07027812 */ /* 0x000fe200078ef802 */
[----:B------:R-:W-:Y:S01]  /*b400*/  IMAD.MOV.U32 R92, RZ, RZ, 0x1 ;  /* 0x00000001ff5c7424 */ /* 0x000fe200078e00ff */
[----:B------:R-:W-:Y:S01]  /*b410*/  LOP3.LUT R94, R94, 0x4, RZ, 0xc0, !PT ;  /* 0x000000045e5e7812 */ /* 0x000fe200078ec0ff */
[----:B------:R-:W2:Y:S01]  /*b420*/  LDC R28, c[0x0][0xc0c] ;  /* 0x00030300ff1c7b82 */ /* 0x000ea20000000800 */
[----:B------:R-:W-:Y:S01]  /*b430*/  LOP3.LUT R2, R2, 0x790, R3, 0xf8, !PT ;  /* 0x0000079002027812 */ /* 0x000fe200078ef803 */
[----:B------:R-:W-:Y:S01]  /*b440*/  IMAD.MOV.U32 R30, RZ, RZ, RZ ;  /* 0x000000ffff1e7224 */ /* 0x000fe200078e00ff */
[----:B------:R-:W-:Y:S01]  /*b450*/  CS2R R90, SRZ ;  /* 0x00000000005a7805 */ /* 0x000fe2000001ff00 */
[----:B------:R-:W-:Y:S01]  /*b460*/  IMAD.MOV.U32 R110, RZ, RZ, RZ ;  /* 0x000000ffff6e7224 */ /* 0x000fe200078e00ff */
[----:B------:R-:W-:Y:S01]  /*b470*/  LOP3.LUT R32, R32, 0x600000, RZ, 0xc0, !PT ;  /* 0x0060000020207812 */ /* 0x000fe200078ec0ff */
[----:B------:R-:W-:Y:S01]  /*b480*/  IMAD R93, R2, 0x4, R85 ;  /* 0x00000004025d7824 */ /* 0x000fe200078e0255 */
[----:B------:R-:W3:Y:S01]  /*b490*/  LDCU.64 UR52, c[0x0][0x348] ;  /* 0x00006900ff3477ac */ /* 0x000ee20008000a00 */
[----:B------:R-:W4:Y:S01]  /*b4a0*/  LDC R84, c[0x0][0xc20] ;  /* 0x00030800ff547b82 */ /* 0x000f220000000800 */
[----:B------:R-:W3:Y:S01]  /*b4b0*/  LDS R4, [R87+0xe0] ;  /* 0x0000e00057047984 */ /* 0x000ee20000000800 */
[--C-:B------:R-:W-:Y:S01]  /*b4c0*/  IMAD R101, R0, -0x10, R93.reuse ;  /* 0xfffffff000657824 */ /* 0x100fe200078e025d */
[----:B------:R-:W1:Y:S01]  /*b4d0*/  LDCU.64 UR36, c[0x0][0x988] ;  /* 0x00013100ff2477ac */ /* 0x000e620008000a00 */
[----:B------:R-:W-:-:S04]  /*b4e0*/  IMAD R99, R94, -0x10, R93 ;  /* 0xfffffff05e637824 */ /* 0x000fc800078e025d */
[----:B------:R-:W1:Y:S01]  /*b4f0*/  LDC R27, c[0x0][0xc30] ;  /* 0x00030c00ff1b7b82 */ /* 0x000e620000000800 */
[----:B------:R-:W1:Y:S01]  /*b500*/  LDCU.64 UR46, c[0x0][0x9b0] ;  /* 0x00013600ff2e77ac */ /* 0x000e620008000a00 */
[----:B------:R-:W1:Y:S06]  /*b510*/  LDCU.64 UR38, c[0x0][0x9a8] ;  /* 0x00013500ff2677ac */ /* 0x000e6c0008000a00 */
[----:B------:R-:W1:Y:S01]  /*b520*/  LDC R86, c[0x0][0xba0] ;  /* 0x0002e800ff567b82 */ /* 0x000e620000000800 */
[----:B------:R-:W-:-:S07]  /*b530*/  UMOV UR50, URZ ;  /* 0x000000ff00327c82 */ /* 0x000fce0008000000 */
[----:B------:R-:W1:Y:S08]  /*b540*/  LDC.64 R70, c[0x0][0xc10] ;  /* 0x00030400ff467b82 */ /* 0x000e700000000a00 */
[----:B------:R-:W1:Y:S08]  /*b550*/  LDC.64 R24, c[0x0][0xc18] ;  /* 0x00030600ff187b82 */ /* 0x000e700000000a00 */
[----:B------:R-:W1:Y:S01]  /*b560*/  LDC.64 R50, c[0x0][0x988] ;  /* 0x00026200ff327b82 */ /* 0x000e620000000a00 */
[C---:B---3--:R-:W-:Y:S01]  /*b570*/  VIADD R5, R4.reuse, 0x40 ;  /* 0x0000004004057836 */ /* 0x048fe20000000000 */
[----:B------:R-:W-:-:S04]  /*b580*/  LOP3.LUT R4, R4, 0xffff, RZ, 0xc0, !PT ;  /* 0x0000ffff04047812 */ /* 0x000fc800078ec0ff */
[----:B------:R-:W-:Y:S02]  /*b590*/  LOP3.LUT R5, R5, 0xffff, RZ, 0xc0, !PT ;  /* 0x0000ffff05057812 */ /* 0x000fe400078ec0ff */
[----:B------:R-:W3:Y:S03]  /*b5a0*/  LDC.64 R22, c[0x0][0xc28] ;  /* 0x00030a00ff167b82 */ /* 0x000ee60000000a00 */
[----:B------:R1:W-:Y:S05]  /*b5b0*/  STL.64 [R1], R4 ;  /* 0x0000000401007387 */ /* 0x0003ea0000100a00 */
[----:B------:R-:W1:Y:S08]  /*b5c0*/  LDC.64 R68, c[0x0][0x990] ;  /* 0x00026400ff447b82 */ /* 0x000e700000000a00 */
[----:B------:R-:W1:Y:S08]  /*b5d0*/  LDC.64 R78, c[0x0][0xb80] ;  /* 0x0002e000ff4e7b82 */ /* 0x000e700000000a00 */
[----:B------:R-:W1:Y:S08]  /*b5e0*/  LDC.64 R76, c[0x0][0xb88] ;  /* 0x0002e200ff4c7b82 */ /* 0x000e700000000a00 */
[----:B------:R-:W1:Y:S08]  /*b5f0*/  LDC.64 R74, c[0x0][0xb90] ;  /* 0x0002e400ff4a7b82 */ /* 0x000e700000000a00 */
[----:B------:R-:W1:Y:S08]  /*b600*/  LDC.64 R72, c[0x0][0xb98] ;  /* 0x0002e600ff487b82 */ /* 0x000e700000000a00 */
[----:B--234-:R-:W1:Y:S02]  /*b610*/  LDC R88, c[0x0][0x374] ;  /* 0x0000dd00ff587b82 */ /* 0x01ce640000000800 */
.L_x_137:
[----:B-1----:R-:W-:Y:S01]  /*b620*/  SHF.L.U32 R4, R90, 0x1f, RZ ;  /* 0x0000001f5a047819 */ /* 0x002fe200000006ff */
[----:B------:R-:W-:Y:S02]  /*b630*/  VIADD R2, R87, 0x98 ;  /* 0x0000009857027836 */ /* 0x000fe40000000000 */
[----:B------:R-:W-:Y:S01]  /*b640*/  IMAD R0, R30, 0x4, R1 ;  /* 0x000000041e007824 */ /* 0x000fe200078e0201 */
[----:B------:R-:W1:Y:S02]  /*b650*/  SYNCS.PHASECHK.TRANS64.TRYWAIT P0, [R87+URZ+0x90], R4 ;  /* 0x00009004570075a7 */ /* 0x000e6400080011ff */
[----:B------:R-:W-:Y:S01]  /*b660*/  PRMT R2, RZ, 0x654, R2 ;  /* 0x00000654ff027816 */ /* 0x000fe20000000002 */
[----:B-12---:R-:W-:Y:S06]  /*b670*/  @!P0 BRA `(.L_x_94) ;  /* 0x0000003c002c8947 */ /* 0x006fec0003800000 */
.L_x_163:
[----:B------:R-:W2:Y:S01]  /*b680*/  LDC.64 R12, c[0x0][0xc10] ;  /* 0x00030400ff0c7b82 */ /* 0x000ea20000000a00 */
[----:B------:R-:W3:Y:S01]  /*b690*/  LDS.128 R36, [R87+0xd0] ;  /* 0x0000d00057247984 */ /* 0x000ee20000000c00 */
[----:B------:R-:W-:Y:S02]  /*b6a0*/  ISETP.NE.AND P1, PT, R27, 0x1, PT ;  /* 0x000000011b00780c */ /* 0x000fe40003f25270 */
[----:B------:R-:W-:Y:S04]  /*b6b0*/  ISETP.GE.AND P0, PT, R26, 0x1, PT ;  /* 0x000000011a00780c */ /* 0x000fe80003f06270 */
[----:B------:R-:W4:Y:S01]  /*b6c0*/  LDC.64 R10, c[0x0][0xc18] ;  /* 0x00030600ff0a7b82 */ /* 0x000f220000000a00 */
[----:B------:R-:W-:Y:S01]  /*b6d0*/  @!PT LDS RZ, [RZ] ;  /* 0x00000000fffff984 */ /* 0x000fe20000000800 */
[----:B------:R-:W-:Y:S01]  /*b6e0*/  @!PT LDS RZ, [RZ] ;  /* 0x00000000fffff984 */ /* 0x000fe20000000800 */
[----:B------:R-:W-:Y:S01]  /*b6f0*/  @!PT LDS RZ, [RZ] ;  /* 0x00000000fffff984 */ /* 0x000fe20000000800 */
[----:B------:R-:W-:Y:S01]  /*b700*/  @!PT LDS RZ, [RZ] ;  /* 0x00000000fffff984 */ /* 0x000fe20000000800 */
[----:B------:R1:W-:Y:S06]  /*b710*/  MEMBAR.ALL.CTA ;  /* 0x0000000000007992 */ /* 0x0003ec0000008000 */
[----:B-1----:R-:W1:Y:S01]  /*b720*/  FENCE.VIEW.ASYNC.S ;  /* 0x00000000000073c6 */ /* 0x002e620000000000 */
[----:B------:R-:W2:Y:S08]  /*b730*/  @!P1 LDC R14, c[0x0][0xc20] ;  /* 0x00030800ff0e9b82 */ /* 0x000eb00000000800 */
[----:B------:R-:W2:Y:S01]  /*b740*/  @!P1 LDC R9, c[0x0][0xc0c] ;  /* 0x00030300ff099b82 */ /* 0x000ea20000000800 */
[----:B-1----:R1:W-:Y:S01]  /*b750*/  SYNCS.ARRIVE.TRANS64.RED.A1T0 RZ, [R2+URZ], RZ ;  /* 0x000000ff02ff79a7 */ /* 0x0023e200081004ff */
[----:B------:R1:W5:Y:S01]  /*b760*/  LDL R17, [R0] ;  /* 0x0000000000117983 */ /* 0x0003620000100800 */
[----:B---3--:R-:W-:Y:S04]  /*b770*/  LOP3.LUT P4, RZ, R38, 0x1, RZ, 0xc0, !PT ;  /* 0x0000000126ff7812 */ /* 0x008fe8000788c0ff */
[----:B------:R-:W-:Y:S09]  /*b780*/  P2R R100, PR, RZ, 0x10 ;  /* 0x00000010ff647803 */ /* 0x000ff20000000000 */
[----:B------:R-:W-:Y:S02]  /*b790*/  @P4 MOV R31, R36 ;  /* 0x00000024001f4202 */ /* 0x000fe40000000f00 */
[----:B------:R-:W-:Y:S01]  /*b7a0*/  @P4 LOP3.LUT R29, R37, 0xffff, RZ, 0xc0, !PT ;  /* 0x0000ffff251d4812 */ /* 0x000fe200078ec0ff */
[----:B-1--4-:R-:W-:Y:S06]  /*b7b0*/  @!P0 BRA `(.L_x_95) ;  /* 0x0000000000a48947 */ /* 0x012fec0003800000 */
[----:B------:R-:W-:Y:S01]  /*b7c0*/  IMAD.HI.U32 R21, R88, R25, RZ ;  /* 0x0000001958157227 */ /* 0x000fe200078e00ff */
        /* <DEDUP_REMOVED lines=8> */
[----:B------:R-:W-:Y:S01]  /*b850*/  IMAD.HI.U32 R21, R29, R25, RZ ;  /* 0x000000191d157227 */ /* 0x000fe200078e00ff */
[----:B------:R-:W-:Y:S02]  /*b860*/  SEL R7, R89, R18, !P3 ;  /* 0x0000001259077207 */ /* 0x000fe40005800000 */
[----:B------:R-:W-:Y:S01]  /*b870*/  SHF.R.U32.HI R34, RZ, R71, R34 ;  /* 0x00000047ff227219 */ /* 0x000fe20000011622 */
[-C--:B------:R-:W-:Y:S04]  /*b880*/  IMAD.HI.U32 R18, R3, R22.reuse, RZ ;  /* 0x0000001603127227 */ /* 0x080fe800078e00ff */
[----:B------:R-:W-:Y:S01]  /*b890*/  IMAD.HI.U32 R20, R7, R22, RZ ;  /* 0x0000001607147227 */ /* 0x000fe200078e00ff */
[-C--:B------:R-:W-:Y:S02]  /*b8a0*/  @P2 SHF.R.U32.HI R3, RZ, R23.reuse, R18 ;  /* 0x00000017ff032219 */ /* 0x080fe40000011612 */
[----:B------:R-:W-:Y:S02]  /*b8b0*/  SHF.R.U32.HI R18, RZ, R84, R21 ;  /* 0x00000054ff127219 */ /* 0x000fe40000011615 */
[----:B------:R-:W-:Y:S01]  /*b8c0*/  @P2 SHF.R.U32.HI R7, RZ, R23, R20 ;  /* 0x00000017ff072219 */ /* 0x000fe20000011614 */
[C---:B------:R-:W-:Y:S01]  /*b8d0*/  IMAD R2, R26.reuse, R3, RZ ;  /* 0x000000031a027224 */ /* 0x040fe200078e02ff */
[----:B------:R-:W-:Y:S02]  /*b8e0*/  SEL R5, R29, R18, !P0 ;  /* 0x000000121d057207 */ /* 0x000fe40004000000 */
[----:B------:R-:W-:Y:S01]  /*b8f0*/  SEL R3, R31, R34, !P3 ;  /* 0x000000221f037207 */ /* 0x000fe20005800000 */
[----:B------:R-:W-:Y:S01]  /*b900*/  IMAD R4, R26, R7, RZ ;  /* 0x000000071a047224 */ /* 0x000fe200078e02ff */
[C---:B------:R-:W-:Y:S01]  /*b910*/  ISETP.GE.AND P0, PT, R5.reuse, R2, PT ;  /* 0x000000020500720c */ /* 0x040fe20003f06270 */
[----:B------:R-:W-:Y:S03]  /*b920*/  IMAD.HI.U32 R6, R5, R22, RZ ;  /* 0x0000001605067227 */ /* 0x000fe600078e00ff */
[----:B------:R-:W-:Y:S01]  /*b930*/  ISETP.GE.OR P0, PT, R3, R4, P0 ;  /* 0x000000040300720c */ /* 0x000fe20000706670 */
[----:B------:R-:W-:Y:S01]  /*b940*/  IMAD.MOV R4, RZ, RZ, -R3 ;  /* 0x000000ffff047224 */ /* 0x000fe200078e0a03 */
[-C--:B------:R-:W-:Y:S03]  /*b950*/  SHF.R.U32.HI R6, RZ, R23.reuse, R6 ;  /* 0x00000017ff067219 */ /* 0x080fe60000011606 */
[----:B------:R-:W-:Y:S01]  /*b960*/  IMAD R31, R28, R4, R31 ;  /* 0x000000041c1f7224 */ /* 0x000fe200078e021f */
[----:B------:R-:W-:Y:S05]  /*b970*/  SEL R15, R5, R6, !P2 ;  /* 0x00000006050f7207 */ /* 0x000fea0005000000 */
[----:B------:R-:W-:Y:S02]  /*b980*/  IMAD.MOV R6, RZ, RZ, -R15 ;  /* 0x000000ffff067224 */ /* 0x000fe400078e0a0f */
[C---:B------:R-:W-:Y:S04]  /*b990*/  @!P0 IMAD.HI.U32 R2, R3.reuse, R22, RZ ;  /* 0x0000001603028227 */ /* 0x040fe800078e00ff */
[----:B------:R-:W-:Y:S01]  /*b9a0*/  IMAD R6, R26, R6, R5 ;  /* 0x000000061a067224 */ /* 0x000fe200078e0205 */
[----:B------:R-:W-:Y:S04]  /*b9b0*/  @!P0 SHF.R.U32.HI R2, RZ, R23, R2 ;  /* 0x00000017ff028219 */ /* 0x000fe80000011602 */
[----:B------:R-:W-:Y:S02]  /*b9c0*/  @!P0 SEL R0, R3, R2, !P2 ;  /* 0x0000000203008207 */ /* 0x000fe40005000000 */
[----:B------:R-:W-:Y:S02]  /*b9d0*/  IADD3 R2, PT, PT, -R5, RZ, RZ ;  /* 0x000000ff05027210 */ /* 0x000fe40007ffe1ff */
[----:B------:R-:W-:Y:S01]  /*b9e0*/  @!P0 IADD3 R8, PT, PT, R15, -R0, RZ ;  /* 0x800000000f088210 */ /* 0x000fe20007ffe0ff */
[----:B------:R-:W-:Y:S02]  /*b9f0*/  @!P0 IMAD R0, R7, R6, R0 ;  /* 0x0000000607008224 */ /* 0x000fe400078e0200 */
[----:B------:R-:W-:Y:S02]  /*ba00*/  IMAD R29, R24, R2, R29 ;  /* 0x00000002181d7224 */ /* 0x000fe400078e021d */
[----:B------:R-:W-:Y:S02]  /*ba10*/  @!P0 IMAD R5, R8, R26, R3 ;  /* 0x0000001a08058224 */ /* 0x000fe400078e0203 */
[----:B------:R-:W-:Y:S04]  /*ba20*/  @!P0 IMAD.MOV.U32 R3, RZ, RZ, R0 ;  /* 0x000000ffff038224 */ /* 0x000fe800078e0000 */
[----:B------:R-:W-:Y:S02]  /*ba30*/  IMAD R31, R3, R28, R31 ;  /* 0x0000001c031f7224 */ /* 0x000fe400078e021f */
[----:B------:R-:W-:Y:S07]  /*ba40*/  IMAD R29, R5, R24, R29 ;  /* 0x00000018051d7224 */ /* 0x000fee00078e021d */
.L_x_95:
[----:B------:R-:W-:Y:S01]  /*ba50*/  @!P1 ISETP.NE.AND P0, PT, R10, 0x1, PT ;  /* 0x000000010a00980c */ /* 0x000fe20003f05270 */
[----:B------:R-:W-:Y:S01]  /*ba60*/  @!P1 IMAD.HI.U32 R3, R29, R11, RZ ;  /* 0x0000000b1d039227 */ /* 0x000fe200078e00ff */
[----:B------:R-:W-:Y:S01]  /*ba70*/  R2UR UR41, R16 ;  /* 0x00000000102972ca */ /* 0x000fe200000e0000 */
[----:B------:R-:W-:Y:S01]  /*ba80*/  BSSY.RECONVERGENT B6, `(.L_x_96) ;  /* 0x000002e000067945 */ /* 0x000fe20003800200 */
[----:B--2---:R-:W-:Y:S01]  /*ba90*/  @!P1 ISETP.NE.AND P2, PT, R9, 0x1, PT ;  /* 0x000000010900980c */ /* 0x004fe20003f45270 */
[----:B------:R-:W-:Y:S01]  /*baa0*/  @!P1 IMAD.HI.U32 R0, R31, R12, RZ ;  /* 0x0000000c1f009227 */ /* 0x000fe200078e00ff */
[----:B------:R-:W-:Y:S02]  /*bab0*/  @!P1 SHF.R.U32.HI R2, RZ, R14, R3 ;  /* 0x0000000eff029219 */ /* 0x000fe40000011603 */
[----:B------:R-:W-:Y:S02]  /*bac0*/  @P4 SHF.R.U32.HI R98, RZ, 0x10, R37 ;  /* 0x00000010ff624819 */ /* 0x000fe40000011625 */
[----:B------:R-:W-:Y:S02]  /*bad0*/  @!P1 SEL R2, R29, R2, !P0 ;  /* 0x000000021d029207 */ /* 0x000fe40004000000 */
[----:B------:R-:W-:Y:S02]  /*bae0*/  @!P1 SHF.R.U32.HI R0, RZ, R13, R0 ;  /* 0x0000000dff009219 */ /* 0x000fe40000011600 */
[----:B------:R-:W-:Y:S01]  /*baf0*/  LOP3.LUT P0, RZ, R85, 0x1b0, RZ, 0xc0, !PT ;  /* 0x000001b055ff7812 */ /* 0x000fe2000780c0ff */
[----:B------:R-:W-:Y:S01]  /*bb00*/  USHF.L.U32 UR41, UR41, 0x6, URZ ;  /* 0x0000000629297899 */ /* 0x000fe200080006ff */
[----:B------:R-:W-:Y:S05]  /*bb10*/  @!P1 SEL R3, R31, R0, !P2 ;  /* 0x000000001f039207 */ /* 0x000fea0005000000 */
[----:B------:R-:W-:Y:S02]  /*bb20*/  @!P1 IMAD.IADD R0, R2, 0x1, -R3 ;  /* 0x0000000102009824 */ /* 0x000fe400078e0a03 */
[----:B------:R-:W-:Y:S02]  /*bb30*/  @!P1 IMAD.IADD R2, R3, 0x1, -R2 ;  /* 0x0000000103029824 */ /* 0x000fe400078e0a02 */
[----:B------:R-:W-:Y:S02]  /*bb40*/  @!P1 IMAD R31, R0, R9, R31 ;  /* 0x00000009001f9224 */ /* 0x000fe400078e021f */
[----:B------:R-:W-:Y:S01]  /*bb50*/  @!P1 IMAD R29, R2, R10, R29 ;  /* 0x0000000a021d9224 */ /* 0x000fe200078e021d */
[----:B------:R-:W-:Y:S06]  /*bb60*/  @!P0 BRA `(.L_x_97) ;  /* 0x00000000007c8947 */ /* 0x000fec0003800000 */
[----:B------:R-:W1:Y:S01]  /*bb70*/  LDCU.64 UR8, c[0x4][0x80] ;  /* 0x01001000ff0877ac */ /* 0x000e620008000a00 */
[----:B------:R-:W-:Y:S01]  /*bb80*/  MOV R2, 0x0 ;  /* 0x0000000000027802 */ /* 0x000fe20000000f00 */
[----:B------:R-:W-:Y:S02]  /*bb90*/  HFMA2 R12, -RZ, RZ, 0, 5.9604644775390625e-08 ;  /* 0x00000001ff0c7431 */ /* 0x000fe400000001ff */
[----:B------:R-:W-:Y:S01]  /*bba0*/  IMAD.MOV.U32 R8, RZ, RZ, 0x70 ;  /* 0x00000070ff087424 */ /* 0x000fe200078e00ff */
[----:B------:R2:W3:Y:S01]  /*bbb0*/  LDC.64 R14, c[0x4][R2] ;  /* 0x01000000020e7b82 */ /* 0x0004e20000000a00 */
[----:B------:R-:W4:Y:S01]  /*bbc0*/  LDCU.64 UR6, c[0x4][0x88] ;  /* 0x01001100ff0677ac */ /* 0x000f220008000a00 */
[----:B------:R-:W-:Y:S01]  /*bbd0*/  IMAD.MOV.U32 R13, RZ, RZ, RZ ;  /* 0x000000ffff0d7224 */ /* 0x000fe200078e00ff */
[----:B------:R-:W2:Y:S01]  /*bbe0*/  LDCU.64 UR4, c[0x4][0x8] ;  /* 0x01000100ff0477ac */ /* 0x000ea20008000a00 */
[----:B-1----:R-:W-:Y:S01]  /*bbf0*/  MOV R5, UR9 ;  /* 0x0000000900057c02 */ /* 0x002fe20008000f00 */
[----:B------:R-:W-:Y:S01]  /*bc00*/  IMAD.U32 R4, RZ, RZ, UR8 ;  /* 0x00000008ff047e24 */ /* 0x000fe2000f8e00ff */
[----:B----4-:R-:W-:Y:S01]  /*bc10*/  MOV R7, UR7 ;  /* 0x0000000700077c02 */ /* 0x010fe20008000f00 */
[----:B------:R-:W-:Y:S01]  /*bc20*/  IMAD.U32 R6, RZ, RZ, UR6 ;  /* 0x00000006ff067e24 */ /* 0x000fe2000f8e00ff */
[----:B--2---:R-:W-:Y:S01]  /*bc30*/  MOV R11, UR5 ;  /* 0x00000005000b7c02 */ /* 0x004fe20008000f00 */
[----:B------:R-:W-:Y:S02]  /*bc40*/  IMAD.U32 R10, RZ, RZ, UR4 ;  /* 0x00000004ff0a7e24 */ /* 0x000fe4000f8e00ff */
[----:B------:R-:W-:Y:S07]  /*bc50*/  LEPC R20, `(.L_x_98) ;  /* 0x000000001014794e */ /* 0x000fee0000000000 */
[----:B---3-5:R-:W-:Y:S05]  /*bc60*/  CALL.ABS.NOINC R14 ;  /* 0x000000000e007343 */ /* 0x028fea0003c00000 */
.L_x_98:
[----:B------:R-:W1:Y:S01]  /*bc70*/  LDCU.64 UR8, c[0x4][0x80] ;  /* 0x01001000ff0877ac */ /* 0x000e620008000a00 */
[----:B------:R-:W2:Y:S01]  /*bc80*/  LDC.64 R2, c[0x4][R2] ;  /* 0x0100000002027b82 */ /* 0x000ea20000000a00 */
[----:B------:R-:W-:Y:S02]  /*bc90*/  HFMA2 R12, -RZ, RZ, 0, 5.9604644775390625e-08 ;  /* 0x00000001ff0c7431 */ /* 0x000fe400000001ff */
[----:B------:R-:W-:Y:S02]  /*bca0*/  IMAD.MOV.U32 R8, RZ, RZ, 0x70 ;  /* 0x00000070ff087424 */ /* 0x000fe400078e00ff */
[----:B------:R-:W-:Y:S01]  /*bcb0*/  IMAD.MOV.U32 R13, RZ, RZ, RZ ;  /* 0x000000ffff0d7224 */ /* 0x000fe200078e00ff */
[----:B------:R-:W3:Y:S01]  /*bcc0*/  LDCU.64 UR6, c[0x4][0x88] ;  /* 0x01001100ff0677ac */ /* 0x000ee20008000a00 */
[----:B------:R-:W4:Y:S01]  /*bcd0*/  LDCU.64 UR4, c[0x4][0x8] ;  /* 0x01000100ff0477ac */ /* 0x000f220008000a00 */
[----:B-1----:R-:W-:Y:S02]  /*bce0*/  MOV R4, UR8 ;  /* 0x0000000800047c02 */ /* 0x002fe40008000f00 */
[----:B------:R-:W-:Y:S02]  /*bcf0*/  MOV R5, UR9 ;  /* 0x0000000900057c02 */ /* 0x000fe40008000f00 */
[----:B---3--:R-:W-:Y:S01]  /*bd00*/  MOV R7, UR7 ;  /* 0x0000000700077c02 */ /* 0x008fe20008000f00 */
[----:B------:R-:W-:Y:S01]  /*bd10*/  IMAD.U32 R6, RZ, RZ, UR6 ;  /* 0x00000006ff067e24 */ /* 0x000fe2000f8e00ff */
[----:B----4-:R-:W-:Y:S01]  /*bd20*/  MOV R11, UR5 ;  /* 0x00000005000b7c02 */ /* 0x010fe20008000f00 */
[----:B------:R-:W-:Y:S02]  /*bd30*/  IMAD.U32 R10, RZ, RZ, UR4 ;  /* 0x00000004ff0a7e24 */ /* 0x000fe4000f8e00ff */
[----:B------:R-:W-:Y:S07]  /*bd40*/  LEPC R20, `(.L_x_97) ;  /* 0x000000001014794e */ /* 0x000fee0000000000 */
[----:B--2---:R-:W-:Y:S05]  /*bd50*/  CALL.ABS.NOINC R2 ;  /* 0x0000000002007343 */ /* 0x004fea0003c00000 */
.L_x_97:
[----:B------:R-:W-:Y:S05]  /*bd60*/  BSYNC.RECONVERGENT B6 ;  /* 0x0000000000067941 */ /* 0x000fea0003800200 */
.L_x_96:
[----:B------:R-:W-:Y:S01]  /*bd70*/  ISETP.NE.U32.AND P3, PT, R68, RZ, PT ;  /* 0x000000ff4400720c */ /* 0x000fe20003f65070 */
[----:B------:R-:W-:Y:S01]  /*bd80*/  UISETP.NE.U32.AND UP0, UPT, UR46, URZ, UPT ;  /* 0x000000ff2e00728c */ /* 0x000fe2000bf05070 */
[----:B------:R-:W-:Y:S02]  /*bd90*/  ISETP.NE.AND P6, PT, R97, RZ, PT ;  /* 0x000000ff6100720c */ /* 0x000fe40003fc5270 */
[----:B------:R-:W-:Y:S01]  /*bda0*/  ISETP.NE.AND.EX P3, PT, R69, RZ, PT, P3 ;  /* 0x000000ff4500720c */ /* 0x000fe20003f65330 */
[----:B------:R-:W-:Y:S01]  /*bdb0*/  UISETP.NE.AND.EX UP0, UPT, UR47, URZ, UPT, UP0 ;  /* 0x000000ff2f00728c */ /* 0x000fe2000bf05300 */
[----:B------:R-:W-:Y:S02]  /*bdc0*/  ISETP.NE.U32.AND P1, PT, RZ, UR36, PT ;  /* 0x00000024ff007c0c */ /* 0x000fe4000bf25070 */
[----:B------:R-:W-:Y:S02]  /*bdd0*/  PLOP3.LUT P0, PT, PT, PT, PT, 0x8, 0x80 ;  /* 0x000000000080781c */ /* 0x000fe40003f0e170 */
[----:B------:R-:W-:Y:S05]  /*bde0*/  ISETP.NE.AND.EX P1, PT, RZ, UR37, PT, P1 ;  /* 0x00000025ff007c0c */ /* 0x000fea000bf25310 */
[----:B------:R-:W-:Y:S02]  /*bdf0*/  @P6 PLOP3.LUT P0, PT, P3, PT, PT, 0x80, 0x8 ;  /* 0x000000000008681c */ /* 0x000fe40001f0f070 */
[----:B------:R-:W-:Y:S11]  /*be00*/  @!P3 BRA `(.L_x_99) ;  /* 0x00000000002cb947 */ /* 0x000ff60003800000 */
[----:B------:R-:W-:Y:S01]  /*be10*/  ISETP.NE.U32.AND P2, PT, R50, RZ, PT ;  /* 0x000000ff3200720c */ /* 0x000fe20003f45070 */
[----:B------:R-:W-:Y:S03]  /*be20*/  IMAD.MOV.U32 R83, RZ, RZ, 0x1 ;  /* 0x00000001ff537424 */ /* 0x000fe600078e00ff */
[----:B------:R-:W-:Y:S11]  /*be30*/  ISETP.NE.AND.EX P2, PT, R51, RZ, PT, P2 ;  /* 0x000000ff3300720c */ /* 0x000ff60003f45320 */
[----:B------:R-:W-:Y:S02]  /*be40*/  @!UPT UIADD3 URZ, UPT, UPT, URZ, URZ, URZ ;  /* 0x000000fffffff290 */ /* 0x000fe4000fffe0ff */
[----:B------:R-:W1:Y:S01]  /*be50*/  @P2 LDC.64 R2, c[0x0][0x988] ;  /* 0x00026200ff022b82 */ /* 0x000e620000000a00 */
[----:B------:R-:W-:Y:S04]  /*be60*/  @P2 IMAD R0, R41, R68, RZ ;  /* 0x0000004429002224 */ /* 0x000fe800078e02ff */
[----:B-1----:R-:W-:Y:S04]  /*be70*/  @P2 IMAD.WIDE R2, R0, 0x4, R2 ;  /* 0x0000000400022825 */ /* 0x002fe800078e0202 */
[----:B------:R-:W-:Y:S01]  /*be80*/  HFMA2 R0, -RZ, RZ, 0, 5.9604644775390625e-08 ;  /* 0x00000001ff007431 */ /* 0x000fe200000001ff */
[----:B-----5:R1:W5:Y:S04]  /*be90*/  @P2 LDG.E R35, desc[UR48][R2.64] ;  /* 0x0000003002232981 */ /* 0x020368000c1e1900 */
[----:B------:R-:W-:Y:S01]  /*bea0*/  @!P2 PRMT R83, R0, 0x7610, R83 ;  /* 0x000076100053a816 */ /* 0x000fe20000000053 */
[----:B-1----:R-:W2:Y:S06]  /*beb0*/  @!P2 LDC R35, c[0x0][0x980] ;  /* 0x00026000ff23ab82 */ /* 0x002eac0000000800 */
.L_x_99:
[----:B------:R-:W-:Y:S05]  /*bec0*/  BRA.U !UP0, `(.L_x_100) ;  /* 0x0000000108207547 */ /* 0x000fea000b800000 */
[----:B------:R-:W-:Y:S04]  /*bed0*/  ISETP.NE.U32.AND P2, PT, RZ, UR38, PT ;  /* 0x00000026ff007c0c */ /* 0x000fe8000bf45070 */
[----:B------:R-:W-:Y:S11]  /*bee0*/  ISETP.NE.AND.EX P2, PT, RZ, UR39, PT, P2 ;  /* 0x00000027ff007c0c */ /* 0x000ff6000bf45320 */
[----:B------:R-:W-:Y:S02]  /*bef0*/  @!UPT UIADD3 URZ, UPT, UPT, URZ, URZ, URZ ;  /* 0x000000fffffff290 */ /* 0x000fe4000fffe0ff */
[----:B------:R-:W1:Y:S01]  /*bf00*/  @P2 LDC.64 R2, c[0x0][0x9a8] ;  /* 0x00026a00ff022b82 */ /* 0x000e620000000a00 */
[----:B------:R-:W-:Y:S04]  /*bf10*/  @P2 IMAD R5, R41, UR46, RZ ;  /* 0x0000002e29052c24 */ /* 0x000fe8000f8e02ff */
[----:B-1----:R-:W-:Y:S05]  /*bf20*/  @P2 IMAD.WIDE R2, R5, 0x4, R2 ;  /* 0x0000000405022825 */ /* 0x002fea00078e0202 */
[----:B-----5:R1:W5:Y:S02]  /*bf30*/  @P2 LDG.E R33, desc[UR48][R2.64] ;  /* 0x0000003002212981 */ /* 0x020364000c1e1900 */
[----:B-1----:R-:W3:Y:S02]  /*bf40*/  @!P2 LDC R33, c[0x0][0x9a0] ;  /* 0x00026800ff21ab82 */ /* 0x002ee40000000800 */
.L_x_100:
[----:B--2--5:R-:W-:Y:S01]  /*bf50*/  FSETP.NEU.AND P2, PT, R35, RZ, PT ;  /* 0x000000ff2300720b */ /* 0x024fe20003f4d000 */
[----:B------:R-:W-:Y:S01]  /*bf60*/  IMAD R109, R30, 0x8, R87 ;  /* 0x000000081e6d7824 */ /* 0x000fe200078e0257 */
[----:B------:R-:W-:Y:S01]  /*bf70*/  SEL R3, RZ, 0xffffffff, P1 ;  /* 0xffffffffff037807 */ /* 0x000fe20000800000 */
[----:B------:R-:W-:Y:S01]  /*bf80*/  IMAD.SHL.U32 R105, R19, 0x80, RZ ;  /* 0x0000008013697824 */ /* 0x000fe200078e00ff */
[----:B------:R-:W-:Y:S01]  /*bf90*/  @P6 LOP3.LUT P1, RZ, R83, 0xff, RZ, 0xc0, !PT ;  /* 0x000000ff53ff6812 */ /* 0x000fe2000782c0ff */
[----:B------:R-:W-:Y:S01]  /*bfa0*/  BSSY B1, `(.L_x_101) ;  /* 0x0000047000017945 */ /* 0x000fe20003800000 */
[----:B------:R-:W-:Y:S01]  /*bfb0*/  @P6 SEL R2, RZ, 0xffffffff, P2 ;  /* 0xffffffffff026807 */ /* 0x000fe20001000000 */
[----:B------:R-:W-:Y:S01]  /*bfc0*/  IMAD.HI.U32 R5, R105, R79, RZ ;  /* 0x0000004f69057227 */ /* 0x000fe200078e00ff */
[----:B------:R-:W-:Y:S02]  /*bfd0*/  LOP3.LUT R92, R92, 0x1, RZ, 0x3c, !PT ;  /* 0x000000015c5c7812 */ /* 0x000fe400078e3cff */
[----:B------:R-:W-:Y:S01]  /*bfe0*/  @P0 SEL R2, R3, R2, !P1 ;  /* 0x0000000203020207 */ /* 0x000fe20004800000 */
[----:B------:R-:W-:Y:S01]  /*bff0*/  IMAD.MOV.U32 R111, RZ, RZ, 0x1 ;  /* 0x00000001ff6f7424 */ /* 0x000fe200078e00ff */
[----:B------:R-:W-:Y:S01]  /*c000*/  ISETP.NE.AND P0, PT, R78, 0x1, PT ;  /* 0x000000014e00780c */ /* 0x000fe20003f05270 */
[----:B------:R-:W-:Y:S01]  /*c010*/  IMAD.IADD R34, R32, 0x1, R17 ;  /* 0x0000000120227824 */ /* 0x000fe200078e0211 */
[----:B------:R-:W-:Y:S01]  /*c020*/  @P6 LOP3.LUT R2, R2, 0x1, RZ, 0xc0, !PT ;  /* 0x0000000102026812 */ /* 0x000fe200078ec0ff */
[----:B------:R-:W-:Y:S01]  /*c030*/  IMAD R108, R94, -0x10, R101 ;  /* 0xfffffff05e6c7824 */ /* 0x000fe200078e0265 */
[----:B------:R-:W-:Y:S01]  /*c040*/  SHF.R.U32.HI R104, RZ, R76, R5 ;  /* 0x0000004cff687219 */ /* 0x000fe20000011605 */
[----:B------:R-:W-:Y:S01]  /*c050*/  IMAD.MOV.U32 R112, RZ, RZ, RZ ;  /* 0x000000ffff707224 */ /* 0x000fe200078e00ff */
[----:B------:R-:W-:Y:S02]  /*c060*/  ISETP.NE.U32.OR P4, PT, R2, 0x1, !P6 ;  /* 0x000000010200780c */ /* 0x000fe40007785470 */
[----:B------:R-:W-:Y:S02]  /*c070*/  CS2R R54, SRZ ;  /* 0x0000000000367805 */ /* 0x000fe4000001ff00 */
[----:B------:R-:W-:Y:S02]  /*c080*/  SEL R104, R105, R104, !P0 ;  /* 0x0000006869687207 */ /* 0x000fe40004000000 */
[----:B------:R-:W-:Y:S02]  /*c090*/  CS2R R52, SRZ ;  /* 0x0000000000347805 */ /* 0x000fe4000001ff00 */
[----:B------:R-:W-:Y:S02]  /*c0a0*/  ISETP.NE.AND P0, PT, R77, 0x1, PT ;  /* 0x000000014d00780c */ /* 0x000fe40003f05270 */
[----:B------:R-:W-:Y:S02]  /*c0b0*/  CS2R R58, SRZ ;  /* 0x00000000003a7805 */ /* 0x000fe4000001ff00 */
[----:B------:R-:W-:Y:S01]  /*c0c0*/  SHF.L.U32 R0, R91, 0x1f, RZ ;  /* 0x0000001f5b007819 */ /* 0x000fe200000006ff */
[----:B------:R-:W-:Y:S01]  /*c0d0*/  IMAD.HI.U32 R2, R104, R74, RZ ;  /* 0x0000004a68027227 */ /* 0x000fe200078e00ff */
[----:B------:R-:W-:Y:S02]  /*c0e0*/  P2R R107, PR, RZ, 0x10 ;  /* 0x00000010ff6b7803 */ /* 0x000fe40000000000 */
[----:B------:R-:W-:Y:S02]  /*c0f0*/  CS2R R56, SRZ ;  /* 0x0000000000387805 */ /* 0x000fe4000001ff00 */
[----:B------:R-:W-:Y:S02]  /*c100*/  CS2R R62, SRZ ;  /* 0x00000000003e7805 */ /* 0x000fe4000001ff00 */
[----:B------:R-:W-:Y:S02]  /*c110*/  SHF.R.U32.HI R5, RZ, R75, R2 ;  /* 0x0000004bff057219 */ /* 0x000fe40000011602 */
[----:B------:R-:W-:Y:S02]  /*c120*/  CS2R R60, SRZ ;  /* 0x00000000003c7805 */ /* 0x000fe4000001ff00 */
[----:B------:R-:W-:Y:S02]  /*c130*/  @P4 SHF.L.U32 R6, R92, 0x1f, RZ ;  /* 0x0000001f5c064819 */ /* 0x000fe400000006ff */
[----:B------:R-:W-:Y:S02]  /*c140*/  CS2R R66, SRZ ;  /* 0x0000000000427805 */ /* 0x000fe4000001ff00 */
[----:B------:R-:W-:Y:S02]  /*c150*/  SEL R102, R104, R5, !P0 ;  /* 0x0000000568667207 */ /* 0x000fe40004000000 */
[----:B------:R-:W-:Y:S01]  /*c160*/  CS2R R64, SRZ ;  /* 0x0000000000407805 */ /* 0x000fe2000001ff00 */
[----:B------:R-:W1:Y:S01]  /*c170*/  @P4 SYNCS.PHASECHK.TRANS64.TRYWAIT P1, [R87+URZ+0x40], R6 ;  /* 0x00004006570045a7 */ /* 0x000e6200080211ff */
[----:B------:R-:W-:Y:S02]  /*c180*/  SEL R2, RZ, 0xffffffff, P2 ;  /* 0xffffffffff027807 */ /* 0x000fe40001000000 */
[----:B------:R-:W-:Y:S01]  /*c190*/  LOP3.LUT P2, R106, R83, 0xff, RZ, 0xc0, !PT ;  /* 0x000000ff536a7812 */ /* 0x000fe2000784c0ff */
[----:B------:R-:W-:Y:S03]  /*c1a0*/  IMAD.HI.U32 R5, R102, R73, RZ ;  /* 0x0000004966057227 */ /* 0x000fe600078e00ff */
[----:B------:R-:W-:Y:S01]  /*c1b0*/  @P3 SEL R2, R3, R2, !P2 ;  /* 0x0000000203023207 */ /* 0x000fe20005000000 */
[----:B------:R-:W-:Y:S01]  /*c1c0*/  IMAD.MOV R4, RZ, RZ, -R102 ;  /* 0x000000ffff047224 */ /* 0x000fe200078e0a66 */
[----:B------:R-:W-:Y:S02]  /*c1d0*/  ISETP.NE.AND P2, PT, R72, 0x1, PT ;  /* 0x000000014800780c */ /* 0x000fe40003f45270 */
[----:B------:R-:W-:Y:S02]  /*c1e0*/  SHF.R.U32.HI R5, RZ, R86, R5 ;  /* 0x00000056ff057219 */ /* 0x000fe40000011605 */
[----:B------:R-:W-:Y:S02]  /*c1f0*/  LOP3.LUT R2, R2, 0x1, RZ, 0xc0, !PT ;  /* 0x0000000102027812 */ /* 0x000fe400078ec0ff */
[----:B------:R-:W-:Y:S01]  /*c200*/  SEL R103, R102, R5, !P2 ;  /* 0x0000000566677207 */ /* 0x000fe20005000000 */
[----:B------:R2:W4:Y:S01]  /*c210*/  SYNCS.PHASECHK.TRANS64.TRYWAIT P0, [R109+URZ+0xa0], R0 ;  /* 0x0000a0006d0075a7 */ /* 0x00052200080011ff */
[--C-:B------:R-:W-:Y:S01]  /*c220*/  IMAD.MOV R5, RZ, RZ, -R104.reuse ;  /* 0x000000ffff057224 */ /* 0x100fe200078e0a68 */
[----:B------:R-:W-:Y:S01]  /*c230*/  ISETP.NE.U32.AND P2, PT, R2, 0x1, PT ;  /* 0x000000010200780c */ /* 0x000fe20003f45070 */
[----:B------:R-:W-:Y:S02]  /*c240*/  IMAD R104, R77, R4, R104 ;  /* 0x000000044d687224 */ /* 0x000fe400078e0268 */
[----:B------:R-:W-:Y:S01]  /*c250*/  IMAD.MOV R3, RZ, RZ, -R103 ;  /* 0x000000ffff037224 */ /* 0x000fe200078e0a67 */
[----:B------:R-:W-:Y:S01]  /*c260*/  P2R R113, PR, RZ, 0x4 ;  /* 0x00000004ff717803 */ /* 0x000fe20000000000 */
[----:B------:R-:W-:Y:S02]  /*c270*/  IMAD R105, R78, R5, R105 ;  /* 0x000000054e697224 */ /* 0x000fe400078e0269 */
[----:B------:R-:W-:Y:S01]  /*c280*/  IMAD R102, R72, R3, R102 ;  /* 0x0000000348667224 */ /* 0x000fe200078e0266 */
[----:B-1----:R-:W-:Y:S01]  /*c290*/  @P4 SEL R111, RZ, 0x1, !P1 ;  /* 0x00000001ff6f4807 */ /* 0x002fe20004800000 */
[----:B--2---:R-:W-:Y:S06]  /*c2a0*/  @!P4 BRA `(.L_x_102) ;  /* 0x000000000058c947 */ /* 0x004fec0003800000 */
[----:B------:R-:W-:Y:S01]  /*c2b0*/  IMAD.MOV.U32 R55, RZ, RZ, RZ ;  /* 0x000000ffff377224 */ /* 0x000fe200078e00ff */
[----:B------:R-:W-:Y:S01]  /*c2c0*/  ISETP.NE.AND P1, PT, R111, RZ, PT ;  /* 0x000000ff6f00720c */ /* 0x000fe20003f25270 */
[----:B------:R-:W-:Y:S01]  /*c2d0*/  BSSY B0, `(.L_x_103) ;  /* 0x000000c000007945 */ /* 0x000fe20003800000 */
[----:B------:R-:W-:Y:S02]  /*c2e0*/  CS2R R66, SRZ ;  /* 0x0000000000427805 */ /* 0x000fe4000001ff00 */
[----:B------:R-:W-:Y:S02]  /*c2f0*/  CS2R R64, SRZ ;  /* 0x0000000000407805 */ /* 0x000fe4000001ff00 */
[----:B------:R-:W-:Y:S02]  /*c300*/  CS2R R62, SRZ ;  /* 0x00000000003e7805 */ /* 0x000fe4000001ff00 */
[----:B------:R-:W-:Y:S02]  /*c310*/  CS2R R60, SRZ ;  /* 0x00000000003c7805 */ /* 0x000fe4000001ff00 */
[----:B------:R-:W-:Y:S02]  /*c320*/  CS2R R58, SRZ ;  /* 0x00000000003a7805 */ /* 0x000fe4000001ff00 */
[----:B------:R-:W-:Y:S02]  /*c330*/  CS2R R56, SRZ ;  /* 0x0000000000387805 */ /* 0x000fe4000001ff00 */
[----:B------:R-:W-:Y:S01]  /*c340*/  CS2R R52, SRZ ;  /* 0x0000000000347805 */ /* 0x000fe2000001ff00 */
[----:B------:R-:W-:Y:S06]  /*c350*/  @P1 BRA `(.L_x_104) ;  /* 0x00000000000c1947 */ /* 0x000fec0003800000 */
[----:B------:R-:W-:Y:S04]  /*c360*/  SHF.L.U32 R2, R92, 0x1f, RZ ;  /* 0x0000001f5c027819 */ /* 0x000fe800000006ff */
[----:B------:R-:W1:Y:S02]  /*c370*/  SYNCS.PHASECHK.TRANS64.TRYWAIT P1, [R87+URZ+0x40], R2 ;  /* 0x00004002570075a7 */ /* 0x000e6400080211ff */
[----:B-1----:R-:W-:Y:S05]  /*c380*/  @!P1 BRA `(.L_x_105) ;  /* 0x0000002c00fc9947 */ /* 0x002fea0003800000 */
.L_x_104:
[----:B------:R-:W-:Y:S05]  /*c390*/  BSYNC B0 ;  /* 0x0000000000007941 */ /* 0x000fea0003800000 */
.L_x_103:
[----:B------:R-:W-:Y:S01]  /*c3a0*/  ISETP.NE.AND P1, PT, R113, RZ, PT ;  /* 0x000000ff7100720c */ /* 0x000fe20003f25270 */
[----:B------:R-:W-:Y:S11]  /*c3b0*/  HFMA2 R112, -RZ, RZ, 0, 5.9604644775390625e-08 ;  /* 0x00000001ff707431 */ /* 0x000ff600000001ff */
[----:B------:R-:W-:Y:S01]  /*c3c0*/  @!UPT UIADD3 URZ, UPT, UPT, URZ, URZ, URZ ;  /* 0x000000fffffff290 */ /* 0x000fe2000fffe0ff */
[----:B------:R2:W1:Y:S04]  /*c3d0*/  @P1 LDS.128 R64, [R93] ;  /* 0x000000005d401984 */ /* 0x0004680000000c00 */
[----:B------:R2:W1:Y:S04]  /*c3e0*/  @P1 LDS.128 R60, [R101+0x10] ;  /* 0x00001000653c1984 */ /* 0x0004680000000c00 */
[----:B------:R2:W1:Y:S04]  /*c3f0*/  @P1 LDS.128 R56, [R99+0x20] ;  /* 0x0000200063381984 */ /* 0x0004680000000c00 */
[----:B------:R2:W1:Y:S02]  /*c400*/  @P1 LDS.128 R52, [R108+0x30] ;  /* 0x000030006c341984 */ /* 0x0004640000000c00 */
.L_x_102:
[----:B------:R-:W-:Y:S05]  /*c410*/  BSYNC B1 ;  /* 0x0000000000017941 */ /* 0x000fea0003800000 */
.L_x_101:
[----:B------:R-:W-:Y:S04]  /*c420*/  SHF.R.U32.HI R3, RZ, 0x15, R34 ;  /* 0x00000015ff037819 */ /* 0x000fe80000011622 */
[----:B------:R-:W-:Y:S01]  /*c430*/  LOP3.LUT P1, RZ, R3, 0x3, R96, 0x48, !PT ;  /* 0x0000000303ff7812 */ /* 0x000fe20007824860 */
[----:B------:R-:W-:Y:S01]  /*c440*/  @!UPT UIADD3 URZ, UPT, UPT, URZ, URZ, URZ ;  /* 0x000000fffffff290 */ /* 0x000fe2000fffe0ff */
[----:B----4-:R-:W-:Y:S11]  /*c450*/  @P0 BRA `(.L_x_106) ;  /* 0x0000000000080947 */ /* 0x010ff60003800000 */
[----:B------:R-:W4:Y:S02]  /*c460*/  SYNCS.PHASECHK.TRANS64.TRYWAIT P0, [R109+URZ+0xa0], R0 ;  /* 0x0000a0006d0075a7 */ /* 0x000f2400080011ff */
[----:B----4-:R-:W-:Y:S05]  /*c470*/  @!P0 BRA `(.L_x_107) ;  /* 0x0000002c00d48947 */ /* 0x010fea0003800000 */
.L_x_106:
[----:B------:R-:W-:Y:S05]  /*c480*/  @!P1 BRA `(.L_x_108) ;  /* 0x0000000000409947 */ /* 0x000fea0003800000 */
[----:B------:R-:W5:Y:S01]  /*c490*/  LDCU.64 UR8, c[0x4][0x70] ;  /* 0x01000e00ff0877ac */ /* 0x000f620008000a00 */
[----:B------:R-:W-:Y:S01]  /*c4a0*/  MOV R3, 0x0 ;  /* 0x0000000000037802 */ /* 0x000fe20000000f00 */
[----:B------:R-:W-:Y:S02]  /*c4b0*/  HFMA2 R12, -RZ, RZ, 0, 5.9604644775390625e-08 ;  /* 0x00000001ff0c7431 */ /* 0x000fe400000001ff */
[----:B------:R-:W-:Y:S02]  /*c4c0*/  IMAD.MOV.U32 R8, RZ, RZ, 0x192 ;  /* 0x00000192ff087424 */ /* 0x000fe400078e00ff */
[----:B------:R-:W-:Y:S01]  /*c4d0*/  IMAD.MOV.U32 R13, RZ, RZ, RZ ;  /* 0x000000ffff0d7224 */ /* 0x000fe200078e00ff */
[----:B------:R-:W2:Y:S01]  /*c4e0*/  LDCU.64 UR6, c[0x4][0x78] ;  /* 0x01000f00ff0677ac */ /* 0x000ea20008000a00 */
[----:B-1----:R-:W1:Y:S01]  /*c4f0*/  LDC.64 R2, c[0x4][R3] ;  /* 0x0100000003027b82 */ /* 0x002e620000000a00 */
[----:B------:R-:W3:Y:S01]  /*c500*/  LDCU.64 UR4, c[0x4][0x10] ;  /* 0x01000200ff0477ac */ /* 0x000ee20008000a00 */
[----:B-----5:R-:W-:Y:S01]  /*c510*/  MOV R5, UR9 ;  /* 0x0000000900057c02 */ /* 0x020fe20008000f00 */
[----:B------:R-:W-:Y:S01]  /*c520*/  IMAD.U32 R4, RZ, RZ, UR8 ;  /* 0x00000008ff047e24 */ /* 0x000fe2000f8e00ff */
[----:B--2---:R-:W-:Y:S01]  /*c530*/  MOV R7, UR7 ;  /* 0x0000000700077c02 */ /* 0x004fe20008000f00 */
[----:B------:R-:W-:Y:S01]  /*c540*/  IMAD.U32 R6, RZ, RZ, UR6 ;  /* 0x00000006ff067e24 */ /* 0x000fe2000f8e00ff */
[----:B---3--:R-:W-:Y:S01]  /*c550*/  MOV R11, UR5 ;  /* 0x00000005000b7c02 */ /* 0x008fe20008000f00 */
[----:B------:R-:W-:Y:S02]  /*c560*/  IMAD.U32 R10, RZ, RZ, UR4 ;  /* 0x00000004ff0a7e24 */ /* 0x000fe4000f8e00ff */
[----:B------:R-:W-:Y:S07]  /*c570*/  LEPC R20, `(.L_x_108) ;  /* 0x000000001014794e */ /* 0x000fee0000000000 */
[----:B-1--4-:R-:W-:Y:S05]  /*c580*/  CALL.ABS.NOINC R2 ;  /* 0x0000000002007343 */ /* 0x012fea0003c00000 */
.L_x_108:
[----:B-1----:R-:W-:Y:S01]  /*c590*/  LOP3.LUT R20, R64, 0xffffe000, RZ, 0xc0, !PT ;  /* 0xffffe00040147812 */ /* 0x002fe200078ec0ff */
[----:B------:R-:W-:Y:S05]  /*c5a0*/  WARPSYNC.ALL ;  /* 0x0000000000007948 */ /* 0x000fea0003800000 */
[----:B------:R-:W-:Y:S01]  /*c5b0*/  R2UR UR4, R34 ;  /* 0x00000000220472ca */ /* 0x000fe200000e0000 */
[----:B------:R-:W-:Y:S01]  /*c5c0*/  BSSY.RECONVERGENT B0, `(.L_x_109) ;  /* 0x000005a000007945 */ /* 0x000fe20003800200 */
[----:B------:R-:W-:Y:S02]  /*c5d0*/  LOP3.LUT R21, R65, 0xffffe000, RZ, 0xc0, !PT ;  /* 0xffffe00041157812 */ /* 0x000fe400078ec0ff */
[----:B------:R-:W-:Y:S02]  /*c5e0*/  LOP3.LUT R40, R66, 0xffffe000, RZ, 0xc0, !PT ;  /* 0xffffe00042287812 */ /* 0x000fe400078ec0ff */
[----:B------:R-:W-:Y:S02]  /*c5f0*/  LOP3.LUT R41, R60, 0xffffe000, RZ, 0xc0, !PT ;  /* 0xffffe0003c297812 */ /* 0x000fe400078ec0ff */
[----:B------:R-:W-:Y:S05]  /*c600*/  ISETP.NE.AND P0, PT, R95, RZ, PT ;  /* 0x000000ff5f00720c */ /* 0x000fea0003f05270 */
[----:B------:R-:W3:Y:S02]  /*c610*/  LDTM.x16 R4, tmem[UR4] ;  /* 0x00000004000479ee */ /* 0x000ee40008240000 */
[C---:B---34-:R-:W-:Y:S01]  /*c620*/  FMUL R0, R33.reuse, R4 ;  /* 0x0000000421007220 */ /* 0x058fe20000400000 */
[C---:B------:R-:W-:Y:S01]  /*c630*/  FMUL R2, R33.reuse, R5 ;  /* 0x0000000521027220 */ /* 0x040fe20000400000 */
[C---:B------:R-:W-:Y:S01]  /*c640*/  FMUL R3, R33.reuse, R6 ;  /* 0x0000000621037220 */ /* 0x040fe20000400000 */
[----:B------:R-:W-:Y:S01]  /*c650*/  FMUL R7, R33, R7 ;  /* 0x0000000721077220 */ /* 0x000fe20000400000 */
[----:B------:R-:W-:Y:S01]  /*c660*/  FFMA R36, R35, R20, R0 ;  /* 0x0000001423247223 */ /* 0x000fe20000000000 */
[----:B------:R-:W-:Y:S01]  /*c670*/  LOP3.LUT R20, R67, 0xffffe000, RZ, 0xc0, !PT ;  /* 0xffffe00043147812 */ /* 0x000fe200078ec0ff */
[C---:B------:R-:W-:Y:S01]  /*c680*/  FFMA R37, R35.reuse, R21, R2 ;  /* 0x0000001523257223 */ /* 0x040fe20000000002 */
[----:B------:R-:W-:Y:S01]  /*c690*/  LOP3.LUT R21, R62, 0xffffe000, RZ, 0xc0, !PT ;  /* 0xffffe0003e157812 */ /* 0x000fe200078ec0ff */
[----:B------:R-:W-:Y:S01]  /*c6a0*/  FFMA R38, R35, R40, R3 ;  /* 0x0000002823267223 */ /* 0x000fe20000000003 */
[----:B------:R-:W-:Y:S01]  /*c6b0*/  LOP3.LUT R40, R61, 0xffffe000, RZ, 0xc0, !PT ;  /* 0xffffe0003d287812 */ /* 0x000fe200078ec0ff */
[----:B------:R-:W-:Y:S01]  /*c6c0*/  FFMA R39, R35, R20, R7 ;  /* 0x0000001423277223 */ /* 0x000fe20000000007 */
[----:B------:R-:W-:Y:S01]  /*c6d0*/  LOP3.LUT R20, R63, 0xffffe000, RZ, 0xc0, !PT ;  /* 0xffffe0003f147812 */ /* 0x000fe200078ec0ff */
[C---:B------:R-:W-:Y:S01]  /*c6e0*/  FMUL R4, R33.reuse, R8 ;  /* 0x0000000821047220 */ /* 0x040fe20000400000 */
[----:B------:R-:W-:Y:S01]  /*c6f0*/  F2FP.TF32.F32.PACK_B R36, R36 ;  /* 0x00000024ff24723e */ /* 0x000fe200024050ff */
[C---:B------:R-:W-:Y:S01]  /*c700*/  FMUL R5, R33.reuse, R9 ;  /* 0x0000000921057220 */ /* 0x040fe20000400000 */
[----:B------:R-:W-:Y:S01]  /*c710*/  F2FP.TF32.F32.PACK_B R37, R37 ;  /* 0x00000025ff25723e */ /* 0x000fe200024050ff */
[C---:B------:R-:W-:Y:S01]  /*c720*/  FMUL R6, R33.reuse, R10 ;  /* 0x0000000a21067220 */ /* 0x040fe20000400000 */
[----:B------:R-:W-:Y:S01]  /*c730*/  FMUL R11, R33, R11 ;  /* 0x0000000b210b7220 */ /* 0x000fe20000400000 */
[----:B------:R-:W-:Y:S01]  /*c740*/  F2FP.TF32.F32.PACK_B R38, R38 ;  /* 0x00000026ff26723e */ /* 0x000fe200024050ff */
[C---:B------:R-:W-:Y:S01]  /*c750*/  FFMA R4, R35.reuse, R41, R4 ;  /* 0x0000002923047223 */ /* 0x040fe20000000004 */
[----:B------:R-:W-:Y:S01]  /*c760*/  F2FP.TF32.F32.PACK_B R39, R39 ;  /* 0x00000027ff27723e */ /* 0x000fe200024050ff */
[C---:B------:R-:W-:Y:S01]  /*c770*/  FFMA R5, R35.reuse, R40, R5 ;  /* 0x0000002823057223 */ /* 0x040fe20000000005 */
[C---:B------:R-:W-:Y:S01]  /*c780*/  FFMA R6, R35.reuse, R21, R6 ;  /* 0x0000001523067223 */ /* 0x040fe20000000006 */
[----:B------:R-:W-:Y:S01]  /*c790*/  FFMA R7, R35, R20, R11 ;  /* 0x0000001423077223 */ /* 0x000fe2000000000b */
[----:B------:R-:W-:Y:S01]  /*c7a0*/  LOP3.LUT R41, R56, 0xffffe000, RZ, 0xc0, !PT ;  /* 0xffffe00038297812 */ /* 0x000fe200078ec0ff */
[----:B------:R1:W-:Y:S01]  /*c7b0*/  STS.128 [R93], R36 ;  /* 0x000000245d007388 */ /* 0x0003e20000000c00 */
[----:B------:R-:W-:Y:S01]  /*c7c0*/  LOP3.LUT R40, R57, 0xffffe000, RZ, 0xc0, !PT ;  /* 0xffffe00039287812 */ /* 0x000fe200078ec0ff */
[C---:B------:R-:W-:Y:S01]  /*c7d0*/  FMUL R8, R33.reuse, R12 ;  /* 0x0000000c21087220 */ /* 0x040fe20000400000 */
[C---:B------:R-:W-:Y:S01]  /*c7e0*/  FMUL R9, R33.reuse, R13 ;  /* 0x0000000d21097220 */ /* 0x040fe20000400000 */
[----:B------:R-:W-:Y:S01]  /*c7f0*/  LOP3.LUT R21, R58, 0xffffe000, RZ, 0xc0, !PT ;  /* 0xffffe0003a157812 */ /* 0x000fe200078ec0ff */
[----:B------:R-:W-:Y:S01]  /*c800*/  FMUL R10, R33, R14 ;  /* 0x0000000e210a7220 */ /* 0x000fe20000400000 */
[----:B------:R-:W-:Y:S01]  /*c810*/  LOP3.LUT R20, R59, 0xffffe000, RZ, 0xc0, !PT ;  /* 0xffffe0003b147812 */ /* 0x000fe200078ec0ff */
[----:B------:R-:W-:Y:S01]  /*c820*/  FMUL R15, R33, R15 ;  /* 0x0000000f210f7220 */ /* 0x000fe20000400000 */
[----:B------:R-:W-:Y:S01]  /*c830*/  F2FP.TF32.F32.PACK_B R4, R4 ;  /* 0x00000004ff04723e */ /* 0x000fe200024050ff */
[C---:B------:R-:W-:Y:S01]  /*c840*/  FFMA R8, R35.reuse, R41, R8 ;  /* 0x0000002923087223 */ /* 0x040fe20000000008 */
[----:B------:R-:W-:Y:S01]  /*c850*/  F2FP.TF32.F32.PACK_B R5, R5 ;  /* 0x00000005ff05723e */ /* 0x000fe200024050ff */
[C---:B------:R-:W-:Y:S01]  /*c860*/  FFMA R9, R35.reuse, R40, R9 ;  /* 0x0000002823097223 */ /* 0x040fe20000000009 */
[----:B------:R-:W-:Y:S01]  /*c870*/  F2FP.TF32.F32.PACK_B R6, R6 ;  /* 0x00000006ff06723e */ /* 0x000fe200024050ff */
[C---:B------:R-:W-:Y:S01]  /*c880*/  FFMA R10, R35.reuse, R21, R10 ;  /* 0x00000015230a7223 */ /* 0x040fe2000000000a */
[----:B------:R-:W-:Y:S01]  /*c890*/  F2FP.TF32.F32.PACK_B R7, R7 ;  /* 0x00000007ff07723e */ /* 0x000fe200024050ff */
[----:B------:R-:W-:Y:S01]  /*c8a0*/  FFMA R11, R35, R20, R15 ;  /* 0x00000014230b7223 */ /* 0x000fe2000000000f */
[----:B------:R-:W-:Y:S01]  /*c8b0*/  LOP3.LUT R41, R52, 0xffffe000, RZ, 0xc0, !PT ;  /* 0xffffe00034297812 */ /* 0x000fe200078ec0ff */
[----:B------:R-:W-:Y:S01]  /*c8c0*/  FMUL R12, R33, R16 ;  /* 0x00000010210c7220 */ /* 0x000fe20000400000 */
[----:B------:R-:W-:Y:S01]  /*c8d0*/  LOP3.LUT R40, R53, 0xffffe000, RZ, 0xc0, !PT ;  /* 0xffffe00035287812 */ /* 0x000fe200078ec0ff */
[----:B------:R1:W-:Y:S01]  /*c8e0*/  STS.128 [R101+0x10], R4 ;  /* 0x0000100465007388 */ /* 0x0003e20000000c00 */
        /* <DEDUP_REMOVED lines=13> */
[----:B------:R-:W-:Y:S02]  /*c9c0*/  F2FP.TF32.F32.PACK_B R12, R12 ;  /* 0x0000000cff0c723e */ /* 0x000fe400024050ff */
[----:B------:R-:W-:Y:S01]  /*c9d0*/  F2FP.TF32.F32.PACK_B R13, R13 ;  /* 0x0000000dff0d723e */ /* 0x000fe200024050ff */
[----:B------:R1:W-:Y:S01]  /*c9e0*/  STS.128 [R99+0x20], R8 ;  /* 0x0000200863007388 */ /* 0x0003e20000000c00 */
[----:B------:R-:W-:Y:S02]  /*c9f0*/  F2FP.TF32.F32.PACK_B R14, R14 ;  /* 0x0000000eff0e723e */ /* 0x000fe400024050ff */
[----:B------:R-:W-:Y:S05]  /*ca00*/  F2FP.TF32.F32.PACK_B R15, R15 ;  /* 0x0000000fff0f723e */ /* 0x000fea00024050ff */
[----:B------:R1:W-:Y:S01]  /*ca10*/  STS.128 [R108+0x30], R12 ;  /* 0x0000300c6c007388 */ /* 0x0003e20000000c00 */
[----:B------:R-:W-:Y:S01]  /*ca20*/  @!PT LDS RZ, [RZ] ;  /* 0x00000000fffff984 */ /* 0x000fe20000000800 */
[----:B------:R-:W-:Y:S01]  /*ca30*/  @!PT LDS RZ, [RZ] ;  /* 0x00000000fffff984 */ /* 0x000fe20000000800 */
[----:B------:R-:W-:Y:S01]  /*ca40*/  @!PT LDS RZ, [RZ] ;  /* 0x00000000fffff984 */ /* 0x000fe20000000800 */
[----:B------:R-:W-:Y:S01]  /*ca50*/  @!PT LDS RZ, [RZ] ;  /* 0x00000000fffff984 */ /* 0x000fe20000000800 */
[----:B------:R3:W-:Y:S07]  /*ca60*/  MEMBAR.ALL.CTA ;  /* 0x0000000000007992 */ /* 0x0007ee0000008000 */
[----:B---3--:R-:W3:Y:S02]  /*ca70*/  FENCE.VIEW.ASYNC.S ;  /* 0x00000000000073c6 */ /* 0x008ee40000000000 */
[----:B---3--:R-:W-:Y:S06]  /*ca80*/  BAR.SYNC.DEFER_BLOCKING 0x1, 0x80 ;  /* 0x0042000000007b1d */ /* 0x008fec0000010000 */
[----:B------:R-:W-:Y:S05]  /*ca90*/  @P0 BRA `(.L_x_110) ;  /* 0x0000000000300947 */ /* 0x000fea0003800000 */
[----:B------:R-:W-:Y:S01]  /*caa0*/  VIADD R85, R87, 0x200 ;  /* 0x0000020057557836 */ /* 0x000fe20000000000 */
[----:B------:R-:W-:Y:S01]  /*cab0*/  R2UR UR42, R105 ;  /* 0x00000000692a72ca */ /* 0x000fe200000e0000 */
[----:B------:R-:W-:Y:S01]  /*cac0*/  UIADD3 UR4, UP0, UPT, UR52, 0x780, URZ ;  /* 0x0000078034047890 */ /* 0x000fe2000ff1e0ff */
[----:B------:R-:W-:Y:S02]  /*cad0*/  R2UR UR43, R104 ;  /* 0x00000000682b72ca */ /* 0x000fe400000e0000 */
[----:B------:R-:W-:Y:S01]  /*cae0*/  R2UR UR44, R102 ;  /* 0x00000000662c72ca */ /* 0x000fe200000e0000 */
[----:B------:R-:W-:Y:S01]  /*caf0*/  UIADD3.X UR5, UPT, UPT, URZ, UR53, URZ, UP0, !UPT ;  /* 0x00000035ff057290 */ /* 0x000fe200087fe4ff */
[----:B------:R-:W-:Y:S02]  /*cb00*/  R2UR UR45, R103 ;  /* 0x00000000672d72ca */ /* 0x000fe400000e0000 */
[----:B------:R-:W-:Y:S11]  /*cb10*/  R2UR UR40, R85 ;  /* 0x00000000552872ca */ /* 0x000ff600000e0000 */
[----:B------:R-:W-:Y:S02]  /*cb20*/  @!UPT UIADD3 URZ, UPT, UPT, URZ, URZ, URZ ;  /* 0x000000fffffff290 */ /* 0x000fe4000fffe0ff */
[----:B------:R3:W-:Y:S01]  /*cb30*/  UTMASTG.5D.IM2COL [UR40], [UR4] ;  /* 0x00000028040073b5 */ /* 0x0007e20008060000 */
[----:B------:R0:W-:Y:S01]  /*cb40*/  UTMACMDFLUSH ;  /* 0x00000000000079b7 */ /* 0x0001e20000000000 */
[----:B---3--:R-:W-:Y:S04]  /*cb50*/  DEPBAR.LE SB0, 0x1 ;  /* 0x000080400000791a */ /* 0x008fe80000000000 */
.L_x_110:
[----:B------:R-:W-:Y:S05]  /*cb60*/  BSYNC.RECONVERGENT B0 ;  /* 0x0000000000007941 */ /* 0x000fea0003800200 */
.L_x_109:
[----:B------:R-:W-:Y:S01]  /*cb70*/  BAR.SYNC.DEFER_BLOCKING 0x1, 0x80 ;  /* 0x0042000000007b1d */ /* 0x000fe20000010000 */
[----:B------:R-:W-:Y:S01]  /*cb80*/  ISETP.NE.AND P1, PT, R107, RZ, PT ;  /* 0x000000ff6b00720c */ /* 0x000fe20003f25270 */
[----:B------:R-:W-:Y:S01]  /*cb90*/  UISETP.NE.AND UP0, UPT, UR50, URZ, UPT ;  /* 0x000000ff3200728c */ /* 0x000fe2000bf05270 */
[----:B------:R-:W-:Y:S11]  /*cba0*/  IMAD R3, R112, 0x8, R87 ;  /* 0x0000000870037824 */ /* 0x000ff600078e0257 */
[----:B------:R-:W-:Y:S01]  /*cbb0*/  @P1 SHF.L.U32 R0, R92, 0x1f, RZ ;  /* 0x0000001f5c001819 */ /* 0x000fe200000006ff */
[----:B------:R-:W-:Y:S06]  /*cbc0*/  BRA.U !UP0, `(.L_x_111) ;  /* 0x00000001081c7547 */ /* 0x000fec000b800000 */
[C---:B------:R-:W-:Y:S02]  /*cbd0*/  @P1 IMAD R2, R110.reuse, 0x8, R87 ;  /* 0x000000086e021824 */ /* 0x040fe400078e0257 */
[----:B------:R-:W-:Y:S02]  /*cbe0*/  VIADD R110, R110, 0x1 ;  /* 0x000000016e6e7836 */ /* 0x000fe40000000000 */
[----:B------:R-:W-:Y:S03]  /*cbf0*/  @P1 VIADD R2, R2, 0x60 ;  /* 0x0000006002021836 */ /* 0x000fe60000000000 */
[C---:B------:R-:W-:Y:S02]  /*cc00*/  ISETP.NE.AND P0, PT, R110.reuse, 0x4, PT ;  /* 0x000000046e00780c */ /* 0x040fe40003f05270 */
[----:B------:R-:W-:Y:S02]  /*cc10*/  @P1 PRMT R2, R81, 0x654, R2 ;  /* 0x0000065451021816 */ /* 0x000fe40000000002 */
[----:B------:R-:W-:Y:S02]  /*cc20*/  SEL R110, R110, RZ, P0 ;  /* 0x000000ff6e6e7207 */ /* 0x000fe40000000000 */
[----:B------:R3:W-:Y:S07]  /*cc30*/  @P1 SYNCS.ARRIVE.TRANS64.RED.A1T0 RZ, [R2+URZ], RZ ;  /* 0x000000ff02ff19a7 */ /* 0x0007ee00081004ff */
.L_x_111:
[----:B------:R-:W4:Y:S01]  /*cc40*/  @P1 SYNCS.PHASECHK.TRANS64.TRYWAIT P0, [R3+URZ+0x40], R0 ;  /* 0x00004000030015a7 */ /* 0x000f2200080011ff */
[----:B------:R-:W-:Y:S01]  /*cc50*/  BSSY B1, `(.L_x_112) ;  /* 0x0000016000017945 */ /* 0x000fe20003800000 */
[----:B----4-:R-:W-:Y:S03]  /*cc60*/  @P1 SEL R111, RZ, 0x1, !P0 ;  /* 0x00000001ff6f1807 */ /* 0x010fe60004000000 */
[----:B------:R-:W-:Y:S05]  /*cc70*/  @!P1 BRA `(.L_x_113) ;  /* 0x00000000004c9947 */ /* 0x000fea0003800000 */
[----:B------:R-:W-:Y:S01]  /*cc80*/  ISETP.NE.AND P0, PT, R111, RZ, PT ;  /* 0x000000ff6f00720c */ /* 0x000fe20003f05270 */
[----:B------:R-:W-:Y:S01]  /*cc90*/  BSSY B0, `(.L_x_114) ;  /* 0x000000b000007945 */ /* 0x000fe20003800000 */
[----:B------:R-:W-:Y:S11]  /*cca0*/  ISETP.NE.AND P1, PT, R113, RZ, PT ;  /* 0x000000ff7100720c */ /* 0x000ff60003f25270 */
[----:B------:R-:W-:Y:S02]  /*ccb0*/  @!UPT UIADD3 URZ, UPT, UPT, URZ, URZ, URZ ;  /* 0x000000fffffff290 */ /* 0x000fe4000fffe0ff */
[C---:B-1----:R-:W-:Y:S01]  /*ccc0*/  @P1 IMAD R6, R112.reuse, 0x2000, R93 ;  /* 0x0000200070061824 */ /* 0x042fe200078e025d */
[C---:B------:R-:W-:Y:S01]  /*ccd0*/  @P1 LEA R4, R112.reuse, R99, 0xd ;  /* 0x0000006370041211 */ /* 0x040fe200078e68ff */
[C---:B------:R-:W-:Y:S02]  /*cce0*/  @P1 IMAD R5, R112.reuse, 0x2000, R101 ;  /* 0x0000200070051824 */ /* 0x040fe400078e0265 */
[----:B---3--:R-:W-:Y:S01]  /*ccf0*/  @P1 IMAD R2, R112, 0x2000, R108 ;  /* 0x0000200070021824 */ /* 0x008fe200078e026c */
[----:B------:R-:W-:Y:S06]  /*cd00*/  @P0 BRA `(.L_x_115) ;  /* 0x00000000000c0947 */ /* 0x000fec0003800000 */
[----:B------:R-:W-:Y:S04]  /*cd10*/  SHF.L.U32 R0, R92, 0x1f, RZ ;  /* 0x0000001f5c007819 */ /* 0x000fe800000006ff */
[----:B------:R-:W1:Y:S02]  /*cd20*/  SYNCS.PHASECHK.TRANS64.TRYWAIT P0, [R3+URZ+0x40], R0 ;  /* 0x00004000030075a7 */ /* 0x000e6400080011ff */
[----:B-1----:R-:W-:Y:S05]  /*cd30*/  @!P0 BRA `(.L_x_116) ;  /* 0x0000002400b88947 */ /* 0x002fea0003800000 */
.L_x_115:
[----:B------:R-:W-:Y:S05]  /*cd40*/  BSYNC B0 ;  /* 0x0000000000007941 */ /* 0x000fea0003800000 */
.L_x_114:
[----:B------:R-:W-:Y:S02]  /*cd50*/  ISETP.NE.AND P0, PT, R113, RZ, PT ;  /* 0x000000ff7100720c */ /* 0x000fe40003f05270 */
[----:B------:R-:W-:Y:S11]  /*cd60*/  IADD3 R112, PT, PT, R112, 0x1, RZ ;  /* 0x0000000170707810 */ /* 0x000ff60007ffe0ff */
[----:B------:R4:W3:Y:S04]  /*cd70*/  @P0 LDS.128 R64, [R6] ;  /* 0x0000000006400984 */ /* 0x0008e80000000c00 */
[----:B------:R4:W1:Y:S04]  /*cd80*/  @P0 LDS.128 R60, [R5+0x10] ;  /* 0x00001000053c0984 */ /* 0x0008680000000c00 */
[----:B------:R4:W1:Y:S04]  /*cd90*/  @P0 LDS.128 R56, [R4+0x20] ;  /* 0x0000200004380984 */ /* 0x0008680000000c00 */
[----:B------:R4:W1:Y:S02]  /*cda0*/  @P0 LDS.128 R52, [R2+0x30] ;  /* 0x0000300002340984 */ /* 0x0008640000000c00 */
.L_x_113:
[----:B------:R-:W-:Y:S05]  /*cdb0*/  BSYNC B1 ;  /* 0x0000000000017941 */ /* 0x000fea0003800000 */
.L_x_112:
[----:B-1----:R-:W-:Y:S05]  /*cdc0*/  VIADD R3, R34, 0x10 ;  /* 0x0000001022037836 */ /* 0x002fea0000000000 */
[----:B------:R-:W-:Y:S04]  /*cdd0*/  SHF.R.U32.HI R3, RZ, 0x15, R3 ;  /* 0x00000015ff037819 */ /* 0x000fe80000011603 */
[----:B------:R-:W-:Y:S11]  /*cde0*/  LOP3.LUT P0, RZ, R3, 0x3, R96, 0x48, !PT ;  /* 0x0000000303ff7812 */ /* 0x000ff60007804860 */
[----:B------:R-:W-:Y:S02]  /*cdf0*/  @!UPT UIADD3 URZ, UPT, UPT, URZ, URZ, URZ ;  /* 0x000000fffffff290 */ /* 0x000fe4000fffe0ff */
[----:B------:R-:W-:Y:S05]  /*ce00*/  @!P0 BRA `(.L_x_117) ;  /* 0x0000000000408947 */ /* 0x000fea0003800000 */
[----:B------:R-:W1:Y:S01]  /*ce10*/  LDCU.64 UR8, c[0x4][0x70] ;  /* 0x01000e00ff0877ac */ /* 0x000e620008000a00 */
[----:B------:R-:W-:Y:S01]  /*ce20*/  MOV R3, 0x0 ;  /* 0x0000000000037802 */ /* 0x000fe20000000f00 */
[----:B------:R-:W-:Y:S02]  /*ce30*/  HFMA2 R12, -RZ, RZ, 0, 5.9604644775390625e-08 ;  /* 0x00000001ff0c7431 */ /* 0x000fe400000001ff */
[----:B------:R-:W-:Y:S02]  /*ce40*/  IMAD.MOV.U32 R8, RZ, RZ, 0x192 ;  /* 0x00000192ff087424 */ /* 0x000fe400078e00ff */
[----:B------:R-:W-:Y:S01]  /*ce50*/  IMAD.MOV.U32 R13, RZ, RZ, RZ ;  /* 0x000000ffff0d7224 */ /* 0x000fe200078e00ff */
[----:B------:R-:W5:Y:S01]  /*ce60*/  LDCU.64 UR6, c[0x4][0x78] ;  /* 0x01000f00ff0677ac */ /* 0x000f620008000a00 */
[----:B---34-:R-:W3:Y:S01]  /*ce70*/  LDC.64 R2, c[0x4][R3] ;  /* 0x0100000003027b82 */ /* 0x018ee20000000a00 */
[----:B------:R-:W4:Y:S01]  /*ce80*/  LDCU.64 UR4, c[0x4][0x10] ;  /* 0x01000200ff0477ac */ /* 0x000f220008000a00 */
[----:B-1----:R-:W-:Y:S01]  /*ce90*/  MOV R5, UR9 ;  /* 0x0000000900057c02 */ /* 0x002fe20008000f00 */
[----:B------:R-:W-:Y:S01]  /*cea0*/  IMAD.U32 R4, RZ, RZ, UR8 ;  /* 0x00000008ff047e24 */ /* 0x000fe2000f8e00ff */
[----:B-----5:R-:W-:Y:S01]  /*ceb0*/  MOV R7, UR7 ;  /* 0x0000000700077c02 */ /* 0x020fe20008000f00 */
[----:B------:R-:W-:Y:S01]  /*cec0*/  IMAD.U32 R6, RZ, RZ, UR6 ;  /* 0x00000006ff067e24 */ /* 0x000fe2000f8e00ff */
[----:B----4-:R-:W-:Y:S01]  /*ced0*/  MOV R11, UR5 ;  /* 0x00000005000b7c02 */ /* 0x010fe20008000f00 */
[----:B------:R-:W-:Y:S02]  /*cee0*/  IMAD.U32 R10, RZ, RZ, UR4 ;  /* 0x00000004ff0a7e24 */ /* 0x000fe4000f8e00ff */
[----:B------:R-:W-:Y:S07]  /*cef0*/  LEPC R20, `(.L_x_117) ;  /* 0x000000001014794e */ /* 0x000fee0000000000 */
[----:B--23--:R-:W-:Y:S05]  /*cf00*/  CALL.ABS.NOINC R2 ;  /* 0x0000000002007343 */ /* 0x00cfea0003c00000 */
.L_x_117:
[----:B---3--:R-:W-:Y:S01]  /*cf10*/  LOP3.LUT R20, R64, 0xffffe000, RZ, 0xc0, !PT ;  /* 0xffffe00040147812 */ /* 0x008fe200078ec0ff */
[----:B------:R-:W-:Y:S05]  /*cf20*/  WARPSYNC.ALL ;  /* 0x0000000000007948 */ /* 0x000fea0003800000 */
[----:B------:R-:W-:Y:S01]  /*cf30*/  R2UR UR4, R34 ;  /* 0x00000000220472ca */ /* 0x000fe200000e0000 */
[----:B------:R-:W-:Y:S01]  /*cf40*/  BSSY.RECONVERGENT B0, `(.L_x_118) ;  /* 0x0000060000007945 */ /* 0x000fe20003800200 */
[----:B------:R-:W-:Y:S02]  /*cf50*/  LOP3.LUT R21, R65, 0xffffe000, RZ, 0xc0, !PT ;  /* 0xffffe00041157812 */ /* 0x000fe400078ec0ff */
[----:B------:R-:W-:Y:S02]  /*cf60*/  LOP3.LUT R49, R66, 0xffffe000, RZ, 0xc0, !PT ;  /* 0xffffe00042317812 */ /* 0x000fe400078ec0ff */
[----:B------:R-:W-:Y:S02]  /*cf70*/  LOP3.LUT R48, R56, 0xffffe000, RZ, 0xc0, !PT ;  /* 0xffffe00038307812 */ /* 0x000fe400078ec0ff */
[----:B------:R-:W-:Y:S02]  /*cf80*/  ISETP.NE.AND P6, PT, R107, RZ, PT ;  /* 0x000000ff6b00720c */ /* 0x000fe40003fc5270 */
[----:B------:R-:W-:Y:S03]  /*cf90*/  ISETP.NE.AND P0, PT, R95, RZ, PT ;  /* 0x000000ff5f00720c */ /* 0x000fe60003f05270 */
[----:B----4-:R-:W1:Y:S08]  /*cfa0*/  LDTM.x16 R4, tmem[UR4+0x10] ;  /* 0x00001004000479ee */ /* 0x010e700008240000 */
[----:B------:R-:W-:Y:S01]  /*cfb0*/  @P6 SHF.L.U32 R115, R92, 0x1f, RZ ;  /* 0x0000001f5c736819 */ /* 0x000fe200000006ff */
[--C-:B------:R-:W-:Y:S04]  /*cfc0*/  @P6 IMAD R114, R110, 0x8, R87.reuse ;  /* 0x000000086e726824 */ /* 0x100fe800078e0257 */
[----:B------:R-:W-:Y:S02]  /*cfd0*/  @P6 VIADD R116, R114, 0x60 ;  /* 0x0000006072746836 */ /* 0x000fe40000000000 */
[----:B------:R-:W-:Y:S03]  /*cfe0*/  IMAD R114, R112, 0x8, R87 ;  /* 0x0000000870727824 */ /* 0x000fe600078e0257 */
[----:B------:R-:W-:Y:S01]  /*cff0*/  @P6 PRMT R116, R81, 0x654, R116 ;  /* 0x0000065451746816 */ /* 0x000fe20000000074 */
[C---:B-1----:R-:W-:Y:S01]  /*d000*/  FMUL R0, R33.reuse, R4 ;  /* 0x0000000421007220 */ /* 0x042fe20000400000 */
[C---:B------:R-:W-:Y:S01]  /*d010*/  FMUL R2, R33.reuse, R5 ;  /* 0x0000000521027220 */ /* 0x040fe20000400000 */
[C---:B------:R-:W-:Y:S01]  /*d020*/  FMUL R3, R33.reuse, R10 ;  /* 0x0000000a21037220 */ /* 0x040fe20000400000 */
[----:B------:R-:W-:Y:S01]  /*d030*/  FMUL R4, R33, R11 ;  /* 0x0000000b21047220 */ /* 0x000fe20000400000 */
[C---:B------:R-:W-:Y:S01]  /*d040*/  FFMA R36, R35.reuse, R20, R0 ;  /* 0x0000001423247223 */ /* 0x040fe20000000000 */
[----:B------:R-:W-:Y:S01]  /*d050*/  LOP3.LUT R20, R60, 0xffffe000, RZ, 0xc0, !PT ;  /* 0xffffe0003c147812 */ /* 0x000fe200078ec0ff */
[----:B------:R-:W-:Y:S01]  /*d060*/  FFMA R37, R35, R21, R2 ;  /* 0x0000001523257223 */ /* 0x000fe20000000002 */
[----:B------:R-:W-:Y:S01]  /*d070*/  LOP3.LUT R21, R67, 0xffffe000, RZ, 0xc0, !PT ;  /* 0xffffe00043157812 */ /* 0x000fe200078ec0ff */
[C---:B------:R-:W-:Y:S01]  /*d080*/  FMUL R0, R33.reuse, R6 ;  /* 0x0000000621007220 */ /* 0x040fe20000400000 */
[----:B------:R-:W-:Y:S01]  /*d090*/  F2FP.TF32.F32.PACK_B R36, R36 ;  /* 0x00000024ff24723e */ /* 0x000fe200024050ff */
[----:B------:R-:W-:Y:S01]  /*d0a0*/  FMUL R2, R33, R7 ;  /* 0x0000000721027220 */ /* 0x000fe20000400000 */
[----:B------:R-:W-:Y:S01]  /*d0b0*/  F2FP.TF32.F32.PACK_B R37, R37 ;  /* 0x00000025ff25723e */ /* 0x000fe200024050ff */
[----:B------:R-:W-:Y:S01]  /*d0c0*/  FFMA R38, R35, R49, R0 ;  /* 0x0000003123267223 */ /* 0x000fe20000000000 */
[----:B------:R-:W-:Y:S01]  /*d0d0*/  LOP3.LUT R49, R61, 0xffffe000, RZ, 0xc0, !PT ;  /* 0xffffe0003d317812 */ /* 0x000fe200078ec0ff */
[----:B------:R-:W-:Y:S01]  /*d0e0*/  FFMA R39, R35, R21, R2 ;  /* 0x0000001523277223 */ /* 0x000fe20000000002 */
[----:B------:R-:W-:Y:S01]  /*d0f0*/  LOP3.LUT R21, R63, 0xffffe000, RZ, 0xc0, !PT ;  /* 0xffffe0003f157812 */ /* 0x000fe200078ec0ff */
[C---:B------:R-:W-:Y:S01]  /*d100*/  FMUL R0, R33.reuse, R8 ;  /* 0x0000000821007220 */ /* 0x040fe20000400000 */
[----:B------:R-:W-:Y:S01]  /*d110*/  F2FP.TF32.F32.PACK_B R38, R38 ;  /* 0x00000026ff26723e */ /* 0x000fe200024050ff */
[----:B------:R-:W-:Y:S01]  /*d120*/  FMUL R2, R33, R9 ;  /* 0x0000000921027220 */ /* 0x000fe20000400000 */
[----:B------:R-:W-:Y:S01]  /*d130*/  F2FP.TF32.F32.PACK_B R39, R39 ;  /* 0x00000027ff27723e */ /* 0x000fe200024050ff */
[C---:B------:R-:W-:Y:S01]  /*d140*/  FFMA R40, R35.reuse, R20, R0 ;  /* 0x0000001423287223 */ /* 0x040fe20000000000 */
[----:B------:R-:W-:Y:S01]  /*d150*/  LOP3.LUT R20, R62, 0xffffe000, RZ, 0xc0, !PT ;  /* 0xffffe0003e147812 */ /* 0x000fe200078ec0ff */
[----:B------:R-:W-:Y:S01]  /*d160*/  FFMA R41, R35, R49, R2 ;  /* 0x0000003123297223 */ /* 0x000fe20000000002 */
[----:B------:R-:W-:Y:S01]  /*d170*/  FMUL R5, R33, R12 ;  /* 0x0000000c21057220 */ /* 0x000fe20000400000 */
[----:B------:R1:W-:Y:S01]  /*d180*/  STS.128 [R93+0x2000], R36 ;  /* 0x002000245d007388 */ /* 0x0003e20000000c00 */
[----:B------:R-:W-:Y:S01]  /*d190*/  LOP3.LUT R49, R57, 0xffffe000, RZ, 0xc0, !PT ;  /* 0xffffe00039317812 */ /* 0x000fe200078ec0ff */
[C---:B------:R-:W-:Y:S01]  /*d1a0*/  FFMA R42, R35.reuse, R20, R3 ;  /* 0x00000014232a7223 */ /* 0x040fe20000000003 */
[----:B------:R-:W-:Y:S01]  /*d1b0*/  FFMA R43, R35, R21, R4 ;  /* 0x00000015232b7223 */ /* 0x000fe20000000004 */
        /* <DEDUP_REMOVED lines=22> */
[----:B------:R-:W-:Y:S02]  /*d320*/  F2FP.TF32.F32.PACK_B R44, R44 ;  /* 0x0000002cff2c723e */ /* 0x000fe400024050ff */
[----:B------:R-:W-:Y:S02]  /*d330*/  F2FP.TF32.F32.PACK_B R45, R45 ;  /* 0x0000002dff2d723e */ /* 0x000fe400024050ff */
[----:B------:R-:W-:Y:S01]  /*d340*/  F2FP.TF32.F32.PACK_B R46, R46 ;  /* 0x0000002eff2e723e */ /* 0x000fe200024050ff */
[C---:B-1----:R-:W-:Y:S01]  /*d350*/  FFMA R36, R35.reuse, R20, R9 ;  /* 0x0000001423247223 */ /* 0x042fe20000000009 */
[----:B------:R-:W-:Y:S01]  /*d360*/  F2FP.TF32.F32.PACK_B R47, R47 ;  /* 0x0000002fff2f723e */ /* 0x000fe200024050ff */
[C---:B------:R-:W-:Y:S01]  /*d370*/  FFMA R37, R35.reuse, R49, R10 ;  /* 0x0000003123257223 */ /* 0x040fe2000000000a */
[C---:B------:R-:W-:Y:S01]  /*d380*/  FFMA R38, R35.reuse, R48, R11 ;  /* 0x0000003023267223 */ /* 0x040fe2000000000b */
[----:B------:R-:W-:Y:S01]  /*d390*/  FFMA R39, R35, R21, R12 ;  /* 0x0000001523277223 */ /* 0x000fe2000000000c */
[----:B------:R-:W-:Y:S01]  /*d3a0*/  F2FP.TF32.F32.PACK_B R36, R36 ;  /* 0x00000024ff24723e */ /* 0x000fe200024050ff */
[----:B------:R3:W-:Y:S01]  /*d3b0*/  STS.128 [R99+0x2020], R44 ;  /* 0x0020202c63007388 */ /* 0x0007e20000000c00 */
[----:B------:R-:W-:Y:S02]  /*d3c0*/  F2FP.TF32.F32.PACK_B R37, R37 ;  /* 0x00000025ff25723e */ /* 0x000fe400024050ff */
        /* <DEDUP_REMOVED lines=8> */
[----:B-1----:R-:W1:Y:S02]  /*d450*/  FENCE.VIEW.ASYNC.S ;  /* 0x00000000000073c6 */ /* 0x002e640000000000 */
[----:B-1----:R-:W-:Y:S06]  /*d460*/  BAR.SYNC.DEFER_BLOCKING 0x1, 0x80 ;  /* 0x0042000000007b1d */ /* 0x002fec0000010000 */
[----:B------:R-:W-:Y:S05]  /*d470*/  @P0 BRA `(.L_x_119) ;  /* 0x0000000000300947 */ /* 0x000fea0003800000 */
[----:B------:R-:W-:Y:S01]  /*d480*/  R2UR UR8, R87 ;  /* 0x00000000570872ca */ /* 0x000fe200000e0000 */
[----:B------:R-:W-:Y:S01]  /*d490*/  UIADD3 UR4, UP0, UPT, UR52, 0x780, URZ ;  /* 0x0000078034047890 */ /* 0x000fe2000ff1e0ff */
[----:B------:R-:W-:Y:S01]  /*d4a0*/  R2UR UR10, R105 ;  /* 0x00000000690a72ca */ /* 0x000fe200000e0000 */
[----:B------:R-:W-:Y:S01]  /*d4b0*/  UIADD3 UR9, UPT, UPT, UR41, 0x10, URZ ;  /* 0x0000001029097890 */ /* 0x000fe2000fffe0ff */
[----:B------:R-:W-:Y:S01]  /*d4c0*/  R2UR UR11, R104 ;  /* 0x00000000680b72ca */ /* 0x000fe200000e0000 */
[----:B------:R-:W-:Y:S01]  /*d4d0*/  UIADD3.X UR5, UPT, UPT, URZ, UR53, URZ, UP0, !UPT ;  /* 0x00000035ff057290 */ /* 0x000fe200087fe4ff */
[----:B------:R-:W-:Y:S02]  /*d4e0*/  R2UR UR12, R102 ;  /* 0x00000000660c72ca */ /* 0x000fe400000e0000 */
[----:B------:R-:W-:Y:S05]  /*d4f0*/  R2UR UR13, R103 ;  /* 0x00000000670d72ca */ /* 0x000fea00000e0000 */
[----:B------:R-:W-:Y:S09]  /*d500*/  UIADD3 UR8, UPT, UPT, UR8, 0x2200, URZ ;  /* 0x0000220008087890 */ /* 0x000ff2000fffe0ff */
[----:B------:R1:W-:Y:S01]  /*d510*/  UTMASTG.5D.IM2COL [UR8], [UR4] ;  /* 0x00000008040073b5 */ /* 0x0003e20008060000 */
[----:B------:R0:W-:Y:S01]  /*d520*/  UTMACMDFLUSH ;  /* 0x00000000000079b7 */ /* 0x0001e20000000000 */
[----:B-1----:R-:W-:Y:S04]  /*d530*/  DEPBAR.LE SB0, 0x1 ;  /* 0x000080400000791a */ /* 0x002fe80000000000 */
.L_x_119:
[----:B------:R-:W-:Y:S05]  /*d540*/  BSYNC.RECONVERGENT B0 ;  /* 0x0000000000007941 */ /* 0x000fea0003800200 */
.L_x_118:
[----:B------:R-:W-:Y:S01]  /*d550*/  BAR.SYNC.DEFER_BLOCKING 0x1, 0x80 ;  /* 0x0042000000007b1d */ /* 0x000fe20000010000 */
[----:B------:R-:W-:Y:S05]  /*d560*/  VIADD R110, R110, 0x1 ;  /* 0x000000016e6e7836 */ /* 0x000fea0000000000 */
[C---:B------:R-:W-:Y:S04]  /*d570*/  ISETP.NE.AND P0, PT, R110.reuse, 0x4, PT ;  /* 0x000000046e00780c */ /* 0x040fe80003f05270 */
[----:B------:R-:W-:Y:S01]  /*d580*/  SEL R110, R110, RZ, P0 ;  /* 0x000000ff6e6e7207 */ /* 0x000fe20000000000 */
[----:B------:R1:W-:Y:S01]  /*d590*/  @P6 SYNCS.ARRIVE.TRANS64.RED.A1T0 RZ, [R116+URZ], RZ ;  /* 0x000000ff74ff69a7 */ /* 0x0003e200081004ff */
[----:B------:R-:W-:Y:S01]  /*d5a0*/  BSSY B1, `(.L_x_120) ;  /* 0x0000017000017945 */ /* 0x000fe20003800000 */
[----:B------:R-:W4:Y:S02]  /*d5b0*/  @P6 SYNCS.PHASECHK.TRANS64.TRYWAIT P1, [R114+URZ+0x40], R115 ;  /* 0x00004073720065a7 */ /* 0x000f2400080211ff */
[----:B----4-:R-:W-:Y:S01]  /*d5c0*/  @P6 SEL R111, RZ, 0x1, !P1 ;  /* 0x00000001ff6f6807 */ /* 0x010fe20004800000 */
[----:B-1----:R-:W-:Y:S06]  /*d5d0*/  @!P6 BRA `(.L_x_121) ;  /* 0x00000000004ce947 */ /* 0x002fec0003800000 */
[----:B------:R-:W-:Y:S01]  /*d5e0*/  ISETP.NE.AND P0, PT, R111, RZ, PT ;  /* 0x000000ff6f00720c */ /* 0x000fe20003f05270 */
[----:B------:R-:W-:Y:S01]  /*d5f0*/  BSSY B0, `(.L_x_122) ;  /* 0x000000b000007945 */ /* 0x000fe20003800000 */
[----:B------:R-:W-:Y:S11]  /*d600*/  ISETP.NE.AND P2, PT, R113, RZ, PT ;  /* 0x000000ff7100720c */ /* 0x000ff60003f45270 */
[----:B------:R-:W-:Y:S02]  /*d610*/  @!UPT UIADD3 URZ, UPT, UPT, URZ, URZ, URZ ;  /* 0x000000fffffff290 */ /* 0x000fe4000fffe0ff */
[C---:B------:R-:W-:Y:S01]  /*d620*/  @P2 IMAD R4, R112.reuse, 0x2000, R93 ;  /* 0x0000200070042824 */ /* 0x040fe200078e025d */
[C---:B------:R-:W-:Y:S01]  /*d630*/  @P2 LEA R2, R112.reuse, R99, 0xd ;  /* 0x0000006370022211 */ /* 0x040fe200078e68ff */
[C---:B------:R-:W-:Y:S02]  /*d640*/  @P2 IMAD R3, R112.reuse, 0x2000, R101 ;  /* 0x0000200070032824 */ /* 0x040fe400078e0265 */
[----:B------:R-:W-:Y:S01]  /*d650*/  @P2 IMAD R0, R112, 0x2000, R108 ;  /* 0x0000200070002824 */ /* 0x000fe200078e026c */
[----:B------:R-:W-:Y:S06]  /*d660*/  @P0 BRA `(.L_x_123) ;  /* 0x00000000000c0947 */ /* 0x000fec0003800000 */
[----:B------:R-:W-:Y:S04]  /*d670*/  SHF.L.U32 R5, R92, 0x1f, RZ ;  /* 0x0000001f5c057819 */ /* 0x000fe800000006ff */
[----:B------:R-:W1:Y:S02]  /*d680*/  SYNCS.PHASECHK.TRANS64.TRYWAIT P0, [R114+URZ+0x40], R5 ;  /* 0x00004005720075a7 */ /* 0x000e6400080011ff */
[----:B-1----:R-:W-:Y:S05]  /*d690*/  @!P0 BRA `(.L_x_124) ;  /* 0x0000001c00748947 */ /* 0x002fea0003800000 */
.L_x_123:
[----:B------:R-:W-:Y:S05]  /*d6a0*/  BSYNC B0 ;  /* 0x0000000000007941 */ /* 0x000fea0003800000 */
.L_x_122:
[----:B------:R-:W-:Y:S02]  /*d6b0*/  ISETP.NE.AND P0, PT, R113, RZ, PT ;  /* 0x000000ff7100720c */ /* 0x000fe40003f05270 */
[----:B------:R-:W-:Y:S11]  /*d6c0*/  IADD3 R112, PT, PT, R112, 0x1, RZ ;  /* 0x0000000170707810 */ /* 0x000ff60007ffe0ff */
[----:B------:R4:W1:Y:S04]  /*d6d0*/  @P0 LDS.128 R64, [R4] ;  /* 0x0000000004400984 */ /* 0x0008680000000c00 */
[----:B------:R4:W1:Y:S04]  /*d6e0*/  @P0 LDS.128 R60, [R3+0x10] ;  /* 0x00001000033c0984 */ /* 0x0008680000000c00 */
[----:B------:R4:W1:Y:S04]  /*d6f0*/  @P0 LDS.128 R56, [R2+0x20] ;  /* 0x0000200002380984 */ /* 0x0008680000000c00 */
[----:B------:R4:W1:Y:S02]  /*d700*/  @P0 LDS.128 R52, [R0+0x30] ;  /* 0x0000300000340984 */ /* 0x0008640000000c00 */
.L_x_121:
[----:B------:R-:W-:Y:S05]  /*d710*/  BSYNC B1 ;  /* 0x0000000000017941 */ /* 0x000fea0003800000 */
.L_x_120:
[----:B----4-:R-:W-:Y:S05]  /*d720*/  VIADD R3, R34, 0x20 ;  /* 0x0000002022037836 */ /* 0x010fea0000000000 */
        /* <DEDUP_REMOVED lines=9> */
[----:B------:R-:W4:Y:S01]  /*d7c0*/  LDCU.64 UR6, c[0x4][0x78] ;  /* 0x01000f00ff0677ac */ /* 0x000f220008000a00 */
[----:B------:R-:W2:Y:S01]  /*d7d0*/  LDC.64 R2, c[0x4][R3] ;  /* 0x0100000003027b82 */ /* 0x000ea20000000a00 */
[----:B------:R-:W5:Y:S01]  /*d7e0*/  LDCU.64 UR4, c[0x4][0x10] ;  /* 0x01000200ff0477ac */ /* 0x000f620008000a00 */
[----:B-1----:R-:W-:Y:S01]  /*d7f0*/  MOV R5, UR9 ;  /* 0x0000000900057c02 */ /* 0x002fe20008000f00 */
[----:B------:R-:W-:Y:S01]  /*d800*/  IMAD.U32 R4, RZ, RZ, UR8 ;  /* 0x00000008ff047e24 */ /* 0x000fe2000f8e00ff */
[----:B----4-:R-:W-:Y:S01]  /*d810*/  MOV R7, UR7 ;  /* 0x0000000700077c02 */ /* 0x010fe20008000f00 */
[----:B------:R-:W-:Y:S01]  /*d820*/  IMAD.U32 R6, RZ, RZ, UR6 ;  /* 0x00000006ff067e24 */ /* 0x000fe2000f8e00ff */
[----:B-----5:R-:W-:Y:S01]  /*d830*/  MOV R11, UR5 ;  /* 0x00000005000b7c02 */ /* 0x020fe20008000f00 */
[----:B------:R-:W-:Y:S02]  /*d840*/  IMAD.U32 R10, RZ, RZ, UR4 ;  /* 0x00000004ff0a7e24 */ /* 0x000fe4000f8e00ff */
[----:B------:R-:W-:Y:S07]  /*d850*/  LEPC R20, `(.L_x_125) ;  /* 0x000000001014794e */ /* 0x000fee0000000000 */
[----:B--23--:R-:W-:Y:S05]  /*d860*/  CALL.ABS.NOINC R2 ;  /* 0x0000000002007343 */ /* 0x00cfea0003c00000 */
.L_x_125:
[----:B-1----:R-:W-:Y:S01]  /*d870*/  LOP3.LUT R20, R64, 0xffffe000, RZ, 0xc0, !PT ;  /* 0xffffe00040147812 */ /* 0x002fe200078ec0ff */
[----:B------:R-:W-:Y:S05]  /*d880*/  WARPSYNC.ALL ;  /* 0x0000000000007948 */ /* 0x000fea0003800000 */
[----:B------:R-:W-:Y:S01]  /*d890*/  R2UR UR4, R34 ;  /* 0x00000000220472ca */ /* 0x000fe200000e0000 */
[----:B------:R-:W-:Y:S01]  /*d8a0*/  BSSY.RECONVERGENT B0, `(.L_x_126) ;  /* 0x0000060000007945 */ /* 0x000fe20003800200 */
[----:B------:R-:W-:Y:S01]  /*d8b0*/  LOP3.LUT R21, R65, 0xffffe000, RZ, 0xc0, !PT ;  /* 0xffffe00041157812 */ /* 0x000fe200078ec0ff */
[--C-:B------:R-:W-:Y:S01]  /*d8c0*/  IMAD R115, R112, 0x8, R87.reuse ;  /* 0x0000000870737824 */ /* 0x100fe200078e0257 */
[----:B------:R-:W-:Y:S02]  /*d8d0*/  LOP3.LUT R49, R66, 0xffffe000, RZ, 0xc0, !PT ;  /* 0xffffe00042317812 */ /* 0x000fe400078ec0ff */
[----:B------:R-:W-:Y:S02]  /*d8e0*/  LOP3.LUT R48, R56, 0xffffe000, RZ, 0xc0, !PT ;  /* 0xffffe00038307812 */ /* 0x000fe400078ec0ff */
[----:B------:R-:W-:Y:S02]  /*d8f0*/  ISETP.NE.AND P6, PT, R107, RZ, PT ;  /* 0x000000ff6b00720c */ /* 0x000fe40003fc5270 */
[----:B------:R-:W-:Y:S03]  /*d900*/  ISETP.NE.AND P0, PT, R95, RZ, PT ;  /* 0x000000ff5f00720c */ /* 0x000fe60003f05270 */
[----:B------:R-:W1:Y:S08]  /*d910*/  LDTM.x16 R4, tmem[UR4+0x20] ;  /* 0x00002004000479ee */ /* 0x000e700008240000 */
[----:B------:R-:W-:Y:S01]  /*d920*/  @P6 SHF.L.U32 R116, R92, 0x1f, RZ ;  /* 0x0000001f5c746819 */ /* 0x000fe200000006ff */
[----:B------:R-:W-:Y:S04]  /*d930*/  @P6 IMAD R114, R110, 0x8, R87 ;  /* 0x000000086e726824 */ /* 0x000fe800078e0257 */
[----:B------:R-:W-:Y:S05]  /*d940*/  @P6 VIADD R114, R114, 0x60 ;  /* 0x0000006072726836 */ /* 0x000fea0000000000 */
[----:B------:R-:W-:Y:S01]  /*d950*/  @P6 PRMT R114, R81, 0x654, R114 ;  /* 0x0000065451726816 */ /* 0x000fe20000000072 */
[C---:B-1----:R-:W-:Y:S01]  /*d960*/  FMUL R0, R33.reuse, R4 ;  /* 0x0000000421007220 */ /* 0x042fe20000400000 */
[C---:B------:R-:W-:Y:S01]  /*d970*/  FMUL R2, R33.reuse, R5 ;  /* 0x0000000521027220 */ /* 0x040fe20000400000 */
[C---:B------:R-:W-:Y:S01]  /*d980*/  FMUL R3, R33.reuse, R10 ;  /* 0x0000000a21037220 */ /* 0x040fe20000400000 */
[----:B------:R-:W-:Y:S01]  /*d990*/  FMUL R4, R33, R11 ;  /* 0x0000000b21047220 */ /* 0x000fe20000400000 */
[C---:B---3--:R-:W-:Y:S01]  /*d9a0*/  FFMA R36, R35.reuse, R20, R0 ;  /* 0x0000001423247223 */ /* 0x048fe20000000000 */
        /* <DEDUP_REMOVED lines=79> */
.L_x_127:
[----:B------:R-:W-:Y:S05]  /*dea0*/  BSYNC.RECONVERGENT B0 ;  /* 0x0000000000007941 */ /* 0x000fea0003800200 */
.L_x_126:
        /* <DEDUP_REMOVED lines=21> */
.L_x_131:
[----:B------:R-:W-:Y:S05]  /*e000*/  BSYNC B0 ;  /* 0x0000000000007941 */ /* 0x000fea0003800000 */
.L_x_130:
[----:B------:R-:W-:Y:S11]  /*e010*/  ISETP.NE.AND P0, PT, R113, RZ, PT ;  /* 0x000000ff7100720c */ /* 0x000ff60003f05270 */
[----:B------:R-:W-:Y:S02]  /*e020*/  @!UPT UIADD3 URZ, UPT, UPT, URZ, URZ, URZ ;  /* 0x000000fffffff290 */ /* 0x000fe4000fffe0ff */
[----:B------:R4:W1:Y:S04]  /*e030*/  @P0 LDS.128 R64, [R3] ;  /* 0x0000000003400984 */ /* 0x0008680000000c00 */
[----:B------:R4:W1:Y:S04]  /*e040*/  @P0 LDS.128 R60, [R2+0x10] ;  /* 0x00001000023c0984 */ /* 0x0008680000000c00 */
[----:B------:R4:W1:Y:S04]  /*e050*/  @P0 LDS.128 R56, [R0+0x20] ;  /* 0x0000200000380984 */ /* 0x0008680000000c00 */
[----:B------:R4:W1:Y:S02]  /*e060*/  @P0 LDS.128 R52, [R112+0x30] ;  /* 0x0000300070340984 */ /* 0x0008640000000c00 */
.L_x_129:
[----:B------:R-:W-:Y:S05]  /*e070*/  BSYNC B1 ;  /* 0x0000000000017941 */ /* 0x000fea0003800000 */
.L_x_128:
[----:B----4-:R-:W-:Y:S05]  /*e080*/  VIADD R3, R34, 0x30 ;  /* 0x0000003022037836 */ /* 0x010fea0000000000 */
[----:B------:R-:W-:Y:S04]  /*e090*/  SHF.R.U32.HI R3, RZ, 0x15, R3 ;  /* 0x00000015ff037819 */ /* 0x000fe80000011603 */
[----:B------:R-:W-:Y:S11]  /*e0a0*/  LOP3.LUT P0, RZ, R3, 0x3, R96, 0x48, !PT ;  /* 0x0000000303ff7812 */ /* 0x000ff60007804860 */
[----:B------:R-:W-:Y:S02]  /*e0b0*/  @!UPT UIADD3 URZ, UPT, UPT, URZ, URZ, URZ ;  /* 0x000000fffffff290 */ /* 0x000fe4000fffe0ff */
[----:B------:R-:W-:Y:S05]  /*e0c0*/  @!P0 BRA `(.L_x_133) ;  /* 0x0000000000408947 */ /* 0x000fea0003800000 */
[----:B------:R-:W4:Y:S01]  /*e0d0*/  LDCU.64 UR8, c[0x4][0x70] ;  /* 0x01000e00ff0877ac */ /* 0x000f220008000a00 */
[----:B------:R-:W-:Y:S01]  /*e0e0*/  MOV R3, 0x0 ;  /* 0x0000000000037802 */ /* 0x000fe20000000f00 */
[----:B------:R-:W-:Y:S02]  /*e0f0*/  HFMA2 R12, -RZ, RZ, 0, 5.9604644775390625e-08 ;  /* 0x00000001ff0c7431 */ /* 0x000fe400000001ff */
[----:B------:R-:W-:Y:S02]  /*e100*/  IMAD.MOV.U32 R8, RZ, RZ, 0x192 ;  /* 0x00000192ff087424 */ /* 0x000fe400078e00ff */
[----:B------:R-:W-:Y:S01]  /*e110*/  IMAD.MOV.U32 R13, RZ, RZ, RZ ;  /* 0x000000ffff0d7224 */ /* 0x000fe200078e00ff */
[----:B------:R-:W5:Y:S01]  /*e120*/  LDCU.64 UR6, c[0x4][0x78] ;  /* 0x01000f00ff0677ac */ /* 0x000f620008000a00 */
[----:B------:R-:W2:Y:S01]  /*e130*/  LDC.64 R2, c[0x4][R3] ;  /* 0x0100000003027b82 */ /* 0x000ea20000000a00 */
[----:B------:R-:W3:Y:S01]  /*e140*/  LDCU.64 UR4, c[0x4][0x10] ;  /* 0x01000200ff0477ac */ /* 0x000ee20008000a00 */
[----:B----4-:R-:W-:Y:S01]  /*e150*/  MOV R5, UR9 ;  /* 0x0000000900057c02 */ /* 0x010fe20008000f00 */
[----:B-1----:R-:W-:Y:S01]  /*e160*/  IMAD.U32 R4, RZ, RZ, UR8 ;  /* 0x00000008ff047e24 */ /* 0x002fe2000f8e00ff */
[----:B-----5:R-:W-:Y:S01]  /*e170*/  MOV R7, UR7 ;  /* 0x0000000700077c02 */ /* 0x020fe20008000f00 */
[----:B------:R-:W-:Y:S01]  /*e180*/  IMAD.U32 R6, RZ, RZ, UR6 ;  /* 0x00000006ff067e24 */ /* 0x000fe2000f8e00ff */
[----:B---3--:R-:W-:Y:S01]  /*e190*/  MOV R11, UR5 ;  /* 0x00000005000b7c02 */ /* 0x008fe20008000f00 */
[----:B------:R-:W-:Y:S02]  /*e1a0*/  IMAD.U32 R10, RZ, RZ, UR4 ;  /* 0x00000004ff0a7e24 */ /* 0x000fe4000f8e00ff */
[----:B------:R-:W-:Y:S07]  /*e1b0*/  LEPC R20, `(.L_x_133) ;  /* 0x000000001014794e */ /* 0x000fee0000000000 */
[----:B--2---:R-:W-:Y:S05]  /*e1c0*/  CALL.ABS.NOINC R2 ;  /* 0x0000000002007343 */ /* 0x004fea0003c00000 */
.L_x_133:
[----:B------:R-:W-:Y:S01]  /*e1d0*/  ISETP.NE.AND P0, PT, R95, RZ, PT ;  /* 0x000000ff5f00720c */ /* 0x000fe20003f05270 */
[----:B------:R-:W-:Y:S05]  /*e1e0*/  WARPSYNC.ALL ;  /* 0x0000000000007948 */ /* 0x000fea0003800000 */
[----:B------:R-:W-:Y:S01]  /*e1f0*/  R2UR UR4, R34 ;  /* 0x00000000220472ca */ /* 0x000fe200000e0000 */
[----:B------:R-:W-:Y:S01]  /*e200*/  VIADD R109, R109, 0xb0 ;  /* 0x000000b06d6d7836 */ /* 0x000fe20000000000 */
[----:B-1----:R-:W-:Y:S01]  /*e210*/  LOP3.LUT R0, R64, 0xffffe000, RZ, 0xc0, !PT ;  /* 0xffffe00040007812 */ /* 0x002fe200078ec0ff */
[----:B------:R-:W-:Y:S01]  /*e220*/  BSSY.RECONVERGENT B0, `(.L_x_134) ;  /* 0x000005c000007945 */ /* 0x000fe20003800200 */
[----:B------:R-:W-:Y:S02]  /*e230*/  LOP3.LUT R2, R65, 0xffffe000, RZ, 0xc0, !PT ;  /* 0xffffe00041027812 */ /* 0x000fe400078ec0ff */
[----:B------:R-:W-:Y:S02]  /*e240*/  LOP3.LUT R3, R66, 0xffffe000, RZ, 0xc0, !PT ;  /* 0xffffe00042037812 */ /* 0x000fe400078ec0ff */
[----:B------:R-:W-:Y:S02]  /*e250*/  LOP3.LUT R20, R67, 0xffffe000, RZ, 0xc0, !PT ;  /* 0xffffe00043147812 */ /* 0x000fe400078ec0ff */
[----:B------:R-:W-:Y:S02]  /*e260*/  LOP3.LUT R21, R60, 0xffffe000, RZ, 0xc0, !PT ;  /* 0xffffe0003c157812 */ /* 0x000fe400078ec0ff */
[----:B---3--:R-:W-:Y:S01]  /*e270*/  LOP3.LUT R36, R61, 0xffffe000, RZ, 0xc0, !PT ;  /* 0xffffe0003d247812 */ /* 0x008fe200078ec0ff */
[----:B------:R-:W1:Y:S01]  /*e280*/  LDTM.x16 R4, tmem[UR4+0x30] ;  /* 0x00003004000479ee */ /* 0x000e620008240000 */
[----:B------:R-:W-:Y:S01]  /*e290*/  LOP3.LUT R37, R62, 0xffffe000, RZ, 0xc0, !PT ;  /* 0xffffe0003e257812 */ /* 0x000fe200078ec0ff */
[----:B------:R-:W-:Y:S01]  /*e2a0*/  NOP ;  /* 0x0000000000007918 */ /* 0x000fe20000000000 */
[----:B------:R-:W-:Y:S02]  /*e2b0*/  LOP3.LUT R38, R63, 0xffffe000, RZ, 0xc0, !PT ;  /* 0xffffe0003f267812 */ /* 0x000fe400078ec0ff */
[----:B------:R-:W-:Y:S02]  /*e2c0*/  LOP3.LUT R109, R109, 0xfefffff8, RZ, 0xc0, !PT ;  /* 0xfefffff86d6d7812 */ /* 0x000fe400078ec0ff */
[----:B------:R-:W-:Y:S02]  /*e2d0*/  LOP3.LUT R39, R56, 0xffffe000, RZ, 0xc0, !PT ;  /* 0xffffe00038277812 */ /* 0x000fe400078ec0ff */
[----:B------:R-:W-:Y:S01]  /*e2e0*/  LOP3.LUT R40, R57, 0xffffe000, RZ, 0xc0, !PT ;  /* 0xffffe00039287812 */ /* 0x000fe200078ec0ff */
[----:B-1----:R1:W-:Y:S01]  /*e2f0*/  SYNCS.ARRIVE.TRANS64.RED.A1T0 RZ, [R109+URZ], RZ ;  /* 0x000000ff6dff79a7 */ /* 0x0023e200081004ff */
[----:B------:R-:W-:Y:S02]  /*e300*/  LOP3.LUT R41, R58, 0xffffe000, RZ, 0xc0, !PT ;  /* 0xffffe0003a297812 */ /* 0x000fe400078ec0ff */
[----:B------:R-:W-:Y:S02]  /*e310*/  LOP3.LUT R42, R59, 0xffffe000, RZ, 0xc0, !PT ;  /* 0xffffe0003b2a7812 */ /* 0x000fe400078ec0ff */
[----:B------:R-:W-:Y:S02]  /*e320*/  LOP3.LUT R43, R52, 0xffffe000, RZ, 0xc0, !PT ;  /* 0xffffe000342b7812 */ /* 0x000fe400078ec0ff */
[----:B------:R-:W-:Y:S02]  /*e330*/  LOP3.LUT R44, R53, 0xffffe000, RZ, 0xc0, !PT ;  /* 0xffffe000352c7812 */ /* 0x000fe400078ec0ff */
[----:B------:R-:W-:Y:S02]  /*e340*/  LOP3.LUT R45, R54, 0xffffe000, RZ, 0xc0, !PT ;  /* 0xffffe000362d7812 */ /* 0x000fe400078ec0ff */
[----:B------:R-:W-:Y:S01]  /*e350*/  LOP3.LUT R46, R55, 0xffffe000, RZ, 0xc0, !PT ;  /* 0xffffe000372e7812 */ /* 0x000fe200078ec0ff */
[C---:B------:R-:W-:Y:S01]  /*e360*/  FMUL R4, R33.reuse, R4 ;  /* 0x0000000421047220 */ /* 0x040fe20000400000 */
[C---:B------:R-:W-:Y:S01]  /*e370*/  FMUL R5, R33.reuse, R5 ;  /* 0x0000000521057220 */ /* 0x040fe20000400000 */
[C---:B------:R-:W-:Y:S01]  /*e380*/  FMUL R6, R33.reuse, R6 ;  /* 0x0000000621067220 */ /* 0x040fe20000400000 */
[----:B------:R-:W-:Y:S01]  /*e390*/  FMUL R7, R33, R7 ;  /* 0x0000000721077220 */ /* 0x000fe20000400000 */
[C---:B------:R-:W-:Y:S01]  /*e3a0*/  FFMA R4, R35.reuse, R0, R4 ;  /* 0x0000000023047223 */ /* 0x040fe20000000004 */
[C---:B------:R-:W-:Y:S01]  /*e3b0*/  FFMA R5, R35.reuse, R2, R5 ;  /* 0x0000000223057223 */ /* 0x040fe20000000005 */
[C---:B------:R-:W-:Y:S01]  /*e3c0*/  FFMA R6, R35.reuse, R3, R6 ;  /* 0x0000000323067223 */ /* 0x040fe20000000006 */
[----:B------:R-:W-:Y:S01]  /*e3d0*/  FFMA R7, R35, R20, R7 ;  /* 0x0000001423077223 */ /* 0x000fe20000000007 */
[C---:B------:R-:W-:Y:S01]  /*e3e0*/  FMUL R8, R33.reuse, R8 ;  /* 0x0000000821087220 */ /* 0x040fe20000400000 */
[C---:B------:R-:W-:Y:S01]  /*e3f0*/  FMUL R9, R33.reuse, R9 ;  /* 0x0000000921097220 */ /* 0x040fe20000400000 */
[C---:B------:R-:W-:Y:S01]  /*e400*/  FMUL R10, R33.reuse, R10 ;  /* 0x0000000a210a7220 */ /* 0x040fe20000400000 */
        /* <DEDUP_REMOVED lines=9> */
[C---:B------:R-:W-:Y:S01]  /*e4a0*/  FMUL R12, R33.reuse, R12 ;  /* 0x0000000c210c7220 */ /* 0x040fe20000400000 */
[----:B------:R-:W-:Y:S01]  /*e4b0*/  F2FP.TF32.F32.PACK_B R8, R8 ;  /* 0x00000008ff08723e */ /* 0x000fe200024050ff */
[C---:B------:R-:W-:Y:S01]  /*e4c0*/  FMUL R13, R33.reuse, R13 ;  /* 0x0000000d210d7220 */ /* 0x040fe20000400000 */
[----:B------:R1:W-:Y:S01]  /*e4d0*/  STS.128 [R93+0x6000], R4 ;  /* 0x006000045d007388 */ /* 0x0003e20000000c00 */
        /* <DEDUP_REMOVED lines=8> */
[----:B------:R-:W-:Y:S01]  /*e560*/  FFMA R15, R35, R42, R15 ;  /* 0x0000002a230f7223 */ /* 0x000fe2000000000f */
[C---:B------:R-:W-:Y:S01]  /*e570*/  FMUL R16, R33.reuse, R16 ;  /* 0x0000001021107220 */ /* 0x040fe20000400000 */
[----:B------:R-:W-:Y:S01]  /*e580*/  F2FP.TF32.F32.PACK_B R12, R12 ;  /* 0x0000000cff0c723e */ /* 0x000fe200024050ff */
[----:B------:R1:W-:Y:S01]  /*e590*/  STS.128 [R101+0x6010], R8 ;  /* 0x0060100865007388 */ /* 0x0003e20000000c00 */
        /* <DEDUP_REMOVED lines=10> */
[----:B------:R-:W-:Y:S02]  /*e640*/  F2FP.TF32.F32.PACK_B R16, R16 ;  /* 0x00000010ff10723e */ /* 0x000fe400024050ff */
        /* <DEDUP_REMOVED lines=24> */
[----:B---3--:R-:W-:Y:S04]  /*e7d0*/  DEPBAR.LE SB0, 0x1 ;  /* 0x000080400000791a */ /* 0x008fe80000000000 */
.L_x_135:
[----:B------:R-:W-:Y:S05]  /*e7e0*/  BSYNC.RECONVERGENT B0 ;  /* 0x0000000000007941 */ /* 0x000fea0003800200 */
.L_x_134:
[----:B------:R-:W-:Y:S01]  /*e7f0*/  BAR.SYNC.DEFER_BLOCKING 0x1, 0x80 ;  /* 0x0042000000007b1d */ /* 0x000fe20000010000 */
[----:B------:R-:W-:Y:S01]  /*e800*/  UISETP.NE.AND UP0, UPT, UR50, -0x4, UPT ;  /* 0xfffffffc3200788c */ /* 0x000fe2000bf05270 */
[----:B------:R-:W-:Y:S08]  /*e810*/  IADD3 R0, PT, PT, R30, 0x1, RZ ;  /* 0x000000011e007810 */ /* 0x000ff00007ffe0ff */
[----:B------:R-:W-:Y:S05]  /*e820*/  BRA.U !UP0, `(.L_x_136) ;  /* 0x0000000108247547 */ /* 0x000fea000b800000 */
[----:B------:R-:W-:Y:S11]  /*e830*/  ISETP.NE.AND P0, PT, R107, RZ, PT ;  /* 0x000000ff6b00720c */ /* 0x000ff60003f05270 */
[----:B------:R-:W-:Y:S02]  /*e840*/  @!UPT UIADD3 URZ, UPT, UPT, URZ, URZ, URZ ;  /* 0x000000fffffff290 */ /* 0x000fe4000fffe0ff */
[C---:B------:R-:W-:Y:S02]  /*e850*/  @P0 IMAD R2, R110.reuse, 0x8, R87 ;  /* 0x000000086e020824 */ /* 0x040fe400078e0257 */
[----:B------:R-:W-:Y:S02]  /*e860*/  VIADD R110, R110, 0x1 ;  /* 0x000000016e6e7836 */ /* 0x000fe40000000000 */
[----:B------:R-:W-:Y:S05]  /*e870*/  @P0 VIADD R2, R2, 0x60 ;  /* 0x0000006002020836 */ /* 0x000fea0000000000 */
[----:B------:R-:W-:Y:S04]  /*e880*/  @P0 PRMT R2, R81, 0x654, R2 ;  /* 0x0000065451020816 */ /* 0x000fe80000000002 */
[----:B------:R3:W-:Y:S01]  /*e890*/  @P0 SYNCS.ARRIVE.TRANS64.RED.A1T0 RZ, [R2+URZ], RZ ;  /* 0x000000ff02ff09a7 */ /* 0x0007e200081004ff */
[C---:B------:R-:W-:Y:S04]  /*e8a0*/  ISETP.NE.AND P0, PT, R110.reuse, 0x4, PT ;  /* 0x000000046e00780c */ /* 0x040fe80003f05270 */
[----:B------:R-:W-:Y:S09]  /*e8b0*/  SEL R110, R110, RZ, P0 ;  /* 0x000000ff6e6e7207 */ /* 0x000ff20000000000 */
.L_x_136:
[----:B------:R-:W-:Y:S01]  /*e8c0*/  ISETP.NE.AND P1, PT, R100, RZ, PT ;  /* 0x000000ff6400720c */ /* 0x000fe20003f25270 */
[----:B------:R-:W-:Y:S01]  /*e8d0*/  UIADD3 UR50, UPT, UPT, UR50, 0x4, URZ ;  /* 0x0000000432327890 */ /* 0x000fe2000fffe0ff */
[----:B------:R-:W-:Y:S01]  /*e8e0*/  ISETP.NE.AND P0, PT, R0, 0x2, PT ;  /* 0x000000020000780c */ /* 0x000fe20003f05270 */
[----:B-1----:R-:W-:Y:S01]  /*e8f0*/  IMAD.IADD R16, R29, 0x1, R80 ;  /* 0x000000011d107824 */ /* 0x002fe200078e0250 */
[----:B------:R-:W-:Y:S01]  /*e900*/  LOP3.LUT R90, R90, 0x1, RZ, 0x3c, !PT ;  /* 0x000000015a5a7812 */ /* 0x000fe200078e3cff */
[----:B------:R-:W-:Y:S01]  /*e910*/  IMAD.IADD R19, R31, 0x1, R82 ;  /* 0x000000011f137824 */ /* 0x000fe200078e0252 */
[----:B---3--:R-:W-:Y:S01]  /*e920*/  SEL R2, RZ, 0x1, P0 ;  /* 0x00000001ff027807 */ /* 0x008fe20000000000 */
[----:B------:R-:W-:Y:S01]  /*e930*/  IMAD.MOV.U32 R41, RZ, RZ, R98 ;  /* 0x000000ffff297224 */ /* 0x000fe200078e0062 */
[----:B------:R-:W-:Y:S02]  /*e940*/  SEL R30, R0, RZ, P0 ;  /* 0x000000ff001e7207 */ /* 0x000fe40000000000 */
[----:B------:R-:W-:Y:S03]  /*e950*/  LOP3.LUT R91, R91, R2, RZ, 0x3c, !PT ;  /* 0x000000025b5b7212 */ /* 0x000fe600078e3cff */
[----:B------:R-:W-:Y:S05]  /*e960*/  @P1 BRA `(.L_x_137) ;  /* 0xffffffcc002c1947 */ /* 0x000fea000383ffff */
[----:B------:R-:W-:-:S13]  /*e970*/  ISETP.NE.AND P1, PT, R97, RZ, PT ;  /* 0x000000ff6100720c */ /* 0x000fda0003f25270 */
[----:B------:R-:W-:Y:S05]  /*e980*/  @!P1 BRA `(.L_x_138) ;  /* 0x0000000000489947 */ /* 0x000fea0003800000 */
[----:B------:R-:W1:Y:S02]  /*e990*/  LDCU.64 UR4, c[0x0][0x990] ;  /* 0x00013200ff0477ac */ /* 0x000e640008000a00 */
[----:B-1----:R-:W-:-:S04]  /*e9a0*/  UISETP.NE.U32.AND UP0, UPT, UR4, URZ, UPT ;  /* 0x000000ff0400728c */ /* 0x002fc8000bf05070 */
[----:B------:R-:W-:-:S09]  /*e9b0*/  UISETP.NE.AND.EX UP0, UPT, UR5, URZ, UPT, UP0 ;  /* 0x000000ff0500728c */ /* 0x000fd2000bf05300 */
[----:B------:R-:W-:Y:S05]  /*e9c0*/  BRA.U UP0, `(.L_x_139) ;  /* 0x00000001000c7547 */ /* 0x000fea000b800000 */
[----:B------:R-:W-:-:S13]  /*e9d0*/  FSETP.NEU.AND P0, PT, R35, RZ, PT ;  /* 0x000000ff2300720b */ /* 0x000fda0003f0d000 */
[----:B------:R-:W-:Y:S05]  /*e9e0*/  @!P0 EXIT ;  /* 0x000000000000894d */ /* 0x000fea0003800000 */
[----:B------:R-:W-:Y:S05]  /*e9f0*/  BRA `(.L_x_138) ;  /* 0x00000000002c7947 */ /* 0x000fea0003800000 */
.L_x_139:
[----:B------:R-:W-:Y:S01]  /*ea00*/  ISETP.NE.AND P0, PT, R106, RZ, PT ;  /* 0x000000ff6a00720c */ /* 0x000fe20003f05270 */
[----:B------:R-:W-:-:S12]  /*ea10*/  BSSY.RECONVERGENT B0, `(.L_x_138) ;  /* 0x0000009000007945 */ /* 0x000fd80003800200 */
[----:B------:R-:W-:Y:S05]  /*ea20*/  @P0 BRA `(.L_x_140) ;  /* 0x0000000000140947 */ /* 0x000fea0003800000 */
[----:B------:R-:W1:Y:S02]  /*ea30*/  LDCU.64 UR4, c[0x0][0x988] ;  /* 0x00013100ff0477ac */ /* 0x000e640008000a00 */
[----:B-1----:R-:W-:-:S04]  /*ea40*/  ISETP.NE.U32.AND P0, PT, RZ, UR4, PT ;  /* 0x00000004ff007c0c */ /* 0x002fc8000bf05070 */
[----:B------:R-:W-:-:S13]  /*ea50*/  ISETP.NE.AND.EX P0, PT, RZ, UR5, PT, P0 ;  /* 0x00000005ff007c0c */ /* 0x000fda000bf05300 */
[----:B------:R-:W-:Y:S05]  /*ea60*/  @!P0 EXIT ;  /* 0x000000000000894d */ /* 0x000fea0003800000 */
[----:B------:R-:W-:Y:S05]  /*ea70*/  BRA `(.L_x_141) ;  /* 0x0000000000087947 */ /* 0x000fea0003800000 */
.L_x_140:
[----:B------:R-:W-:-:S13]  /*ea80*/  FSETP.NEU.AND P0, PT, R35, RZ, PT ;  /* 0x000000ff2300720b */ /* 0x000fda0003f0d000 */
[----:B------:R-:W-:Y:S05]  /*ea90*/  @!P0 EXIT ;  /* 0x000000000000894d */ /* 0x000fea0003800000 */
.L_x_141:
[----:B------:R-:W-:Y:S05]  /*eaa0*/  BSYNC.RECONVERGENT B0 ;  /* 0x0000000000007941 */ /* 0x000fea0003800200 */
.L_x_138:
[----:B------:R-:W-:Y:S01]  /*eab0*/  IMAD R0, R110, 0x8, R87 ;  /* 0x000000086e007824 */ /* 0x000fe200078e0257 */
[----:B------:R-:W-:-:S04]  /*eac0*/  DEPBAR.LE SB0, 0x0 ;  /* 0x000080000000791a */ /* 0x000fc80000000000 */
[----:B------:R-:W-:-:S04]  /*ead0*/  IADD3 R0, PT, PT, R0, 0x60, RZ ;  /* 0x0000006000007810 */ /* 0x000fc80007ffe0ff */
[----:B------:R-:W-:-:S04]  /*eae0*/  PRMT R0, R81, 0x654, R0 ;  /* 0x0000065451007816 */ /* 0x000fc80000000000 */
[----:B------:R-:W-:Y:S01]  /*eaf0*/  SYNCS.ARRIVE.TRANS64.RED.A1T0 RZ, [R0+URZ], RZ ;  /* 0x000000ff00ff79a7 */ /* 0x000fe200081004ff */
[----:B------:R-:W-:Y:S05]  /*eb00*/  EXIT ;  /* 0x000000000000794d */ /* 0x000fea0003800000 */
.L_x_24:
[----:B-1----:R1:W2:Y:S02]  /*eb10*/  SYNCS.PHASECHK.TRANS64.TRYWAIT P1, [R24+URZ+0x20], R25 ;  /* 0x00002019180075a7 */ /* 0x0022a400080211ff */
[----:B--2---:R-:W-:Y:S05]  /*eb20*/  @!P1 NANOSLEEP.SYNCS 0x989680 ;  /* 0x009896800000995d */ /* 0x004fea0003900000 */
[----:B------:R-:W2:Y:S02]  /*eb30*/  @!P1 SYNCS.PHASECHK.TRANS64 P1, [R24+URZ+0x20], R25 ;  /* 0x00002019180095a7 */ /* 0x000ea400080210ff */
[----:B--2---:R-:W-:Y:S05]  /*eb40*/  @!P1 BRA `(.L_x_24) ;  /* 0xfffffffc00f09947 */ /* 0x004fea000383ffff */
[----:B------:R-:W-:Y:S05]  /*eb50*/  BRA `(.L_x_23) ;  /* 0xffffff4800347947 */ /* 0x000fea000383ffff */
.L_x_31:
[----:B-1----:R1:W2:Y:S02]  /*eb60*/  SYNCS.PHASECHK.TRANS64.TRYWAIT P1, [R25+URZ+0x20], R64 ;  /* 0x00002040190075a7 */ /* 0x0022a400080211ff */
[----:B--2---:R-:W-:Y:S05]  /*eb70*/  @!P1 NANOSLEEP.SYNCS 0x989680 ;  /* 0x009896800000995d */ /* 0x004fea0003900000 */
[----:B------:R-:W2:Y:S02]  /*eb80*/  @!P1 SYNCS.PHASECHK.TRANS64 P1, [R25+URZ+0x20], R64 ;  /* 0x00002040190095a7 */ /* 0x000ea400080210ff */
[----:B--2---:R-:W-:Y:S05]  /*eb90*/  @!P1 BRA `(.L_x_31) ;  /* 0xfffffffc00f09947 */ /* 0x004fea000383ffff */
[----:B------:R-:W-:Y:S05]  /*eba0*/  BRA `(.L_x_30) ;  /* 0xffffff7800d87947 */ /* 0x000fea000383ffff */
.L_x_36:
[----:B-1----:R1:W3:Y:S02]  /*ebb0*/  SYNCS.PHASECHK.TRANS64.TRYWAIT P1, [R0+URZ+0x90], R3 ;  /* 0x00009003000075a7 */ /* 0x0022e400080211ff */
[----:B---3--:R-:W-:Y:S05]  /*ebc0*/  @!P1 NANOSLEEP.SYNCS 0x989680 ;  /* 0x009896800000995d */ /* 0x008fea0003900000 */
[----:B------:R-:W3:Y:S02]  /*ebd0*/  @!P1 SYNCS.PHASECHK.TRANS64 P1, [R0+URZ+0x90], R3 ;  /* 0x00009003000095a7 */ /* 0x000ee400080210ff */
[----:B---3--:R-:W-:Y:S05]  /*ebe0*/  @!P1 BRA `(.L_x_36) ;  /* 0xfffffffc00f09947 */ /* 0x008fea000383ffff */
[----:B------:R-:W-:Y:S05]  /*ebf0*/  BRA `(.L_x_142) ;  /* 0xffffff9000607947 */ /* 0x000fea000383ffff */
.L_x_40:
[----:B-1----:R1:W3:Y:S02]  /*ec00*/  SYNCS.PHASECHK.TRANS64.TRYWAIT P0, [R3+URZ], R0 ;  /* 0x00000000030075a7 */ /* 0x0022e400080011ff */
[----:B---3--:R-:W-:Y:S05]  /*ec10*/  @!P0 NANOSLEEP.SYNCS 0x989680 ;  /* 0x009896800000895d */ /* 0x008fea0003900000 */
[----:B------:R-:W3:Y:S02]  /*ec20*/  @!P0 SYNCS.PHASECHK.TRANS64 P0, [R3+URZ], R0 ;  /* 0x00000000030085a7 */ /* 0x000ee400080010ff */
[----:B---3--:R-:W-:Y:S05]  /*ec30*/  @!P0 BRA `(.L_x_40) ;  /* 0xfffffffc00f08947 */ /* 0x008fea000383ffff */
[----:B------:R-:W-:Y:S05]  /*ec40*/  BRA `(.L_x_143) ;  /* 0xffffff9400d47947 */ /* 0x000fea000383ffff */
.L_x_41:
[----:B-1----:R1:W3:Y:S02]  /*ec50*/  SYNCS.PHASECHK.TRANS64.TRYWAIT P0, [R4+URZ], R7 ;  /* 0x00000007040075a7 */ /* 0x0022e400080011ff */
[----:B---3--:R-:W-:Y:S05]  /*ec60*/  @!P0 NANOSLEEP.SYNCS 0x989680 ;  /* 0x009896800000895d */ /* 0x008fea0003900000 */
[----:B------:R-:W3:Y:S02]  /*ec70*/  @!P0 SYNCS.PHASECHK.TRANS64 P0, [R4+URZ], R7 ;  /* 0x00000007040085a7 */ /* 0x000ee400080010ff */
[----:B---3--:R-:W-:Y:S05]  /*ec80*/  @!P0 BRA `(.L_x_41) ;  /* 0xfffffffc00f08947 */ /* 0x008fea000383ffff */
[----:B------:R-:W-:Y:S05]  /*ec90*/  BRA `(.L_x_144) ;  /* 0xffffff9400e47947 */ /* 0x000fea000383ffff */
.L_x_42:
[----:B-1----:R1:W3:Y:S02]  /*eca0*/  SYNCS.PHASECHK.TRANS64.TRYWAIT P0, [R0+URZ], R5 ;  /* 0x00000005000075a7 */ /* 0x0022e400080011ff */
[----:B---3--:R-:W-:Y:S05]  /*ecb0*/  @!P0 NANOSLEEP.SYNCS 0x989680 ;  /* 0x009896800000895d */ /* 0x008fea0003900000 */
[----:B------:R-:W3:Y:S02]  /*ecc0*/  @!P0 SYNCS.PHASECHK.TRANS64 P0, [R0+URZ], R5 ;  /* 0x00000005000085a7 */ /* 0x000ee400080010ff */
[----:B---3--:R-:W-:Y:S05]  /*ecd0*/  @!P0 BRA `(.L_x_42) ;  /* 0xfffffffc00f08947 */ /* 0x008fea000383ffff */
[----:B------:R-:W-:Y:S05]  /*ece0*/  BRA `(.L_x_145) ;  /* 0xffffff9400ec7947 */ /* 0x000fea000383ffff */
.L_x_45:
[----:B------:R-:W-:-:S07]  /*ecf0*/  MOV R4, UR7 ;  /* 0x0000000700047c02 */ /* 0x000fce0008000f00 */
.L_x_146:
[----:B-1----:R1:W2:Y:S02]  /*ed00*/  SYNCS.PHASECHK.TRANS64.TRYWAIT P1, [R4+URZ+0x98], R7 ;  /* 0x00009807040075a7 */ /* 0x0022a400080211ff */
[----:B--2---:R-:W-:Y:S05]  /*ed10*/  @!P1 NANOSLEEP.SYNCS 0x989680 ;  /* 0x009896800000995d */ /* 0x004fea0003900000 */
[----:B------:R-:W2:Y:S02]  /*ed20*/  @!P1 SYNCS.PHASECHK.TRANS64 P1, [R4+URZ+0x98], R7 ;  /* 0x00009807040095a7 */ /* 0x000ea400080210ff */
[----:B--2---:R-:W-:Y:S05]  /*ed30*/  @!P1 BRA `(.L_x_146) ;  /* 0xfffffffc00f09947 */ /* 0x004fea000383ffff */
[----:B------:R-:W-:Y:S05]  /*ed40*/  BRA `(.L_x_147) ;  /* 0xffffff9800407947 */ /* 0x000fea000383ffff */
.L_x_46:
[----:B-1----:R-:W-:-:S07]  /*ed50*/  MOV R4, UR7 ;  /* 0x0000000700047c02 */ /* 0x002fce0008000f00 */
.L_x_148:
[----:B-1----:R1:W2:Y:S02]  /*ed60*/  SYNCS.PHASECHK.TRANS64.TRYWAIT P1, [R4+URZ+0x90], R5 ;  /* 0x00009005040075a7 */ /* 0x0022a400080211ff */
[----:B--2---:R-:W-:Y:S05]  /*ed70*/  @!P1 NANOSLEEP.SYNCS 0x989680 ;  /* 0x009896800000995d */ /* 0x004fea0003900000 */
[----:B------:R-:W2:Y:S02]  /*ed80*/  @!P1 SYNCS.PHASECHK.TRANS64 P1, [R4+URZ+0x90], R5 ;  /* 0x00009005040095a7 */ /* 0x000ea400080210ff */
[----:B--2---:R-:W-:Y:S05]  /*ed90*/  @!P1 BRA `(.L_x_148) ;  /* 0xfffffffc00f09947 */ /* 0x004fea000383ffff */
[----:B------:R-:W-:Y:S05]  /*eda0*/  BRA `(.L_x_149) ;  /* 0xffffff9800487947 */ /* 0x000fea000383ffff */
.L_x_56:
[----:B-1----:R1:W2:Y:S02]  /*edb0*/  SYNCS.PHASECHK.TRANS64.TRYWAIT P1, [R0+URZ+0x8], R3 ;  /* 0x00000803000075a7 */ /* 0x0022a400080211ff */
[----:B--2---:R-:W-:Y:S05]  /*edc0*/  @!P1 NANOSLEEP.SYNCS 0x989680 ;  /* 0x009896800000995d */ /* 0x004fea0003900000 */
[----:B------:R-:W2:Y:S02]  /*edd0*/  @!P1 SYNCS.PHASECHK.TRANS64 P1, [R0+URZ+0x8], R3 ;  /* 0x00000803000095a7 */ /* 0x000ea400080210ff */
[----:B--2---:R-:W-:Y:S05]  /*ede0*/  @!P1 BRA `(.L_x_56) ;  /* 0xfffffffc00f09947 */ /* 0x004fea000383ffff */
[----:B------:R-:W-:Y:S05]  /*edf0*/  BRA `(.L_x_55) ;  /* 0xffffff9c00107947 */ /* 0x000fea000383ffff */
.L_x_58:
[----:B------:R-:W-:Y:S01]  /*ee00*/  BSSY B0, `(.L_x_150) ;  /* 0x0000006000007945 */ /* 0x000fe20003800000 */
[----:B-1----:R-:W-:-:S07]  /*ee10*/  MOV R15, 0xffffffff ;  /* 0xffffffff000f7802 */ /* 0x002fce0000000f00 */
[----:B-----5:R-:W-:Y:S05]  /*ee20*/  WARPSYNC.COLLECTIVE R15, `(.L_x_151) ;  /* 0x000000000f0c7348 */ /* 0x020fea0003c00000 */
[----:B------:R-:W-:Y:S02]  /*ee30*/  ELECT P6, UR79, PT ;  /* 0x00000000004f782f */ /* 0x000fe400038c0000 */
[----:B------:R-:W-:Y:S01]  /*ee40*/  MOV R14, UR79 ;  /* 0x0000004f000e7c02 */ /* 0x000fe20008000f00 */
[----:B-----5:R-:W-:Y:S10]  /*ee50*/  ENDCOLLECTIVE ;  /* 0x000000000000791b */ /* 0x020ff40003800000 */
.L_x_151:
[----:B------:R-:W-:Y:S05]  /*ee60*/  BSYNC B0 ;  /* 0x0000000000007941 */ /* 0x000fea0003800000 */
.L_x_150:
[----:B------:R-:W-:Y:S05]  /*ee70*/  BRA `(.L_x_152) ;  /* 0xffffff9c00387947 */ /* 0x000fea000383ffff */
.L_x_60:
[----:B-1----:R1:W2:Y:S02]  /*ee80*/  SYNCS.PHASECHK.TRANS64.TRYWAIT P0, [R0+URZ+0x8], R3 ;  /* 0x00000803000075a7 */ /* 0x0022a400080011ff */
[----:B--2---:R-:W-:Y:S05]  /*ee90*/  @!P0 NANOSLEEP.SYNCS 0x989680 ;  /* 0x009896800000895d */ /* 0x004fea0003900000 */
[----:B------:R-:W2:Y:S02]  /*eea0*/  @!P0 SYNCS.PHASECHK.TRANS64 P0, [R0+URZ+0x8], R3 ;  /* 0x00000803000085a7 */ /* 0x000ea400080010ff */
[----:B--2---:R-:W-:Y:S05]  /*eeb0*/  @!P0 BRA `(.L_x_60) ;  /* 0xfffffffc00f08947 */ /* 0x004fea000383ffff */
[----:B------:R-:W-:Y:S05]  /*eec0*/  BRA `(.L_x_59) ;  /* 0xffffff9c00407947 */ /* 0x000fea000383ffff */
.L_x_61:
[----:B--2---:R2:W3:Y:S02]  /*eed0*/  SYNCS.PHASECHK.TRANS64.TRYWAIT P0, [R0+URZ+0x90], R5 ;  /* 0x00009005000075a7 */ /* 0x0044e400080011ff */
[----:B---3--:R-:W-:Y:S05]  /*eee0*/  @!P0 NANOSLEEP.SYNCS 0x989680 ;  /* 0x009896800000895d */ /* 0x008fea0003900000 */
[----:B------:R-:W3:Y:S02]  /*eef0*/  @!P0 SYNCS.PHASECHK.TRANS64 P0, [R0+URZ+0x90], R5 ;  /* 0x00009005000085a7 */ /* 0x000ee400080010ff */
[----:B---3--:R-:W-:Y:S05]  /*ef00*/  @!P0 BRA `(.L_x_61) ;  /* 0xfffffffc00f08947 */ /* 0x008fea000383ffff */
[----:B------:R-:W-:Y:S05]  /*ef10*/  BRA `(.L_x_153) ;  /* 0xffffffa0004c7947 */ /* 0x000fea000383ffff */
.L_x_63:
[----:B-1----:R1:W2:Y:S02]  /*ef20*/  SYNCS.PHASECHK.TRANS64.TRYWAIT P1, [R20+URZ+0xb0], R5 ;  /* 0x0000b005140075a7 */ /* 0x0022a400080211ff */
[----:B--2---:R-:W-:Y:S05]  /*ef30*/  @!P1 NANOSLEEP.SYNCS 0x989680 ;  /* 0x009896800000995d */ /* 0x004fea0003900000 */
[----:B------:R-:W2:Y:S02]  /*ef40*/  @!P1 SYNCS.PHASECHK.TRANS64 P1, [R20+URZ+0xb0], R5 ;  /* 0x0000b005140095a7 */ /* 0x000ea400080210ff */
[----:B--2---:R-:W-:Y:S05]  /*ef50*/  @!P1 BRA `(.L_x_63) ;  /* 0xfffffffc00f09947 */ /* 0x004fea000383ffff */
[----:B------:R-:W-:Y:S05]  /*ef60*/  BRA `(.L_x_62) ;  /* 0xffffffa0007c7947 */ /* 0x000fea000383ffff */
.L_x_67:
[----:B-1----:R1:W2:Y:S02]  /*ef70*/  SYNCS.PHASECHK.TRANS64.TRYWAIT P2, [R17+URZ], R22 ;  /* 0x00000016110075a7 */ /* 0x0022a400080411ff */
[----:B--2---:R-:W-:Y:S05]  /*ef80*/  @!P2 NANOSLEEP.SYNCS 0x989680 ;  /* 0x009896800000a95d */ /* 0x004fea0003900000 */
[----:B------:R-:W2:Y:S02]  /*ef90*/  @!P2 SYNCS.PHASECHK.TRANS64 P2, [R17+URZ], R22 ;  /* 0x000000161100a5a7 */ /* 0x000ea400080410ff */
[----:B--2---:R-:W-:Y:S05]  /*efa0*/  @!P2 BRA `(.L_x_67) ;  /* 0xfffffffc00f0a947 */ /* 0x004fea000383ffff */
[----:B------:R-:W-:Y:S05]  /*efb0*/  BRA `(.L_x_66) ;  /* 0xffffffa000bc7947 */ /* 0x000fea000383ffff */
.L_x_71:
[----:B-1----:R1:W2:Y:S02]  /*efc0*/  SYNCS.PHASECHK.TRANS64.TRYWAIT P1, [R3+URZ], R4 ;  /* 0x00000004030075a7 */ /* 0x0022a400080211ff */
[----:B--2---:R-:W-:Y:S05]  /*efd0*/  @!P1 NANOSLEEP.SYNCS 0x989680 ;  /* 0x009896800000995d */ /* 0x004fea0003900000 */
[----:B------:R-:W2:Y:S02]  /*efe0*/  @!P1 SYNCS.PHASECHK.TRANS64 P1, [R3+URZ], R4 ;  /* 0x00000004030095a7 */ /* 0x000ea400080210ff */
[----:B--2---:R-:W-:Y:S05]  /*eff0*/  @!P1 BRA `(.L_x_71) ;  /* 0xfffffffc00f09947 */ /* 0x004fea000383ffff */
[----:B------:R-:W-:Y:S05]  /*f000*/  BRA `(.L_x_154) ;  /* 0xffffffac00447947 */ /* 0x000fea000383ffff */
.L_x_74:
[----:B-1----:R1:W2:Y:S02]  /*f010*/  SYNCS.PHASECHK.TRANS64.TRYWAIT P1, [R0+URZ+0xc0], R5 ;  /* 0x0000c005000075a7 */ /* 0x0022a400080211ff */
[----:B--2---:R-:W-:Y:S05]  /*f020*/  @!P1 NANOSLEEP.SYNCS 0x989680 ;  /* 0x009896800000995d */ /* 0x004fea0003900000 */
[----:B------:R-:W2:Y:S02]  /*f030*/  @!P1 SYNCS.PHASECHK.TRANS64 P1, [R0+URZ+0xc0], R5 ;  /* 0x0000c005000095a7 */ /* 0x000ea400080210ff */
[----:B--2---:R-:W-:Y:S05]  /*f040*/  @!P1 BRA `(.L_x_74) ;  /* 0xfffffffc00f09947 */ /* 0x004fea000383ffff */
[----:B------:R-:W-:Y:S05]  /*f050*/  BRA `(.L_x_155) ;  /* 0xffffffac00747947 */ /* 0x000fea000383ffff */
.L_x_79:
[----:B--2---:R2:W3:Y:S02]  /*f060*/  SYNCS.PHASECHK.TRANS64.TRYWAIT P0, [R27+URZ+0x90], R0 ;  /* 0x000090001b0075a7 */ /* 0x0044e400080011ff */
[----:B---3--:R-:W-:Y:S05]  /*f070*/  @!P0 NANOSLEEP.SYNCS 0x989680 ;  /* 0x009896800000895d */ /* 0x008fea0003900000 */
[----:B------:R-:W3:Y:S02]  /*f080*/  @!P0 SYNCS.PHASECHK.TRANS64 P0, [R27+URZ+0x90], R0 ;  /* 0x000090001b0085a7 */ /* 0x000ee400080010ff */
[----:B---3--:R-:W-:Y:S05]  /*f090*/  @!P0 BRA `(.L_x_79) ;  /* 0xfffffffc00f08947 */ /* 0x008fea000383ffff */
[----:B------:R-:W-:Y:S05]  /*f0a0*/  BRA `(.L_x_156) ;  /* 0xffffffb000a87947 */ /* 0x000fea000383ffff */
.L_x_82:
[----:B--2---:R2:W3:Y:S02]  /*f0b0*/  SYNCS.PHASECHK.TRANS64.TRYWAIT P0, [R27+URZ+0x88], R0 ;  /* 0x000088001b0075a7 */ /* 0x0044e400080011ff */
[----:B---3--:R-:W-:Y:S05]  /*f0c0*/  @!P0 NANOSLEEP.SYNCS 0x989680 ;  /* 0x009896800000895d */ /* 0x008fea0003900000 */
[----:B------:R-:W3:Y:S02]  /*f0d0*/  @!P0 SYNCS.PHASECHK.TRANS64 P0, [R27+URZ+0x88], R0 ;  /* 0x000088001b0085a7 */ /* 0x000ee400080010ff */
[----:B---3--:R-:W-:Y:S05]  /*f0e0*/  @!P0 BRA `(.L_x_82) ;  /* 0xfffffffc00f08947 */ /* 0x008fea000383ffff */
[----:B------:R-:W-:Y:S05]  /*f0f0*/  BRA `(.L_x_81) ;  /* 0xffffffb400887947 */ /* 0x000fea000383ffff */
.L_x_85:
[----:B-1----:R1:W2:Y:S02]  /*f100*/  SYNCS.PHASECHK.TRANS64.TRYWAIT P0, [R27+URZ+0x60], R16 ;  /* 0x000060101b0075a7 */ /* 0x0022a400080011ff */
[----:B--2---:R-:W-:Y:S05]  /*f110*/  @!P0 NANOSLEEP.SYNCS 0x989680 ;  /* 0x009896800000895d */ /* 0x004fea0003900000 */
[----:B------:R-:W2:Y:S02]  /*f120*/  @!P0 SYNCS.PHASECHK.TRANS64 P0, [R27+URZ+0x60], R16 ;  /* 0x000060101b0085a7 */ /* 0x000ea400080010ff */
[----:B--2---:R-:W-:Y:S05]  /*f130*/  @!P0 BRA `(.L_x_85) ;  /* 0xfffffffc00f08947 */ /* 0x004fea000383ffff */
[----:B------:R-:W-:Y:S05]  /*f140*/  BRA `(.L_x_157) ;  /* 0xffffffb8005c7947 */ /* 0x000fea000383ffff */
.L_x_86:
[----:B--2---:R2:W3:Y:S02]  /*f150*/  SYNCS.PHASECHK.TRANS64.TRYWAIT P0, [R27+URZ+0x68], R16 ;  /* 0x000068101b0075a7 */ /* 0x0044e400080011ff */
[----:B---3--:R-:W-:Y:S05]  /*f160*/  @!P0 NANOSLEEP.SYNCS 0x989680 ;  /* 0x009896800000895d */ /* 0x008fea0003900000 */
[----:B------:R-:W3:Y:S02]  /*f170*/  @!P0 SYNCS.PHASECHK.TRANS64 P0, [R27+URZ+0x68], R16 ;  /* 0x000068101b0085a7 */ /* 0x000ee400080010ff */
[----:B---3--:R-:W-:Y:S05]  /*f180*/  @!P0 BRA `(.L_x_86) ;  /* 0xfffffffc00f08947 */ /* 0x008fea000383ffff */
[----:B------:R-:W-:Y:S05]  /*f190*/  BRA `(.L_x_158) ;  /* 0xffffffb800b07947 */ /* 0x000fea000383ffff */
.L_x_87:
[----:B---3--:R3:W4:Y:S02]  /*f1a0*/  SYNCS.PHASECHK.TRANS64.TRYWAIT P0, [R27+URZ+0x70], R16 ;  /* 0x000070101b0075a7 */ /* 0x00872400080011ff */
[----:B----4-:R-:W-:Y:S05]  /*f1b0*/  @!P0 NANOSLEEP.SYNCS 0x989680 ;  /* 0x009896800000895d */ /* 0x010fea0003900000 */
[----:B------:R-:W4:Y:S02]  /*f1c0*/  @!P0 SYNCS.PHASECHK.TRANS64 P0, [R27+URZ+0x70], R16 ;  /* 0x000070101b0085a7 */ /* 0x000f2400080010ff */
[----:B----4-:R-:W-:Y:S05]  /*f1d0*/  @!P0 BRA `(.L_x_87) ;  /* 0xfffffffc00f08947 */ /* 0x010fea000383ffff */
[----:B------:R-:W-:Y:S05]  /*f1e0*/  BRA `(.L_x_159) ;  /* 0xffffffbc00047947 */ /* 0x000fea000383ffff */
.L_x_88:
[----:B-1----:R1:W2:Y:S02]  /*f1f0*/  SYNCS.PHASECHK.TRANS64.TRYWAIT P0, [R27+URZ+0x78], R16 ;  /* 0x000078101b0075a7 */ /* 0x0022a400080011ff */
[----:B--2---:R-:W-:Y:S05]  /*f200*/  @!P0 NANOSLEEP.SYNCS 0x989680 ;  /* 0x009896800000895d */ /* 0x004fea0003900000 */
[----:B------:R-:W2:Y:S02]  /*f210*/  @!P0 SYNCS.PHASECHK.TRANS64 P0, [R27+URZ+0x78], R16 ;  /* 0x000078101b0085a7 */ /* 0x000ea400080010ff */
[----:B--2---:R-:W-:Y:S05]  /*f220*/  @!P0 BRA `(.L_x_88) ;  /* 0xfffffffc00f08947 */ /* 0x004fea000383ffff */
[----:B------:R-:W-:Y:S05]  /*f230*/  BRA `(.L_x_160) ;  /* 0xffffffbc00947947 */ /* 0x000fea000383ffff */
.L_x_90:
[----:B-1----:R1:W3:Y:S02]  /*f240*/  SYNCS.PHASECHK.TRANS64.TRYWAIT P0, [R27+URZ+0x60], R0 ;  /* 0x000060001b0075a7 */ /* 0x0022e400080011ff */
[----:B---3--:R-:W-:Y:S05]  /*f250*/  @!P0 NANOSLEEP.SYNCS 0x989680 ;  /* 0x009896800000895d */ /* 0x008fea0003900000 */
[----:B------:R-:W3:Y:S02]  /*f260*/  @!P0 SYNCS.PHASECHK.TRANS64 P0, [R27+URZ+0x60], R0 ;  /* 0x000060001b0085a7 */ /* 0x000ee400080010ff */
[----:B---3--:R-:W-:Y:S05]  /*f270*/  @!P0 BRA `(.L_x_90) ;  /* 0xfffffffc00f08947 */ /* 0x008fea000383ffff */
[----:B------:R-:W-:Y:S05]  /*f280*/  BRA `(.L_x_161) ;  /* 0xffffffbc00fc7947 */ /* 0x000fea000383ffff */
.L_x_91:
[----:B---3--:R3:W4:Y:S02]  /*f290*/  SYNCS.PHASECHK.TRANS64.TRYWAIT P0, [R27+URZ+0x68], R0 ;  /* 0x000068001b0075a7 */ /* 0x00872400080011ff */
[----:B----4-:R-:W-:Y:S05]  /*f2a0*/  @!P0 NANOSLEEP.SYNCS 0x989680 ;  /* 0x009896800000895d */ /* 0x010fea0003900000 */
[----:B------:R-:W4:Y:S02]  /*f2b0*/  @!P0 SYNCS.PHASECHK.TRANS64 P0, [R27+URZ+0x68], R0 ;  /* 0x000068001b0085a7 */ /* 0x000f2400080010ff */
[----:B----4-:R-:W-:Y:S05]  /*f2c0*/  @!P0 BRA `(.L_x_91) ;  /* 0xfffffffc00f08947 */ /* 0x010fea000383ffff */
[----:B------:R-:W-:Y:S05]  /*f2d0*/  BRA `(.L_x_162) ;  /* 0xffffffbc00f07947 */ /* 0x000fea000383ffff */
.L_x_92:
[----:B----4-:R4:W1:Y:S02]  /*f2e0*/  SYNCS.PHASECHK.TRANS64.TRYWAIT P0, [R27+URZ+0x70], R0 ;  /* 0x000070001b0075a7 */ /* 0x01086400080011ff */
[----:B-1----:R-:W-:Y:S05]  /*f2f0*/  @!P0 NANOSLEEP.SYNCS 0x989680 ;  /* 0x009896800000895d */ /* 0x002fea0003900000 */
[----:B------:R-:W1:Y:S02]  /*f300*/  @!P0 SYNCS.PHASECHK.TRANS64 P0, [R27+URZ+0x70], R0 ;  /* 0x000070001b0085a7 */ /* 0x000e6400080010ff */
[----:B-1----:R-:W-:Y:S05]  /*f310*/  @!P0 BRA `(.L_x_92) ;  /* 0xfffffffc00f08947 */ /* 0x002fea000383ffff */
[----:B------:R-:W-:Y:S05]  /*f320*/  BRA `(.L_x_93) ;  /* 0xffffffbc00e47947 */ /* 0x000fea000383ffff */
.L_x_94:
[----:B-1----:R1:W2:Y:S02]  /*f330*/  SYNCS.PHASECHK.TRANS64.TRYWAIT P0, [R87+URZ+0x90], R4 ;  /* 0x00009004570075a7 */ /* 0x0022a400080011ff */
[----:B--2---:R-:W-:Y:S05]  /*f340*/  @!P0 NANOSLEEP.SYNCS 0x989680 ;  /* 0x009896800000895d */ /* 0x004fea0003900000 */
[----:B------:R-:W2:Y:S02]  /*f350*/  @!P0 SYNCS.PHASECHK.TRANS64 P0, [R87+URZ+0x90], R4 ;  /* 0x00009004570085a7 */ /* 0x000ea400080010ff */
[----:B--2---:R-:W-:Y:S05]  /*f360*/  @!P0 BRA `(.L_x_94) ;  /* 0xfffffffc00f08947 */ /* 0x004fea000383ffff */
[----:B------:R-:W-:Y:S05]  /*f370*/  BRA `(.L_x_163) ;  /* 0xffffffc000c07947 */ /* 0x000fea000383ffff */
.L_x_105:
[----:B-1----:R1:W2:Y:S02]  /*f380*/  SYNCS.PHASECHK.TRANS64.TRYWAIT P1, [R87+URZ+0x40], R2 ;  /* 0x00004002570075a7 */ /* 0x0022a400080211ff */
[----:B--2---:R-:W-:Y:S05]  /*f390*/  @!P1 NANOSLEEP.SYNCS 0x989680 ;  /* 0x009896800000995d */ /* 0x004fea0003900000 */
[----:B------:R-:W2:Y:S02]  /*f3a0*/  @!P1 SYNCS.PHASECHK.TRANS64 P1, [R87+URZ+0x40], R2 ;  /* 0x00004002570095a7 */ /* 0x000ea400080210ff */
[----:B--2---:R-:W-:Y:S05]  /*f3b0*/  @!P1 BRA `(.L_x_105) ;  /* 0xfffffffc00f09947 */ /* 0x004fea000383ffff */
[----:B------:R-:W-:Y:S05]  /*f3c0*/  BRA `(.L_x_104) ;  /* 0xffffffcc00f07947 */ /* 0x000fea000383ffff */
.L_x_107:
[----:B----4-:R4:W1:Y:S02]  /*f3d0*/  SYNCS.PHASECHK.TRANS64.TRYWAIT P0, [R109+URZ+0xa0], R0 ;  /* 0x0000a0006d0075a7 */ /* 0x01086400080011ff */
[----:B-1----:R-:W-:Y:S05]  /*f3e0*/  @!P0 NANOSLEEP.SYNCS 0x989680 ;  /* 0x009896800000895d */ /* 0x002fea0003900000 */
[----:B------:R-:W1:Y:S02]  /*f3f0*/  @!P0 SYNCS.PHASECHK.TRANS64 P0, [R109+URZ+0xa0], R0 ;  /* 0x0000a0006d0085a7 */ /* 0x000e6400080010ff */
[----:B-1----:R-:W-:Y:S05]  /*f400*/  @!P0 BRA `(.L_x_107) ;  /* 0xfffffffc00f08947 */ /* 0x002fea000383ffff */
[----:B------:R-:W-:Y:S05]  /*f410*/  BRA `(.L_x_106) ;  /* 0xffffffd000187947 */ /* 0x000fea000383ffff */
.L_x_116:
[----:B-1----:R1:W3:Y:S02]  /*f420*/  SYNCS.PHASECHK.TRANS64.TRYWAIT P0, [R3+URZ+0x40], R0 ;  /* 0x00004000030075a7 */ /* 0x0022e400080011ff */
[----:B---3--:R-:W-:Y:S05]  /*f430*/  @!P0 NANOSLEEP.SYNCS 0x989680 ;  /* 0x009896800000895d */ /* 0x008fea0003900000 */
[----:B------:R-:W3:Y:S02]  /*f440*/  @!P0 SYNCS.PHASECHK.TRANS64 P0, [R3+URZ+0x40], R0 ;  /* 0x00004000030085a7 */ /* 0x000ee400080010ff */
[----:B---3--:R-:W-:Y:S05]  /*f450*/  @!P0 BRA `(.L_x_116) ;  /* 0xfffffffc00f08947 */ /* 0x008fea000383ffff */
[----:B------:R-:W-:Y:S05]  /*f460*/  BRA `(.L_x_115) ;  /* 0xffffffd800347947 */ /* 0x000fea000383ffff */
.L_x_124:
[----:B-1----:R1:W4:Y:S02]  /*f470*/  SYNCS.PHASECHK.TRANS64.TRYWAIT P0, [R114+URZ+0x40], R5 ;  /* 0x00004005720075a7 */ /* 0x00232400080011ff */
[----:B----4-:R-:W-:Y:S05]  /*f480*/  @!P0 NANOSLEEP.SYNCS 0x989680 ;  /* 0x009896800000895d */ /* 0x010fea0003900000 */
[----:B------:R-:W4:Y:S02]  /*f490*/  @!P0 SYNCS.PHASECHK.TRANS64 P0, [R114+URZ+0x40], R5 ;  /* 0x00004005720085a7 */ /* 0x000f2400080010ff */
[----:B----4-:R-:W-:Y:S05]  /*f4a0*/  @!P0 BRA `(.L_x_124) ;  /* 0xfffffffc00f08947 */ /* 0x010fea000383ffff */
[----:B------:R-:W-:Y:S05]  /*f4b0*/  BRA `(.L_x_123) ;  /* 0xffffffe000787947 */ /* 0x000fea000383ffff */
.L_x_132:
[----:B-1----:R1:W4:Y:S02]  /*f4c0*/  SYNCS.PHASECHK.TRANS64.TRYWAIT P0, [R115+URZ+0x40], R4 ;  /* 0x00004004730075a7 */ /* 0x00232400080011ff */
[----:B----4-:R-:W-:Y:S05]  /*f4d0*/  @!P0 NANOSLEEP.SYNCS 0x989680 ;  /* 0x009896800000895d */ /* 0x010fea0003900000 */
[----:B------:R-:W4:Y:S02]  /*f4e0*/  @!P0 SYNCS.PHASECHK.TRANS64 P0, [R115+URZ+0x40], R4 ;  /* 0x00004004730085a7 */ /* 0x000f2400080010ff */
[----:B----4-:R-:W-:Y:S05]  /*f4f0*/  @!P0 BRA `(.L_x_132) ;  /* 0xfffffffc00f08947 */ /* 0x010fea000383ffff */
[----:B------:R-:W-:Y:S05]  /*f500*/  BRA `(.L_x_131) ;  /* 0xffffffe800bc7947 */ /* 0x000fea000383ffff */
        .weak           $__internal_0_$__cuda_sm10x_tcgen05_guardrail_trap_col_being_dealloced_not_returned_by_alloc
        .type           $__internal_0_$__cuda_sm10x_tcgen05_guardrail_trap_col_being_dealloced_not_returned_by_alloc,@function
        .size           $__internal_0_$__cuda_sm10x_tcgen05_guardrail_trap_col_being_dealloced_not_returned_by_alloc,($__internal_1_$__cuda_sm10x_tcgen05_guardrail_trap_phase_invalid_during_alloc - $__internal_0_$__cuda_sm10x_tcgen05_guardrail_trap_col_being_dealloced_not_returned_by_alloc)
$__internal_0_$__cuda_sm10x_tcgen05_guardrail_trap_col_being_dealloced_not_returned_by_alloc:
[----:B------:R-:W-:Y:S05]  /*f510*/  BPT.TRAP 0x1 ;  /* 0x000000040000795c */ /* 0x000fea0000300000 */
[----:B------:R-:W-:-:S04]  /*f520*/  HFMA2 R3, -RZ, RZ, 0, 0 ;  /* 0x00000000ff037431 */ /* 0x000fc800000001ff */
[----:B------:R-:W-:Y:S05]  /*f530*/  RET.REL.NODEC R2 `(_ZN7cutlass13device_kernelINS_4conv6kernel13ConvUniversalINS1_16ConvProblemShapeILNS1_8OperatorE1ELi3EEENS1_10collective14CollectiveConvINS1_47MainloopSm100TmaUmmaWarpSpecializedImplicitGemmILS5_1ELi4ELi3ELi1ELi2EN4cute5tupleIJNSA_1CILi2EEENSC_ILi1EEESE_EEEEENSB_IJNSC_ILi256EEENSC_ILi64EEENSB_IJSI_EEEEEENS_10tfloat32_tESL_NSA_8TiledMMAINSA_8MMA_AtomIJNSA_23SM100_MMA_TF32_2x1SM_SSISL_SL_fLi256ELi64ELNSA_4UMMA5MajorE0ELSQ_1ELNSP_7ScaleInE0ELSR_0EEEEEENSA_6LayoutINSB_IJSE_SE_SE_EEENSB_IJNSC_ILi0EEESW_SW_EEEEENSB_IJNSA_10UnderscoreESZ_SZ_EEEEENS7_6detail27Sm100ImplicitGemmTileTraitsINSA_25SM100_TMA_2SM_LOAD_IM2COLENSA_14ComposedLayoutINSA_7SwizzleILi3ELi4ELi3EEENSA_18smem_ptr_flag_bitsILi32EEENSU_INSB_IJNSC_ILi8EEENSC_ILi32EEEEEENSB_IJS1B_SE_EEEEEEEvEENS13_INSA_18SM100_TMA_2SM_LOADENS15_INS16_ILi2ELi5ELi2EEES19_NSU_INSB_IJS1B_NSC_ILi4EEEEEENSB_IJSE_S1B_EEEEEEEvEEEENS_8epilogue10collective18CollectiveEpilogueINS1Q_23Sm100TmaWarpSpecializedILi4ELi2ELi16ELb1ELb0EEEJNSB_IJNSC_ILi128EEESI_SJ_EEENSB_IJNSU_IS1V_SE_EENSU_INSC_ILi16EEESE_EEEEESL_NSB_IJNSB_IJllllEEESE_SW_EEESL_S22_NS1Q_6fusion15FusionCallbacksIS1U_NS23_17LinearCombinationISL_fSL_fLNS_15FloatRoundStyleE2EEES1W_S20_JEEENSA_5SM1004TMEM4LOAD26SM100_TMEM_LOAD_32dp32b16xENSA_20SM90_TMA_LOAD_IM2COLENS15_INS16_ILi2ELi4ELi3EEES19_NSU_INSB_IJS1A_S1Y_EEENSB_IJS1Y_SE_EEEEEEENSA_39AutoVectorizingCopyWithAssumedAlignmentILi128EEENSA_21SM90_TMA_STORE_IM2COLES2I_S2K_S2K_EEEvvEEEEvNT_6ParamsE) ;  /* 0xffffff0802b07950 */ /* 0x000fea0003c3ffff */
        .weak           $__internal_1_$__cuda_sm10x_tcgen05_guardrail_trap_phase_invalid_during_alloc
        .type           $__internal_1_$__cuda_sm10x_tcgen05_guardrail_trap_phase_invalid_during_alloc,@function
        .size           $__internal_1_$__cuda_sm10x_tcgen05_guardrail_trap_phase_invalid_during_alloc,($__internal_2_$__cuda_sm10x_tcgen05_guardrail_trap_unallocated_columns_being_dealloced - $__internal_1_$__cuda_sm10x_tcgen05_guardrail_trap_phase_invalid_during_alloc)
$__internal_1_$__cuda_sm10x_tcgen05_guardrail_trap_phase_invalid_during_alloc:
[----:B------:R-:W-:Y:S05]  /*f540*/  BPT.TRAP 0x1 ;  /* 0x000000040000795c */ /* 0x000fea0000300000 */
[----:B------:R-:W-:-:S04]  /*f550*/  MOV R3, 0x0 ;  /* 0x0000000000037802 */ /* 0x000fc80000000f00 */
[----:B------:R-:W-:Y:S05]  /*f560*/  RET.REL.NODEC R2 `(_ZN7cutlass13device_kernelINS_4conv6kernel13ConvUniversalINS1_16ConvProblemShapeILNS1_8OperatorE1ELi3EEENS1_10collective14CollectiveConvINS1_47MainloopSm100TmaUmmaWarpSpecializedImplicitGemmILS5_1ELi4ELi3ELi1ELi2EN4cute5tupleIJNSA_1CILi2EEENSC_ILi1EEESE_EEEEENSB_IJNSC_ILi256EEENSC_ILi64EEENSB_IJSI_EEEEEENS_10tfloat32_tESL_NSA_8TiledMMAINSA_8MMA_AtomIJNSA_23SM100_MMA_TF32_2x1SM_SSISL_SL_fLi256ELi64ELNSA_4UMMA5MajorE0ELSQ_1ELNSP_7ScaleInE0ELSR_0EEEEEENSA_6LayoutINSB_IJSE_SE_SE_EEENSB_IJNSC_ILi0EEESW_SW_EEEEENSB_IJNSA_10UnderscoreESZ_SZ_EEEEENS7_6detail27Sm100ImplicitGemmTileTraitsINSA_25SM100_TMA_2SM_LOAD_IM2COLENSA_14ComposedLayoutINSA_7SwizzleILi3ELi4ELi3EEENSA_18smem_ptr_flag_bitsILi32EEENSU_INSB_IJNSC_ILi8EEENSC_ILi32EEEEEENSB_IJS1B_SE_EEEEEEEvEENS13_INSA_18SM100_TMA_2SM_LOADENS15_INS16_ILi2ELi5ELi2EEES19_NSU_INSB_IJS1B_NSC_ILi4EEEEEENSB_IJSE_S1B_EEEEEEEvEEEENS_8epilogue10collective18CollectiveEpilogueINS1Q_23Sm100TmaWarpSpecializedILi4ELi2ELi16ELb1ELb0EEEJNSB_IJNSC_ILi128EEESI_SJ_EEENSB_IJNSU_IS1V_SE_EENSU_INSC_ILi16EEESE_EEEEESL_NSB_IJNSB_IJllllEEESE_SW_EEESL_S22_NS1Q_6fusion15FusionCallbacksIS1U_NS23_17LinearCombinationISL_fSL_fLNS_15FloatRoundStyleE2EEES1W_S20_JEEENSA_5SM1004TMEM4LOAD26SM100_TMEM_LOAD_32dp32b16xENSA_20SM90_TMA_LOAD_IM2COLENS15_INS16_ILi2ELi4ELi3EEES19_NSU_INSB_IJS1A_S1Y_EEENSB_IJS1Y_SE_EEEEEEENSA_39AutoVectorizingCopyWithAssumedAlignmentILi128EEENSA_21SM90_TMA_STORE_IM2COLES2I_S2K_S2K_EEEvvEEEEvNT_6ParamsE) ;  /* 0xffffff0802a47950 */ /* 0x000fea0003c3ffff */
        .weak           $__internal_2_$__cuda_sm10x_tcgen05_guardrail_trap_unallocated_columns_being_dealloced
        .type           $__internal_2_$__cuda_sm10x_tcgen05_guardrail_trap_unallocated_columns_being_dealloced,@function
        .size           $__internal_2_$__cuda_sm10x_tcgen05_guardrail_trap_unallocated_columns_being_dealloced,(.L_x_165 - $__internal_2_$__cuda_sm10x_tcgen05_guardrail_trap_unallocated_columns_being_dealloced)
$__internal_2_$__cuda_sm10x_tcgen05_guardrail_trap_unallocated_columns_being_dealloced:
[----:B------:R-:W-:Y:S05]  /*f570*/  BPT.TRAP 0x1 ;  /* 0x000000040000795c */ /* 0x000fea0000300000 */
[----:B------:R-:W-:-:S04]  /*f580*/  HFMA2 R3, -RZ, RZ, 0, 0 ;  /* 0x00000000ff037431 */ /* 0x000fc800000001ff */
[----:B------:R-:W-:Y:S05]  /*f590*/  RET.REL.NODEC R2 `(_ZN7cutlass13device_kernelINS_4conv6kernel13ConvUniversalINS1_16ConvProblemShapeILNS1_8OperatorE1ELi3EEENS1_10collective14CollectiveConvINS1_47MainloopSm100TmaUmmaWarpSpecializedImplicitGemmILS5_1ELi4ELi3ELi1ELi2EN4cute5tupleIJNSA_1CILi2EEENSC_ILi1EEESE_EEEEENSB_IJNSC_ILi256EEENSC_ILi64EEENSB_IJSI_EEEEEENS_10tfloat32_tESL_NSA_8TiledMMAINSA_8MMA_AtomIJNSA_23SM100_MMA_TF32_2x1SM_SSISL_SL_fLi256ELi64ELNSA_4UMMA5MajorE0ELSQ_1ELNSP_7ScaleInE0ELSR_0EEEEEENSA_6LayoutINSB_IJSE_SE_SE_EEENSB_IJNSC_ILi0EEESW_SW_EEEEENSB_IJNSA_10UnderscoreESZ_SZ_EEEEENS7_6detail27Sm100ImplicitGemmTileTraitsINSA_25SM100_TMA_2SM_LOAD_IM2COLENSA_14ComposedLayoutINSA_7SwizzleILi3ELi4ELi3EEENSA_18smem_ptr_flag_bitsILi32EEENSU_INSB_IJNSC_ILi8EEENSC_ILi32EEEEEENSB_IJS1B_SE_EEEEEEEvEENS13_INSA_18SM100_TMA_2SM_LOADENS15_INS16_ILi2ELi5ELi2EEES19_NSU_INSB_IJS1B_NSC_ILi4EEEEEENSB_IJSE_S1B_EEEEEEEvEEEENS_8epilogue10collective18CollectiveEpilogueINS1Q_23Sm100TmaWarpSpecializedILi4ELi2ELi16ELb1ELb0EEEJNSB_IJNSC_ILi128EEESI_SJ_EEENSB_IJNSU_IS1V_SE_EENSU_INSC_ILi16EEESE_EEEEESL_NSB_IJNSB_IJllllEEESE_SW_EEESL_S22_NS1Q_6fusion15FusionCallbacksIS1U_NS23_17LinearCombinationISL_fSL_fLNS_15FloatRoundStyleE2EEES1W_S20_JEEENSA_5SM1004TMEM4LOAD26SM100_TMEM_LOAD_32dp32b16xENSA_20SM90_TMA_LOAD_IM2COLENS15_INS16_ILi2ELi4ELi3EEES19_NSU_INSB_IJS1A_S1Y_EEENSB_IJS1Y_SE_EEEEEEENSA_39AutoVectorizingCopyWithAssumedAlignmentILi128EEENSA_21SM90_TMA_STORE_IM2COLES2I_S2K_S2K_EEEvvEEEEvNT_6ParamsE) ;  /* 0xffffff0802987950 */ /* 0x000fea0003c3ffff */
.L_x_164:
[----:B------:R-:W-:-:S00]  /*f5a0*/  BRA `(.L_x_164) ;  /* 0xfffffffc00fc7947 */ /* 0x000fc0000383ffff */
[----:B------:R-:W-:-:S00]  /*f5b0*/  NOP ;  /* 0x0000000000007918 */ /* 0x000fc00000000000 */
        /* <DEDUP_REMOVED lines=12> */
.L_x_165:


//--------------------- .nv.global.init           --------------------------
	.section	.nv.global.init,"aw",@progbits
.nv.global.init:
	.type		$str$29,@object
	.size		$str$29,($str$30 - $str$29)
$str$29:
        /*0000*/ 	.byte	0x28, 0x61, 0x64, 0x64, 0x72, 0x65, 0x73, 0x73, 0x20, 0x26, 0x20, 0x6d, 0x61, 0x73, 0x6b, 0x29
        /*0010*/ 	.byte	0x20, 0x3d, 0x3d, 0x20, 0x30, 0x00
	.type		$str$30,@object
	.size		$str$30,($str$28 - $str$30)
$str$30:
        /*0016*/ 	.byte	0x2f, 0x74, 0x6d, 0x70, 0x2f, 0x63, 0x75, 0x74, 0x6c, 0x61, 0x73, 0x73, 0x5f, 0x73, 0x77, 0x65
        /*0026*/ 	.byte	0x65, 0x70, 0x5f, 0x73, 0x72, 0x63, 0x2f, 0x69, 0x6e, 0x63, 0x6c, 0x75, 0x64, 0x65, 0x2f, 0x63
        /*0036*/ 	.byte	0x75, 0x74, 0x65, 0x2f, 0x70, 0x6f, 0x69, 0x6e, 0x74, 0x65, 0x72, 0x5f, 0x66, 0x6c, 0x61, 0x67
        /*0046*/ 	.byte	0x67, 0x65, 0x64, 0x2e, 0x68, 0x70, 0x70, 0x00
	.type		$str$28,@object
	.size		$str$28,($str$27 - $str$28)
$str$28:
        /*004e*/ 	.byte	0x2f, 0x74, 0x6d, 0x70, 0x2f, 0x63, 0x75, 0x74, 0x6c, 0x61, 0x73, 0x73, 0x5f, 0x73, 0x77, 0x65
        /*005e*/ 	.byte	0x65, 0x70, 0x5f, 0x73, 0x72, 0x63, 0x2f, 0x69, 0x6e, 0x63, 0x6c, 0x75, 0x64, 0x65, 0x2f, 0x63
        /*006e*/ 	.byte	0x75, 0x74, 0x65, 0x2f, 0x61, 0x74, 0x6f, 0x6d, 0x2f, 0x63, 0x6f, 0x70, 0x79, 0x5f, 0x74, 0x72
        /*007e*/ 	.byte	0x61, 0x69, 0x74, 0x73, 0x5f, 0x73, 0x6d, 0x31, 0x30, 0x30, 0x2e, 0x68, 0x70, 0x70, 0x00
	.type		$str$27,@object
	.size		$str$27,(__unnamed_1 - $str$27)
$str$27:
        /*008d*/ 	.byte	0x28, 0x28, 0x75, 0x69, 0x6e, 0x74, 0x33, 0x32, 0x5f, 0x74, 0x28, 0x74, 0x68, 0x72, 0x65, 0x61
        /*009d*/ 	.byte	0x64, 0x49, 0x64, 0x78, 0x2e, 0x78, 0x29, 0x20, 0x2f, 0x20, 0x33, 0x32, 0x29, 0x20, 0x25, 0x20
        /*00ad*/ 	.byte	0x34, 0x29, 0x20, 0x3d, 0x3d, 0x20, 0x28, 0x28, 0x28, 0x74, 0x6d, 0x65, 0x6d, 0x5f, 0x61, 0x64
        /*00bd*/ 	.byte	0x64, 0x72, 0x20, 0x3e, 0x3e, 0x20, 0x31, 0x36, 0x29, 0x20, 0x2f, 0x20, 0x33, 0x32, 0x29, 0x20
        /*00cd*/ 	.byte	0x25, 0x20, 0x34, 0x29, 0x00
	.type		__unnamed_1,@object
	.size		__unnamed_1,(__unnamed_2 - __unnamed_1)
__unnamed_1:
        /*00d2*/ 	.byte	0x61, 0x75, 0x74, 0x6f, 0x20, 0x63, 0x75, 0x74, 0x65, 0x3a, 0x3a, 0x61, 0x73, 0x5f, 0x70, 0x6f
        /* <DEDUP_REMOVED lines=24> */
        /*0262*/ 	.byte	0x32, 0x30, 0x34, 0x38, 0x3e, 0x3e, 0x3e, 0x3e, 0x5d, 0x00
	.type		__unnamed_2,@object
	.size		__unnamed_2,(.L_2 - __unnamed_2)
__unnamed_2:
        /* <DEDUP_REMOVED lines=42> */
        /*050c*/ 	.byte	0x3e, 0x5d, 0x00
.L_2:


//--------------------- .nv.shared._ZN7cutlass13device_kernelINS_4conv6kernel13ConvUniversalINS1_16ConvProblemShapeILNS1_8OperatorE1ELi3EEENS1_10collective14CollectiveConvINS1_47MainloopSm100TmaUmmaWarpSpecializedImplicitGemmILS5_1ELi4ELi3ELi1ELi2EN4cute5tupleIJNSA_1CILi2EEENSC_ILi1EEESE_EEEEENSB_IJNSC_ILi256EEENSC_ILi64EEENSB_IJSI_EEEEEENS_10tfloat32_tESL_NSA_8TiledMMAINSA_8MMA_AtomIJNSA_23SM100_MMA_TF32_2x1SM_SSISL_SL_fLi256ELi64ELNSA_4UMMA5MajorE0ELSQ_1ELNSP_7ScaleInE0ELSR_0EEEEEENSA_6LayoutINSB_IJSE_SE_SE_EEENSB_IJNSC_ILi0EEESW_SW_EEEEENSB_IJNSA_10UnderscoreESZ_SZ_EEEEENS7_6detail27Sm100ImplicitGemmTileTraitsINSA_25SM100_TMA_2SM_LOAD_IM2COLENSA_14ComposedLayoutINSA_7SwizzleILi3ELi4ELi3EEENSA_18smem_ptr_flag_bitsILi32EEENSU_INSB_IJNSC_ILi8EEENSC_ILi32EEEEEENSB_IJS1B_SE_EEEEEEEvEENS13_INSA_18SM100_TMA_2SM_LOADENS15_INS16_ILi2ELi5ELi2EEES19_NSU_INSB_IJS1B_NSC_ILi4EEEEEENSB_IJSE_S1B_EEEEEEEvEEEENS_8epilogue10collective18CollectiveEpilogueINS1Q_23Sm100TmaWarpSpecializedILi4ELi2ELi16ELb1ELb0EEEJNSB_IJNSC_ILi128EEESI_SJ_EEENSB_IJNSU_IS1V_SE_EENSU_INSC_ILi16EEESE_EEEEESL_NSB_IJNSB_IJllllEEESE_SW_EEESL_S22_NS1Q_6fusion15FusionCallbacksIS1U_NS23_17LinearCombinationISL_fSL_fLNS_15FloatRoundStyleE2EEES1W_S20_JEEENSA_5SM1004TMEM4LOAD26SM100_TMEM_LOAD_32dp32b16xENSA_20SM90_TMA_LOAD_IM2COLENS15_INS16_ILi2ELi4ELi3EEES19_NSU_INSB_IJS1A_S1Y_EEENSB_IJS1Y_SE_EEEEEEENSA_39AutoVectorizingCopyWithAssumedAlignmentILi128EEENSA_21SM90_TMA_STORE_IM2COLES2I_S2K_S2K_EEEvvEEEEvNT_6ParamsE --------------------------
	.section	.nv.shared._ZN7cutlass13device_kernelINS_4conv6kernel13ConvUniversalINS1_16ConvProblemShapeILNS1_8OperatorE1ELi3EEENS1_10collective14CollectiveConvINS1_47MainloopSm100TmaUmmaWarpSpecializedImplicitGemmILS5_1ELi4ELi3ELi1ELi2EN4cute5tupleIJNSA_1CILi2EEENSC_ILi1EEESE_EEEEENSB_IJNSC_ILi256EEENSC_ILi64EEENSB_IJSI_EEEEEENS_10tfloat32_tESL_NSA_8TiledMMAINSA_8MMA_AtomIJNSA_23SM100_MMA_TF32_2x1SM_SSISL_SL_fLi256ELi64ELNSA_4UMMA5MajorE0ELSQ_1ELNSP_7ScaleInE0ELSR_0EEEEEENSA_6LayoutINSB_IJSE_SE_SE_EEENSB_IJNSC_ILi0EEESW_SW_EEEEENSB_IJNSA_10UnderscoreESZ_SZ_EEEEENS7_6detail27Sm100ImplicitGemmTileTraitsINSA_25SM100_TMA_2SM_LOAD_IM2COLENSA_14ComposedLayoutINSA_7SwizzleILi3ELi4ELi3EEENSA_18smem_ptr_flag_bitsILi32EEENSU_INSB_IJNSC_ILi8EEENSC_ILi32EEEEEENSB_IJS1B_SE_EEEEEEEvEENS13_INSA_18SM100_TMA_2SM_LOADENS15_INS16_ILi2ELi5ELi2EEES19_NSU_INSB_IJS1B_NSC_ILi4EEEEEENSB_IJSE_S1B_EEEEEEEvEEEENS_8epilogue10collective18CollectiveEpilogueINS1Q_23Sm100TmaWarpSpecializedILi4ELi2ELi16ELb1ELb0EEEJNSB_IJNSC_ILi128EEESI_SJ_EEENSB_IJNSU_IS1V_SE_EENSU_INSC_ILi16EEESE_EEEEESL_NSB_IJNSB_IJllllEEESE_SW_EEESL_S22_NS1Q_6fusion15FusionCallbacksIS1U_NS23_17LinearCombinationISL_fSL_fLNS_15FloatRoundStyleE2EEES1W_S20_JEEENSA_5SM1004TMEM4LOAD26SM100_TMEM_LOAD_32dp32b16xENSA_20SM90_TMA_LOAD_IM2COLENS15_INS16_ILi2ELi4ELi3EEES19_NSU_INSB_IJS1A_S1Y_EEENSB_IJS1Y_SE_EEEEEEENSA_39AutoVectorizingCopyWithAssumedAlignmentILi128EEENSA_21SM90_TMA_STORE_IM2COLES2I_S2K_S2K_EEEvvEEEEvNT_6ParamsE,"aw",@nobits
	.sectionflags	@""
	.align	16
	.zero		1024


//--------------------- .nv.shared.reserved.0     --------------------------
	.section	.nv.shared.reserved.0,"aw",@nobits
	.weak		__nv_reservedSMEM_offset_0_alias
	.size		__nv_reservedSMEM_offset_0_alias, 0, 64
	.other		__nv_reservedSMEM_offset_0_alias,@"STO_CUDA_RESERVED_SHARED STV_DEFAULT"
__nv_reservedSMEM_offset_0_alias:
	.zero		0
.nv.shared.reserved.0:
	.zero		64
	.weak		__nv_reservedSMEM_tcgen05_partition
	.type		__nv_reservedSMEM_tcgen05_partition,@object
	.size		__nv_reservedSMEM_tcgen05_partition,(.L_0 - __nv_reservedSMEM_tcgen05_partition)
__nv_reservedSMEM_tcgen05_partition:
	.zero		32
.L_0:


//--------------------- .nv.global                --------------------------
	.section	.nv.global,"aw",@nobits
.nv.global:
	.type		_ZN39_INTERNAL_746f524d_4_k_cu_7c122233_31574cute1_E,@object
	.size		_ZN39_INTERNAL_746f524d_4_k_cu_7c122233_31574cute1_E,(_ZN39_INTERNAL_746f524d_4_k_cu_7c122233_31574cuda3std3__45__cpo6cbeginE - _ZN39_INTERNAL_746f524d_4_k_cu_7c122233_31574cute1_E)
_ZN39_INTERNAL_746f524d_4_k_cu_7c122233_31574cute1_E:
	.zero		1
	.type		_ZN39_INTERNAL_746f524d_4_k_cu_7c122233_31574cuda3std3__45__cpo6cbeginE,@object
	.size		_ZN39_INTERNAL_746f524d_4_k_cu_7c122233_31574cuda3std3__45__cpo6cbeginE,(_ZN39_INTERNAL_746f524d_4_k_cu_7c122233_31574cuda3std3__48in_placeE - _ZN39_INTERNAL_746f524d_4_k_cu_7c122233_31574cuda3std3__45__cpo6cbeginE)
_ZN39_INTERNAL_746f524d_4_k_cu_7c122233_31574cuda3std3__45__cpo6cbeginE:
	.zero		1
	.type		_ZN39_INTERNAL_746f524d_4_k_cu_7c122233_31574cuda3std3__48in_placeE,@object
	.size		_ZN39_INTERNAL_746f524d_4_k_cu_7c122233_31574cuda3std3__48in_placeE,(_ZN39_INTERNAL_746f524d_4_k_cu_7c122233_31574cuda3std6ranges3__45__cpo9iter_moveE - _ZN39_INTERNAL_746f524d_4_k_cu_7c122233_31574cuda3std3__48in_placeE)
_ZN39_INTERNAL_746f524d_4_k_cu_7c122233_31574cuda3std3__48in_placeE:
	.zero		1
	.type		_ZN39_INTERNAL_746f524d_4_k_cu_7c122233_31574cuda3std6ranges3__45__cpo9iter_moveE,@object
	.size		_ZN39_INTERNAL_746f524d_4_k_cu_7c122233_31574cuda3std6ranges3__45__cpo9iter_moveE,(_ZN39_INTERNAL_746f524d_4_k_cu_7c122233_31574cuda3std3__45__cpo5beginE - _ZN39_INTERNAL_746f524d_4_k_cu_7c122233_31574cuda3std6ranges3__45__cpo9iter_moveE)
_ZN39_INTERNAL_746f524d_4_k_cu_7c122233_31574cuda3std6ranges3__45__cpo9iter_moveE:
	.zero		1
	.type		_ZN39_INTERNAL_746f524d_4_k_cu_7c122233_31574cuda3std3__45__cpo5beginE,@object
	.size		_ZN39_INTERNAL_746f524d_4_k_cu_7c122233_31574cuda3std3__45__cpo5beginE,(_ZN39_INTERNAL_746f524d_4_k_cu_7c122233_31574cuda3std3__441_GLOBAL__N__746f524d_4_k_cu_7c122233_31576ignoreE - _ZN39_INTERNAL_746f524d_4_k_cu_7c122233_31574cuda3std3__45__cpo5beginE)
_ZN39_INTERNAL_746f524d_4_k_cu_7c122233_31574cuda3std3__45__cpo5beginE:
	.zero		1
	.type		_ZN39_INTERNAL_746f524d_4_k_cu_7c122233_31574cuda3std3__441_GLOBAL__N__746f524d_4_k_cu_7c122233_31576ignoreE,@object
	.size		_ZN39_INTERNAL_746f524d_4_k_cu_7c122233_31574cuda3std3__441_GLOBAL__N__746f524d_4_k_cu_7c122233_31576ignoreE,(_ZN39_INTERNAL_746f524d_4_k_cu_7c122233_31574cute7productE - _ZN39_INTERNAL_746f524d_4_k_cu_7c122233_31574cuda3std3__441_GLOBAL__N__746f524d_4_k_cu_7c122233_31576ignoreE)
_ZN39_INTERNAL_746f524d_4_k_cu_7c122233_31574cuda3std3__441_GLOBAL__N__746f524d_4_k_cu_7c122233_31576ignoreE:
	.zero		1
	.type		_ZN39_INTERNAL_746f524d_4_k_cu_7c122233_31574cute7productE,@object
	.size		_ZN39_INTERNAL_746f524d_4_k_cu_7c122233_31574cute7productE,(_ZN39_INTERNAL_746f524d_4_k_cu_7c122233_31574cuda3std3__45__cpo3endE - _ZN39_INTERNAL_746f524d_4_k_cu_7c122233_31574cute7productE)
_ZN39_INTERNAL_746f524d_4_k_cu_7c122233_31574cute7productE:
	.zero		1
	.type		_ZN39_INTERNAL_746f524d_4_k_cu_7c122233_31574cuda3std3__45__cpo3endE,@object
	.size		_ZN39_INTERNAL_746f524d_4_k_cu_7c122233_31574cuda3std3__45__cpo3endE,(_ZN39_INTERNAL_746f524d_4_k_cu_7c122233_31574cuda3std3__419piecewise_constructE - _ZN39_INTERNAL_746f524d_4_k_cu_7c122233_31574cuda3std3__45__cpo3endE)
_ZN39_INTERNAL_746f524d_4_k_cu_7c122233_31574cuda3std3__45__cpo3endE:
	.zero		1
	.type		_ZN39_INTERNAL_746f524d_4_k_cu_7c122233_31574cuda3std3__419piecewise_constructE,@object
	.size		_ZN39_INTERNAL_746f524d_4_k_cu_7c122233_31574cuda3std3__419piecewise_constructE,(_ZN39_INTERNAL_746f524d_4_k_cu_7c122233_31574cuda3std3__45__cpo4cendE - _ZN39_INTERNAL_746f524d_4_k_cu_7c122233_31574cuda3std3__419piecewise_constructE)
_ZN39_INTERNAL_746f524d_4_k_cu_7c122233_31574cuda3std3__419piecewise_constructE:
	.zero		1
	.type		_ZN39_INTERNAL_746f524d_4_k_cu_7c122233_31574cuda3std3__45__cpo4cendE,@object
	.size		_ZN39_INTERNAL_746f524d_4_k_cu_7c122233_31574cuda3std3__45__cpo4cendE,(_ZN39_INTERNAL_746f524d_4_k_cu_7c122233_31574cuda3std6ranges3__45__cpo4swapE - _ZN39_INTERNAL_746f524d_4_k_cu_7c122233_31574cuda3std3__45__cpo4cendE)
_ZN39_INTERNAL_746f524d_4_k_cu_7c122233_31574cuda3std3__45__cpo4cendE:
	.zero		1
	.type		_ZN39_INTERNAL_746f524d_4_k_cu_7c122233_31574cuda3std6ranges3__45__cpo4swapE,@object
	.size		_ZN39_INTERNAL_746f524d_4_k_cu_7c122233_31574cuda3std6ranges3__45__cpo4swapE,(.L_10 - _ZN39_INTERNAL_746f524d_4_k_cu_7c122233_31574cuda3std6ranges3__45__cpo4swapE)
_ZN39_INTERNAL_746f524d_4_k_cu_7c122233_31574cuda3std6ranges3__45__cpo4swapE:
	.zero		1
.L_10:


//--------------------- .nv.constant0._ZN7cutlass13device_kernelINS_4conv6kernel13ConvUniversalINS1_16ConvProblemShapeILNS1_8OperatorE1ELi3EEENS1_10collective14CollectiveConvINS1_47MainloopSm100TmaUmmaWarpSpecializedImplicitGemmILS5_1ELi4ELi3ELi1ELi2EN4cute5tupleIJNSA_1CILi2EEENSC_ILi1EEESE_EEEEENSB_IJNSC_ILi256EEENSC_ILi64EEENSB_IJSI_EEEEEENS_10tfloat32_tESL_NSA_8TiledMMAINSA_8MMA_AtomIJNSA_23SM100_MMA_TF32_2x1SM_SSISL_SL_fLi256ELi64ELNSA_4UMMA5MajorE0ELSQ_1ELNSP_7ScaleInE0ELSR_0EEEEEENSA_6LayoutINSB_IJSE_SE_SE_EEENSB_IJNSC_ILi0EEESW_SW_EEEEENSB_IJNSA_10UnderscoreESZ_SZ_EEEEENS7_6detail27Sm100ImplicitGemmTileTraitsINSA_25SM100_TMA_2SM_LOAD_IM2COLENSA_14ComposedLayoutINSA_7SwizzleILi3ELi4ELi3EEENSA_18smem_ptr_flag_bitsILi32EEENSU_INSB_IJNSC_ILi8EEENSC_ILi32EEEEEENSB_IJS1B_SE_EEEEEEEvEENS13_INSA_18SM100_TMA_2SM_LOADENS15_INS16_ILi2ELi5ELi2EEES19_NSU_INSB_IJS1B_NSC_ILi4EEEEEENSB_IJSE_S1B_EEEEEEEvEEEENS_8epilogue10collective18CollectiveEpilogueINS1Q_23Sm100TmaWarpSpecializedILi4ELi2ELi16ELb1ELb0EEEJNSB_IJNSC_ILi128EEESI_SJ_EEENSB_IJNSU_IS1V_SE_EENSU_INSC_ILi16EEESE_EEEEESL_NSB_IJNSB_IJllllEEESE_SW_EEESL_S22_NS1Q_6fusion15FusionCallbacksIS1U_NS23_17LinearCombinationISL_fSL_fLNS_15FloatRoundStyleE2EEES1W_S20_JEEENSA_5SM1004TMEM4LOAD26SM100_TMEM_LOAD_32dp32b16xENSA_20SM90_TMA_LOAD_IM2COLENS15_INS16_ILi2ELi4ELi3EEES19_NSU_INSB_IJS1A_S1Y_EEENSB_IJS1Y_SE_EEEEEEENSA_39AutoVectorizingCopyWithAssumedAlignmentILi128EEENSA_21SM90_TMA_STORE_IM2COLES2I_S2K_S2K_EEEvvEEEEvNT_6ParamsE --------------------------
	.section	.nv.constant0._ZN7cutlass13device_kernelINS_4conv6kernel13ConvUniversalINS1_16ConvProblemShapeILNS1_8OperatorE1ELi3EEENS1_10collective14CollectiveConvINS1_47MainloopSm100TmaUmmaWarpSpecializedImplicitGemmILS5_1ELi4ELi3ELi1ELi2EN4cute5tupleIJNSA_1CILi2EEENSC_ILi1EEESE_EEEEENSB_IJNSC_ILi256EEENSC_ILi64EEENSB_IJSI_EEEEEENS_10tfloat32_tESL_NSA_8TiledMMAINSA_8MMA_AtomIJNSA_23SM100_MMA_TF32_2x1SM_SSISL_SL_fLi256ELi64ELNSA_4UMMA5MajorE0ELSQ_1ELNSP_7ScaleInE0ELSR_0EEEEEENSA_6LayoutINSB_IJSE_SE_SE_EEENSB_IJNSC_ILi0EEESW_SW_EEEEENSB_IJNSA_10UnderscoreESZ_SZ_EEEEENS7_6detail27Sm100ImplicitGemmTileTraitsINSA_25SM100_TMA_2SM_LOAD_IM2COLENSA_14ComposedLayoutINSA_7SwizzleILi3ELi4ELi3EEENSA_18smem_ptr_flag_bitsILi32EEENSU_INSB_IJNSC_ILi8EEENSC_ILi32EEEEEENSB_IJS1B_SE_EEEEEEEvEENS13_INSA_18SM100_TMA_2SM_LOADENS15_INS16_ILi2ELi5ELi2EEES19_NSU_INSB_IJS1B_NSC_ILi4EEEEEENSB_IJSE_S1B_EEEEEEEvEEEENS_8epilogue10collective18CollectiveEpilogueINS1Q_23Sm100TmaWarpSpecializedILi4ELi2ELi16ELb1ELb0EEEJNSB_IJNSC_ILi128EEESI_SJ_EEENSB_IJNSU_IS1V_SE_EENSU_INSC_ILi16EEESE_EEEEESL_NSB_IJNSB_IJllllEEESE_SW_EEESL_S22_NS1Q_6fusion15FusionCallbacksIS1U_NS23_17LinearCombinationISL_fSL_fLNS_15FloatRoundStyleE2EEES1W_S20_JEEENSA_5SM1004TMEM4LOAD26SM100_TMEM_LOAD_32dp32b16xENSA_20SM90_TMA_LOAD_IM2COLENS15_INS16_ILi2ELi4ELi3EEES19_NSU_INSB_IJS1A_S1Y_EEENSB_IJS1Y_SE_EEEEEEENSA_39AutoVectorizingCopyWithAssumedAlignmentILi128EEENSA_21SM90_TMA_STORE_IM2COLES2I_S2K_S2K_EEEvvEEEEvNT_6ParamsE,"a",@progbits
	.sectionflags	@""
	.align	4
.nv.constant0._ZN7cutlass13device_kernelINS_4conv6kernel13ConvUniversalINS1_16ConvProblemShapeILNS1_8OperatorE1ELi3EEENS1_10collective14CollectiveConvINS1_47MainloopSm100TmaUmmaWarpSpecializedImplicitGemmILS5_1ELi4ELi3ELi1ELi2EN4cute5tupleIJNSA_1CILi2EEENSC_ILi1EEESE_EEEEENSB_IJNSC_ILi256EEENSC_ILi64EEENSB_IJSI_EEEEEENS_10tfloat32_tESL_NSA_8TiledMMAINSA_8MMA_AtomIJNSA_23SM100_MMA_TF32_2x1SM_SSISL_SL_fLi256ELi64ELNSA_4UMMA5MajorE0ELSQ_1ELNSP_7ScaleInE0ELSR_0EEEEEENSA_6LayoutINSB_IJSE_SE_SE_EEENSB_IJNSC_ILi0EEESW_SW_EEEEENSB_IJNSA_10UnderscoreESZ_SZ_EEEEENS7_6detail27Sm100ImplicitGemmTileTraitsINSA_25SM100_TMA_2SM_LOAD_IM2COLENSA_14ComposedLayoutINSA_7SwizzleILi3ELi4ELi3EEENSA_18smem_ptr_flag_bitsILi32EEENSU_INSB_IJNSC_ILi8EEENSC_ILi32EEEEEENSB_IJS1B_SE_EEEEEEEvEENS13_INSA_18SM100_TMA_2SM_LOADENS15_INS16_ILi2ELi5ELi2EEES19_NSU_INSB_IJS1B_NSC_ILi4EEEEEENSB_IJSE_S1B_EEEEEEEvEEEENS_8epilogue10collective18CollectiveEpilogueINS1Q_23Sm100TmaWarpSpecializedILi4ELi2ELi16ELb1ELb0EEEJNSB_IJNSC_ILi128EEESI_SJ_EEENSB_IJNSU_IS1V_SE_EENSU_INSC_ILi16EEESE_EEEEESL_NSB_IJNSB_IJllllEEESE_SW_EEESL_S22_NS1Q_6fusion15FusionCallbacksIS1U_NS23_17LinearCombinationISL_fSL_fLNS_15FloatRoundStyleE2EEES1W_S20_JEEENSA_5SM1004TMEM4LOAD26SM100_TMEM_LOAD_32dp32b16xENSA_20SM90_TMA_LOAD_IM2COLENS15_INS16_ILi2ELi4ELi3EEES19_NSU_INSB_IJS1A_S1Y_EEENSB_IJS1Y_SE_EEEEEEENSA_39AutoVectorizingCopyWithAssumedAlignmentILi128EEENSA_21SM90_TMA_STORE_IM2COLES2I_S2K_S2K_EEEvvEEEEvNT_6ParamsE:
	.zero		3200


//--------------------- SYMBOLS --------------------------

	.type		.nv.reservedSmem.offset0,@object
	.size		.nv.reservedSmem.offset0,0x4
	.type		.nv.reservedSmem.cap,@object
	.size		.nv.reservedSmem.cap,0x4
	.type		__assertfail,@function
